def matmul_kernel(
    a_ptr,
    b_ptr,
    c_ptr,
    M,
    N,
    K,
    stride_am,
    stride_ak,
    stride_bk,
    stride_bn,
    stride_cm,
    stride_cn,
    BLOCK_M: tl.constexpr,
    BLOCK_N: tl.constexpr,
    BLOCK_K: tl.constexpr,
    GROUP_M: tl.constexpr,
):
    pid = tl.program_id(axis=0)
    num_pid_m = tl.cdiv(M, BLOCK_M)
    num_pid_n = tl.cdiv(N, BLOCK_N)
    num_pid_in_group = GROUP_M * num_pid_n
    group_id = pid // num_pid_in_group
    first_pid_m = group_id * GROUP_M
    group_size_m = min(num_pid_m - first_pid_m, GROUP_M)
    pid_m = first_pid_m + ((pid % num_pid_in_group) % group_size_m)
    pid_n = (pid % num_pid_in_group) // group_size_m

    offs_am = (pid_m * BLOCK_M + tl.arange(0, BLOCK_M)) % M
    offs_bn = (pid_n * BLOCK_N + tl.arange(0, BLOCK_N)) % N
    offs_k = tl.arange(0, BLOCK_K)
    a_ptrs = a_ptr + offs_am[:, None] * stride_am + offs_k[None, :] * stride_ak
    b_ptrs = b_ptr + offs_k[:, None] * stride_bk + offs_bn[None, :] * stride_bn

    acc = tl.zeros((BLOCK_M, BLOCK_N), dtype=tl.float32)
    for kk in range(0, tl.cdiv(K, BLOCK_K)):
        a = tl.load(a_ptrs, mask=offs_k[None, :] < K - kk * BLOCK_K, other=0.0)
        b = tl.load(b_ptrs, mask=offs_k[:, None] < K - kk * BLOCK_K, other=0.0)
        acc = tl.dot(a, b, acc)
        a_ptrs += BLOCK_K * stride_ak
        b_ptrs += BLOCK_K * stride_bk

    c = acc.to(c_ptr.dtype.element_ty)
    offs_cm = pid_m * BLOCK_M + tl.arange(0, BLOCK_M)
    offs_cn = pid_n * BLOCK_N + tl.arange(0, BLOCK_N)
    c_ptrs = c_ptr + offs_cm[:, None] * stride_cm + offs_cn[None, :] * stride_cn
    mask = (offs_cm[:, None] < M) & (offs_cn[None, :] < N)
    tl.store(c_ptrs, c, mask=mask)

# config = {"BLOCK_K": 128, "BLOCK_M": 256, "BLOCK_N": 16, "GROUP_M": 8, "arch": "sm_100", "dtype": "fp8e4m3", "num_ctas": 1, "num_stages": 2, "num_warps": 4}
# arch = sm_100


// ===== COMPILED SASS (sm_100a) =====

	.target	sm_100a

	.elftype	@"ET_EXEC"


//--------------------- .note.nv.tkinfo           --------------------------
	.section	.note.nv.tkinfo,"",@"SHT_NOTE"
	.sectionflags	@"SHF_NOTE_NV_TKINFO"
	.tkinfo
        /*0018*/ 	.word	0x00000081
        /*0030*/ 	.string	""
        /*0030*/ 	.string	"ptxas-blackwell"
        /*0030*/ 	.string	"Cuda compilation tools, release 12.9, V12.9.86"
        /*0030*/ 	.string	"Build cuda_12.9.r12.9/compiler.36037853_0"
        /*0030*/ 	.string	"-v  -suppress-debug-info  -lineinfo  -arch sm_100a "



//--------------------- .note.nv.cuver            --------------------------
	.section	.note.nv.cuver,"",@"SHT_NOTE"
	.sectionflags	@"SHF_NOTE_NV_CUVER"
        /*0018*/ 	.short	0x0001
        /*001a*/ 	.short	0x0064
        /*001c*/ 	.short	0x0001
        /*001e*/ 	.short	0x0000
        /*0020*/ 	.short	0x0001
        /*0022*/ 	.short	0x0000


//--------------------- .nv.info                  --------------------------
	.section	.nv.info,"",@"SHT_CUDA_INFO"
	.align	4


	//----- nvinfo : EIATTR_REGCOUNT
	.align		4
        /*0000*/ 	.byte	0x04, 0x2f
        /*0002*/ 	.short	(.L_4 - .L_3)
	.align		4
.L_3:
        /*0004*/ 	.word	index@(matmul_kernel)
        /*0008*/ 	.word	0x00000038


	//----- nvinfo : EIATTR_FRAME_SIZE
	.align		4
.L_4:
        /*000c*/ 	.byte	0x04, 0x11
        /*000e*/ 	.short	(.L_6 - .L_5)
	.align		4
.L_5:
        /*0010*/ 	.word	index@($__internal_2_$__cuda_sm10x_tcgen05_guardrail_trap_unallocated_columns_being_dealloced)
        /*0014*/ 	.word	0x00000f80


	//----- nvinfo : EIATTR_FRAME_SIZE
	.align		4
.L_6:
        /*0018*/ 	.byte	0x04, 0x11
        /*001a*/ 	.short	(.L_8 - .L_7)
	.align		4
.L_7:
        /*001c*/ 	.word	index@($__internal_1_$__cuda_sm10x_tcgen05_guardrail_trap_phase_invalid_during_alloc)
        /*0020*/ 	.word	0x00000f80


	//----- nvinfo : EIATTR_FRAME_SIZE
	.align		4
.L_8:
        /*0024*/ 	.byte	0x04, 0x11
        /*0026*/ 	.short	(.L_10 - .L_9)
	.align		4
.L_9:
        /*0028*/ 	.word	index@($__internal_0_$__cuda_sm10x_tcgen05_guardrail_trap_col_being_dealloced_not_returned_by_alloc)
        /*002c*/ 	.word	0x00000f80


	//----- nvinfo : EIATTR_FRAME_SIZE
	.align		4
.L_10:
        /*0030*/ 	.byte	0x04, 0x11
        /*0032*/ 	.short	(.L_12 - .L_11)
	.align		4
.L_11:
        /*0034*/ 	.word	index@(matmul_kernel)
        /*0038*/ 	.word	0x00000f80


	//----- nvinfo : EIATTR_MIN_STACK_SIZE
	.align		4
.L_12:
        /*003c*/ 	.byte	0x04, 0x12
        /*003e*/ 	.short	(.L_14 - .L_13)
	.align		4
.L_13:
        /*0040*/ 	.word	index@(matmul_kernel)
        /*0044*/ 	.word	0x00000f80
.L_14:


//--------------------- .nv.info.matmul_kernel    --------------------------
	.section	.nv.info.matmul_kernel,"",@"SHT_CUDA_INFO"
	.sectionflags	@""
	.align	4


	//----- nvinfo : EIATTR_CUDA_API_VERSION
	.align		4
        /*0000*/ 	.byte	0x04, 0x37
        /*0002*/ 	.short	(.L_16 - .L_15)
.L_15:
        /*0004*/ 	.word	0x00000081


	//----- nvinfo : EIATTR_KPARAM_INFO
	.align		4
.L_16:
        /*0008*/ 	.byte	0x04, 0x17
        /*000a*/ 	.short	(.L_18 - .L_17)
.L_17:
        /*000c*/ 	.word	0x00000000
        /*0010*/ 	.short	0x000d
        /*0012*/ 	.short	0x0048
        /*0014*/ 	.byte	0x00, 0xf4, 0x21, 0x00


	//----- nvinfo : EIATTR_KPARAM_INFO
	.align		4
.L_18:
        /*0018*/ 	.byte	0x04, 0x17
        /*001a*/ 	.short	(.L_20 - .L_19)
.L_19:
        /*001c*/ 	.word	0x00000000
        /*0020*/ 	.short	0x000c
        /*0022*/ 	.short	0x0040
        /*0024*/ 	.byte	0x00, 0xf4, 0x21, 0x00


	//----- nvinfo : EIATTR_KPARAM_INFO
	.align		4
.L_20:
        /*0028*/ 	.byte	0x04, 0x17
        /*002a*/ 	.short	(.L_22 - .L_21)
.L_21:
        /*002c*/ 	.word	0x00000000
        /*0030*/ 	.short	0x000b
        /*0032*/ 	.short	0x0038
        /*0034*/ 	.byte	0x00, 0xf0, 0x11, 0x00


	//----- nvinfo : EIATTR_KPARAM_INFO
	.align		4
.L_22:
        /*0038*/ 	.byte	0x04, 0x17
        /*003a*/ 	.short	(.L_24 - .L_23)
.L_23:
        /*003c*/ 	.word	0x00000000
        /*0040*/ 	.short	0x000a
        /*0042*/ 	.short	0x0034
        /*0044*/ 	.byte	0x00, 0xf0, 0x11, 0x00


	//----- nvinfo : EIATTR_KPARAM_INFO
	.align		4
.L_24:
        /*0048*/ 	.byte	0x04, 0x17
        /*004a*/ 	.short	(.L_26 - .L_25)
.L_25:
        /*004c*/ 	.word	0x00000000
        /*0050*/ 	.short	0x0009
        /*0052*/ 	.short	0x0030
        /*0054*/ 	.byte	0x00, 0xf0, 0x11, 0x00


	//----- nvinfo : EIATTR_KPARAM_INFO
	.align		4
.L_26:
        /*0058*/ 	.byte	0x04, 0x17
        /*005a*/ 	.short	(.L_28 - .L_27)
.L_27:
        /*005c*/ 	.word	0x00000000
        /*0060*/ 	.short	0x0008
        /*0062*/ 	.short	0x002c
        /*0064*/ 	.byte	0x00, 0xf0, 0x11, 0x00


	//----- nvinfo : EIATTR_KPARAM_INFO
	.align		4
.L_28:
        /*0068*/ 	.byte	0x04, 0x17
        /*006a*/ 	.short	(.L_30 - .L_29)
.L_29:
        /*006c*/ 	.word	0x00000000
        /*0070*/ 	.short	0x0007
        /*0072*/ 	.short	0x0028
        /*0074*/ 	.byte	0x00, 0xf0, 0x11, 0x00


	//----- nvinfo : EIATTR_KPARAM_INFO
	.align		4
.L_30:
        /*0078*/ 	.byte	0x04, 0x17
        /*007a*/ 	.short	(.L_32 - .L_31)
.L_31:
        /*007c*/ 	.word	0x00000000
        /*0080*/ 	.short	0x0006
        /*0082*/ 	.short	0x0024
        /*0084*/ 	.byte	0x00, 0xf0, 0x11, 0x00


	//----- nvinfo : EIATTR_KPARAM_INFO
	.align		4
.L_32:
        /*0088*/ 	.byte	0x04, 0x17
        /*008a*/ 	.short	(.L_34 - .L_33)
.L_33:
        /*008c*/ 	.word	0x00000000
        /*0090*/ 	.short	0x0005
        /*0092*/ 	.short	0x0020
        /*0094*/ 	.byte	0x00, 0xf0, 0x11, 0x00


	//----- nvinfo : EIATTR_KPARAM_INFO
	.align		4
.L_34:
        /*0098*/ 	.byte	0x04, 0x17
        /*009a*/ 	.short	(.L_36 - .L_35)
.L_35:
        /*009c*/ 	.word	0x00000000
        /*00a0*/ 	.short	0x0004
        /*00a2*/ 	.short	0x001c
        /*00a4*/ 	.byte	0x00, 0xf0, 0x11, 0x00


	//----- nvinfo : EIATTR_KPARAM_INFO
	.align		4
.L_36:
        /*00a8*/ 	.byte	0x04, 0x17
        /*00aa*/ 	.short	(.L_38 - .L_37)
.L_37:
        /*00ac*/ 	.word	0x00000000
        /*00b0*/ 	.short	0x0003
        /*00b2*/ 	.short	0x0018
        /*00b4*/ 	.byte	0x00, 0xf0, 0x11, 0x00


	//----- nvinfo : EIATTR_KPARAM_INFO
	.align		4
.L_38:
        /*00b8*/ 	.byte	0x04, 0x17
        /*00ba*/ 	.short	(.L_40 - .L_39)
.L_39:
        /*00bc*/ 	.word	0x00000000
        /*00c0*/ 	.short	0x0002
        /*00c2*/ 	.short	0x0010
        /*00c4*/ 	.byte	0x00, 0xf4, 0x21, 0x00


	//----- nvinfo : EIATTR_KPARAM_INFO
	.align		4
.L_40:
        /*00c8*/ 	.byte	0x04, 0x17
        /*00ca*/ 	.short	(.L_42 - .L_41)
.L_41:
        /*00cc*/ 	.word	0x00000000
        /*00d0*/ 	.short	0x0001
        /*00d2*/ 	.short	0x0008
        /*00d4*/ 	.byte	0x00, 0xf4, 0x21, 0x00


	//----- nvinfo : EIATTR_KPARAM_INFO
	.align		4
.L_42:
        /*00d8*/ 	.byte	0x04, 0x17
        /*00da*/ 	.short	(.L_44 - .L_43)
.L_43:
        /*00dc*/ 	.word	0x00000000
        /*00e0*/ 	.short	0x0000
        /*00e2*/ 	.short	0x0000
        /*00e4*/ 	.byte	0x00, 0xf4, 0x21, 0x00


	//----- nvinfo : EIATTR_AT_ENTRY_FRAGMENTS
	.align		4
.L_44:
        /*00e8*/ 	.byte	0x04, 0x4f
        /*00ea*/ 	.short	(.L_46 - .L_45)


	//   ....[0]....
.L_45:
        /*00ec*/ 	.word	0x00000004


	//----- nvinfo : EIATTR_RESERVED_SMEM_USED
	.align		4
.L_46:
        /*00f0*/ 	.byte	0x01, 0x41
	.zero		2


	//----- nvinfo : EIATTR_SPARSE_MMA_MASK
	.align		4
        /*00f4*/ 	.byte	0x03, 0x50
        /*00f6*/ 	.short	0x0000


	//----- nvinfo : EIATTR_TCGEN05_1CTA_USED
	.align		4
        /*00f8*/ 	.byte	0x01, 0x51
	.zero		2


	//----- nvinfo : EIATTR_MAXREG_COUNT
	.align		4
        /*00fc*/ 	.byte	0x03, 0x1b
        /*00fe*/ 	.short	0x00ff


	//----- nvinfo : EIATTR_NUM_BARRIERS
	.align		4
        /*0100*/ 	.byte	0x02, 0x4c
        /*0102*/ 	.byte	0x01
	.zero		1


	//----- nvinfo : EIATTR_ANNOTATIONS
	.align		4
        /*0104*/ 	.byte	0x04, 0x55
        /*0106*/ 	.short	(.L_48 - .L_47)


	//   ....[0]....
.L_47:
        /*0108*/ 	.word	0x00000001
        /*010c*/ 	.byte	0x90, 0x08, 0x00, 0x00, 0x01, 0x00, 0x00, 0x00, 0x70, 0x09, 0x00, 0x00, 0x01, 0x00, 0x00, 0x00
        /* <DEDUP_REMOVED lines=1854> */
        /*74fc*/ 	.byte	0x70, 0x48, 0x02, 0x00


	//----- nvinfo : EIATTR_INT_WARP_WIDE_INSTR_OFFSETS
	.align		4
.L_48:
        /*7500*/ 	.byte	0x04, 0x31
        /*7502*/ 	.short	(.L_50 - .L_49)


	//   ....[0]....
.L_49:
        /*7504*/ 	.word	0x00000cb0


	//   ....[1]....
        /*7508*/ 	.word	0x00000cc0


	//   ....[2]....
        /*750c*/ 	.word	0x0000b590


	//   ....[3]....
        /*7510*/ 	.word	0x00025990


	//   ....[4]....
        /*7514*/ 	.word	0x000259e0


	//----- nvinfo : EIATTR_COOP_GROUP_MASK_REGIDS
	.align		4
.L_50:
        /*7518*/ 	.byte	0x04, 0x29
        /*751a*/ 	.short	(.L_52 - .L_51)


	//   ....[0]....
.L_51:
        /*751c*/ 	.word	0xffffffff


	//   ....[1]....
        /*7520*/ 	.word	0xffffffff


	//   ....[2]....
        /*7524*/ 	.word	0xffffffff


	//   ....[3]....
        /*7528*/ 	.word	0xffffffff


	//----- nvinfo : EIATTR_COOP_GROUP_INSTR_OFFSETS
	.align		4
.L_52:
        /*752c*/ 	.byte	0x04, 0x28
        /*752e*/ 	.short	(.L_54 - .L_53)


	//   ....[0]....
.L_53:
        /*7530*/ 	.word	0x00000070


	//   ....[1]....
        /*7534*/ 	.word	0x00000320


	//   ....[2]....
        /*7538*/ 	.word	0x00025830


	//   ....[3]....
        /*753c*/ 	.word	0x00025a90


	//----- nvinfo : EIATTR_VRC_CTA_INIT_COUNT
	.align		4
.L_54:
        /*7540*/ 	.byte	0x02, 0x4a
        /*7542*/ 	.byte	0x80
	.zero		1


	//----- nvinfo : EIATTR_MBARRIER_INSTR_OFFSETS
	.align		4
        /*7544*/ 	.byte	0x04, 0x39
        /*7546*/ 	.short	(.L_56 - .L_55)


	//   ....[0]....
.L_55:
        /*7548*/ 	.word	0x00001400
        /*754c*/ 	.word	0x000000ff
        /*7550*/ 	.word	0x00000000
        /*7554*/ 	.short	0x0100
        /*7556*/ 	.byte	0x0b
	.zero		1


	//   ....[1]....
        /*7558*/ 	.word	0x0000b5e0
        /*755c*/ 	.word	0x000000ff
        /*7560*/ 	.word	0x00011008
        /*7564*/ 	.short	0x0100
        /*7566*/ 	.byte	0x09
	.zero		1


	//   ....[2]....
        /*7568*/ 	.word	0x00017e50
        /*756c*/ 	.word	0x000000ff
        /*7570*/ 	.word	0x00000000
        /*7574*/ 	.short	0x010a
        /*7576*/ 	.byte	0x0b
	.zero		1


	//   ....[3]....
        /*7578*/ 	.word	0x00024830
        /*757c*/ 	.word	0x000000ff
        /*7580*/ 	.word	0x00000000
        /*7584*/ 	.short	0x010a
        /*7586*/ 	.byte	0x0b
	.zero		1


	//   ....[4]....
        /*7588*/ 	.word	0x000248a0
        /*758c*/ 	.word	0x000000ff
        /*7590*/ 	.word	0x00011000
        /*7594*/ 	.short	0x0108
        /*7596*/ 	.byte	0x09
	.zero		1


	//   ....[5]....
        /*7598*/ 	.word	0x000248d0
        /*759c*/ 	.word	0x000000ff
        /*75a0*/ 	.word	0x00011008
        /*75a4*/ 	.short	0x0108
        /*75a6*/ 	.byte	0x09
	.zero		1


	//   ....[6]....
        /*75a8*/ 	.word	0x00025ab0
        /*75ac*/ 	.word	0x000000ff
        /*75b0*/ 	.word	0x00000000
        /*75b4*/ 	.short	0x010a
        /*75b6*/ 	.byte	0x0b
	.zero		1


	//   ....[7]....
        /*75b8*/ 	.word	0x00025ae0
        /*75bc*/ 	.word	0x000000ff
        /*75c0*/ 	.word	0x00000000
        /*75c4*/ 	.short	0x010a
        /*75c6*/ 	.byte	0x0b
	.zero		1


	//----- nvinfo : EIATTR_NUM_MBARRIERS
	.align		4
.L_56:
        /*75c8*/ 	.byte	0x03, 0x38
        /*75ca*/ 	.short	0x0002


	//----- nvinfo : EIATTR_EXIT_INSTR_OFFSETS
	.align		4
        /*75cc*/ 	.byte	0x04, 0x1c
        /*75ce*/ 	.short	(.L_58 - .L_57)


	//   ....[0]....
.L_57:
        /*75d0*/ 	.word	0x00025aa0


	//----- nvinfo : EIATTR_REQNTID
	.align		4
.L_58:
        /*75d4*/ 	.byte	0x04, 0x10
        /*75d6*/ 	.short	(.L_60 - .L_59)
.L_59:
        /*75d8*/ 	.word	0x00000080
        /*75dc*/ 	.word	0x00000001
        /*75e0*/ 	.word	0x00000001


	//----- nvinfo : EIATTR_CRS_STACK_SIZE
	.align		4
.L_60:
        /*75e4*/ 	.byte	0x04, 0x1e
        /*75e6*/ 	.short	(.L_62 - .L_61)
.L_61:
        /*75e8*/ 	.word	0x00000000


	//----- nvinfo : EIATTR_CBANK_PARAM_SIZE
	.align		4
.L_62:
        /*75ec*/ 	.byte	0x03, 0x19
        /*75ee*/ 	.short	0x0050


	//----- nvinfo : EIATTR_PARAM_CBANK
	.align		4
        /*75f0*/ 	.byte	0x04, 0x0a
        /*75f2*/ 	.short	(.L_64 - .L_63)
	.align		4
.L_63:
        /*75f4*/ 	.word	index@(.nv.constant0.matmul_kernel)
        /*75f8*/ 	.short	0x0380
        /*75fa*/ 	.short	0x0050


	//----- nvinfo : EIATTR_SW_WAR
	.align		4
.L_64:
        /*75fc*/ 	.byte	0x04, 0x36
        /*75fe*/ 	.short	(.L_66 - .L_65)
.L_65:
        /*7600*/ 	.word	0x00000008
.L_66:


//--------------------- .nv.compat                --------------------------
	.section	.nv.compat,"",@"SHT_CUDA_COMPAT_INFO"
	.align	4
        /*0000*/ 	.byte	0x02, 0x02, 0x02, 0x00, 0x02, 0x05, 0x05, 0x00, 0x02, 0x03, 0x00, 0x00, 0x02, 0x06, 0x01, 0x00


//--------------------- .nv.callgraph             --------------------------
	.section	.nv.callgraph,"",@"SHT_CUDA_CALLGRAPH"
	.align	4
	.sectionentsize	8
	.align		4
        /*0000*/ 	.word	0x00000000
	.align		4
        /*0004*/ 	.word	0xffffffff
	.align		4
        /*0008*/ 	.word	0x00000000
	.align		4
        /*000c*/ 	.word	0xfffffffe
	.align		4
        /*0010*/ 	.word	0x00000000
	.align		4
        /*0014*/ 	.word	0xfffffffd
	.align		4
        /*0018*/ 	.word	0x00000000
	.align		4
        /*001c*/ 	.word	0xfffffffc


//--------------------- .text.matmul_kernel       --------------------------
	.section	.text.matmul_kernel,"ax",@progbits
	.align	128
        .global         matmul_kernel
        .type           matmul_kernel,@function
        .size           matmul_kernel,(.L_x_20 - matmul_kernel)
        .other          matmul_kernel,@"STO_CUDA_ENTRY STV_DEFAULT"
matmul_kernel:
.text.matmul_kernel:
[----:B------:R-:W0:Y:S01]  /*0000*/  LDC R1, c[0x0][0x37c] ;  /* 0x0000df00ff017b82 */ /* 0x000e220000000800 */
[----:B------:R-:W1:Y:S01]  /*0010*/  S2R R0, SR_TID.X ;  /* 0x0000000000007919 */ /* 0x000e620000002100 */
[----:B0-----:R-:W-:Y:S01]  /*0020*/  VIADD R1, R1, 0xfffff080 ;  /* 0xfffff08001017836 */ /* 0x001fe20000000000 */
[----:B-1----:R-:W-:-:S13]  /*0030*/  ISETP.GE.U32.AND P0, PT, R0, 0x20, PT ;  /* 0x000000200000780c */ /* 0x002fda0003f06070 */
[----:B------:R-:W-:Y:S02]  /*0040*/  VOTEU.ANY UP0, P0 ;  /* 0x0000000000ff7886 */ /* 0x000fe40000000100 */
[----:B------:R-:W-:Y:S05]  /*0050*/  BRA.U UP0, `(.L_x_0) ;  /* 0x0000000100b47547 */ /* 0x000fea000b800000 */
[----:B------:R-:W0:Y:S01]  /*0060*/  S2UR UR6, SR_CgaCtaId ;  /* 0x00000000000679c3 */ /* 0x000e220000008800 */
[----:B------:R-:W-:Y:S01]  /*0070*/  NOP ;  /* 0x0000000000007918 */ /* 0x000fe20000000000 */
[----:B------:R-:W-:Y:S02]  /*0080*/  UMOV UR4, 0x40 ;  /* 0x0000004000047882 */ /* 0x000fe40000000000 */
[----:B0-----:R-:W-:-:S09]  /*0090*/  ULEA UR4, UR6, UR4, 0x18 ;  /* 0x0000000406047291 */ /* 0x001fd2000f8ec0ff */
[----:B------:R-:W0:Y:S01]  /*00a0*/  LDS.U8 R2, [UR4] ;  /* 0x00000004ff027984 */ /* 0x000e220008000000 */
[----:B------:R-:W-:Y:S02]  /*00b0*/  UMOV UR4, 0x400 ;  /* 0x0000040000047882 */ /* 0x000fe40000000000 */
[----:B------:R-:W-:Y:S01]  /*00c0*/  ULEA UR4, UR6, UR4, 0x18 ;  /* 0x0000000406047291 */ /* 0x000fe2000f8ec0ff */
[----:B0-----:R-:W-:-:S13]  /*00d0*/  ISETP.NE.AND P0, PT, R2, RZ, PT ;  /* 0x000000ff0200720c */ /* 0x001fda0003f05270 */
[----:B------:R-:W-:Y:S05]  /*00e0*/  @P0 BRA `(.L_x_1) ;  /* 0x0000000000780947 */ /* 0x000fea0003800000 */
[----:B------:R-:W-:-:S13]  /*00f0*/  ELECT P0, URZ, PT ;  /* 0x0000000000ff782f */ /* 0x000fda0003800000 */
[----:B------:R-:W-:Y:S05]  /*0100*/  @!P0 BRA `(.L_x_2) ;  /* 0x0000000000808947 */ /* 0x000fea0003800000 */
[----:B------:R-:W-:Y:S01]  /*0110*/  UMOV UR5, 0x1 ;  /* 0x0000000100057882 */ /* 0x000fe20000000000 */
[----:B------:R-:W-:-:S04]  /*0120*/  IMAD.MOV.U32 R5, RZ, RZ, 0x1 ;  /* 0x00000001ff057424 */ /* 0x000fc800078e00ff */
[----:B------:R-:W-:Y:S04]  /*0130*/  DEPBAR.LE SB0, 0x36 ;  /* 0x00008d800000791a */ /* 0x000fe80000000000 */
[----:B------:R-:W0:Y:S02]  /*0140*/  UTCATOMSWS.FIND_AND_SET.ALIGN UP1, UR5, UR5 ;  /* 0x00000005000575e3 */ /* 0x000e240008020800 */
[----:B0-----:R-:W-:-:S04]  /*0150*/  PLOP3.LUT P0, PT, PT, PT, UP1, 0x80, 0x8 ;  /* 0x000000000008781c */ /* 0x001fc80003f0f018 */
[----:B------:R-:W-:-:S04]  /*0160*/  SEL R2, RZ, 0xffffffff, !P0 ;  /* 0xffffffffff027807 */ /* 0x000fc80004000000 */
[----:B------:R-:W-:Y:S01]  /*0170*/  ISETP.NE.AND P0, PT, R2, RZ, PT ;  /* 0x000000ff0200720c */ /* 0x000fe20003f05270 */
[----:B------:R-:W-:-:S12]  /*0180*/  IMAD.U32 R2, RZ, RZ, UR5 ;  /* 0x00000005ff027e24 */ /* 0x000fd8000f8e00ff */
[----:B------:R-:W-:Y:S05]  /*0190*/  @P0 BRA `(.L_x_3) ;  /* 0x0000000000240947 */ /* 0x000fea0003800000 */
.L_x_4:
[----:B------:R-:W-:Y:S05]  /*01a0*/  NANOSLEEP 0x64 ;  /* 0x000000640000795d */ /* 0x000fea0003800000 */
[----:B------:R-:W-:-:S05]  /*01b0*/  UMOV UR5, 0x1 ;  /* 0x0000000100057882 */ /* 0x000fca0000000000 */
[----:B------:R-:W-:Y:S04]  /*01c0*/  DEPBAR.LE SB0, 0x36 ;  /* 0x00008d800000791a */ /* 0x000fe80000000000 */
[----:B------:R-:W0:Y:S02]  /*01d0*/  UTCATOMSWS.FIND_AND_SET.ALIGN UP1, UR5, UR5 ;  /* 0x00000005000575e3 */ /* 0x000e240008020800 */
[----:B0-----:R-:W-:-:S04]  /*01e0*/  PLOP3.LUT P0, PT, PT, PT, UP1, 0x80, 0x8 ;  /* 0x000000000008781c */ /* 0x001fc80003f0f018 */
[----:B------:R-:W-:-:S04]  /*01f0*/  SEL R2, RZ, 0xffffffff, !P0 ;  /* 0xffffffffff027807 */ /* 0x000fc80004000000 */
[----:B------:R-:W-:Y:S01]  /*0200*/  ISETP.NE.AND P0, PT, R2, RZ, PT ;  /* 0x000000ff0200720c */ /* 0x000fe20003f05270 */
[----:B------:R-:W-:-:S12]  /*0210*/  IMAD.U32 R2, RZ, RZ, UR5 ;  /* 0x00000005ff027e24 */ /* 0x000fd8000f8e00ff */
[----:B------:R-:W-:Y:S05]  /*0220*/  @!P0 BRA `(.L_x_4) ;  /* 0xfffffffc00dc8947 */ /* 0x000fea000383ffff */
.L_x_3:
[C---:B------:R-:W-:Y:S01]  /*0230*/  VIADD R4, R2.reuse, 0x10 ;  /* 0x0000001002047836 */ /* 0x040fe20000000000 */
[----:B------:R-:W-:Y:S01]  /*0240*/  UMOV UR5, 0x50 ;  /* 0x0000005000057882 */ /* 0x000fe20000000000 */
[C---:B------:R-:W-:Y:S01]  /*0250*/  SHF.L.U32 R3, R5.reuse, R2, RZ ;  /* 0x0000000205037219 */ /* 0x040fe200000006ff */
[----:B------:R-:W-:Y:S01]  /*0260*/  ULEA UR5, UR6, UR5, 0x18 ;  /* 0x0000000506057291 */ /* 0x000fe2000f8ec0ff */
[----:B------:R-:W-:Y:S01]  /*0270*/  IMAD.SHL.U32 R2, R2, 0x20, RZ ;  /* 0x0000002002027824 */ /* 0x000fe200078e00ff */
[----:B------:R-:W-:-:S04]  /*0280*/  SHF.L.U32 R4, R5, R4, RZ ;  /* 0x0000000405047219 */ /* 0x000fc800000006ff */
[----:B------:R-:W-:-:S05]  /*0290*/  LOP3.LUT R3, R4, R3, RZ, 0xfc, !PT ;  /* 0x0000000304037212 */ /* 0x000fca00078efcff */
[----:B------:R0:W-:Y:S04]  /*02a0*/  ATOMS.OR RZ, [UR5], R3 ;  /* 0x00000003ffff798c */ /* 0x0001e8000b000005 */
[----:B------:R0:W-:Y:S01]  /*02b0*/  STS [UR4], R2 ;  /* 0x00000002ff007988 */ /* 0x0001e20008000804 */
[----:B------:R-:W-:Y:S05]  /*02c0*/  BRA `(.L_x_2) ;  /* 0x0000000000107947 */ /* 0x000fea0003800000 */
.L_x_1:
[----:B------:R-:W-:-:S05]  /*02d0*/  IMAD.MOV.U32 R2, RZ, RZ, -0x1 ;  /* 0xffffffffff027424 */ /* 0x000fca00078e00ff */
[----:B------:R0:W-:Y:S02]  /*02e0*/  STS [UR4], R2 ;  /* 0x00000002ff007988 */ /* 0x0001e40008000804 */
[----:B0-----:R-:W-:-:S07]  /*02f0*/  MOV R2, 0x310 ;  /* 0x0000031000027802 */ /* 0x001fce0000000f00 */
[----:B------:R-:W-:Y:S05]  /*0300*/  CALL.REL.NOINC `($__internal_1_$__cuda_sm10x_tcgen05_guardrail_trap_phase_invalid_during_alloc) ;  /* 0x00000258000c7944 */ /* 0x000fea0003c00000 */
.L_x_2:
[----:B------:R-:W-:Y:S05]  /*0310*/  WARPSYNC.ALL ;  /* 0x0000000000007948 */ /* 0x000fea0003800000 */
[----:B------:R-:W-:Y:S01]  /*0320*/  NOP ;  /* 0x0000000000007918 */ /* 0x000fe20000000000 */
.L_x_0:
[----:B------:R-:W1:Y:S01]  /*0330*/  LDC.64 R14, c[0x0][0x398] ;  /* 0x0000e600ff0e7b82 */ /* 0x000e620000000a00 */
[----:B------:R-:W2:Y:S01]  /*0340*/  S2R R7, SR_CTAID.X ;  /* 0x0000000000077919 */ /* 0x000ea20000002500 */
[----:B------:R-:W-:Y:S01]  /*0350*/  UMOV UR9, 0x400 ;  /* 0x0000040000097882 */ /* 0x000fe20000000000 */
[----:B------:R-:W3:Y:S01]  /*0360*/  LDCU UR16, c[0x0][0x3a4] ;  /* 0x00007480ff1077ac */ /* 0x000ee20008000800 */
[----:B------:R-:W4:Y:S04]  /*0370*/  LDCU.128 UR12, c[0x0][0x380] ;  /* 0x00007000ff0c77ac */ /* 0x000f280008000c00 */
[----:B------:R-:W5:Y:S01]  /*0380*/  S2UR UR5, SR_CgaCtaId ;  /* 0x00000000000579c3 */ /* 0x000f620000008800 */
[----:B------:R-:W-:Y:S01]  /*0390*/  UMOV UR6, 0x1 ;  /* 0x0000000100067882 */ /* 0x000fe20000000000 */
[----:B01----:R-:W-:Y:S01]  /*03a0*/  VIADD R2, R15, 0xf ;  /* 0x0000000f0f027836 */ /* 0x003fe20000000000 */
[----:B------:R-:W-:-:S04]  /*03b0*/  IABS R13, R14 ;  /* 0x0000000e000d7213 */ /* 0x000fc80000000000 */
[----:B------:R-:W-:Y:S01]  /*03c0*/  SHF.R.S32.HI R3, RZ, 0x1f, R2 ;  /* 0x0000001fff037819 */ /* 0x000fe20000011402 */
[----:B-----5:R-:W-:-:S03]  /*03d0*/  ULEA UR9, UR5, UR9, 0x18 ;  /* 0x0000000905097291 */ /* 0x020fc6000f8ec0ff */
[----:B------:R-:W-:Y:S02]  /*03e0*/  LEA.HI R3, R3, R2, RZ, 0x4 ;  /* 0x0000000203037211 */ /* 0x000fe400078f20ff */
[----:B--2---:R-:W-:Y:S01]  /*03f0*/  IABS R8, R7 ;  /* 0x0000000700087213 */ /* 0x004fe20000000000 */
[----:B------:R-:W-:Y:S01]  /*0400*/  UIADD3 UR11, UPT, UPT, UR9, 0x11000, URZ ;  /* 0x00011000090b7890 */ /* 0x000fe2000fffe0ff */
[----:B------:R-:W-:-:S05]  /*0410*/  SHF.R.S32.HI R3, RZ, 0x4, R3 ;  /* 0x00000004ff037819 */ /* 0x000fca0000011403 */
[----:B------:R-:W-:-:S05]  /*0420*/  IMAD.SHL.U32 R4, R3, 0x8, RZ ;  /* 0x0000000803047824 */ /* 0x000fca00078e00ff */
[-C--:B------:R-:W-:Y:S02]  /*0430*/  IABS R9, R4.reuse ;  /* 0x0000000400097213 */ /* 0x080fe40000000000 */
[----:B------:R-:W-:Y:S02]  /*0440*/  IABS R10, R4 ;  /* 0x00000004000a7213 */ /* 0x000fe40000000000 */
[----:B------:R-:W0:Y:S08]  /*0450*/  I2F.RP R5, R9 ;  /* 0x0000000900057306 */ /* 0x000e300000209400 */
[----:B0-----:R-:W0:Y:S02]  /*0460*/  MUFU.RCP R5, R5 ;  /* 0x0000000500057308 */ /* 0x001e240000001000 */
[----:B0-----:R-:W-:-:S02]  /*0470*/  VIADD R2, R5, 0xffffffe ;  /* 0x0ffffffe05027836 */ /* 0x001fc40000000000 */
[----:B------:R-:W-:-:S04]  /*0480*/  IMAD.MOV R5, RZ, RZ, -R10 ;  /* 0x000000ffff057224 */ /* 0x000fc800078e0a0a */
[----:B------:R0:W1:Y:S02]  /*0490*/  F2I.FTZ.U32.TRUNC.NTZ R3, R2 ;  /* 0x0000000200037305 */ /* 0x000064000021f000 */
[----:B0-----:R-:W-:Y:S02]  /*04a0*/  IMAD.MOV.U32 R2, RZ, RZ, RZ ;  /* 0x000000ffff027224 */ /* 0x001fe400078e00ff */
[----:B-1----:R-:W-:-:S04]  /*04b0*/  IMAD.MOV R6, RZ, RZ, -R3 ;  /* 0x000000ffff067224 */ /* 0x002fc800078e0a03 */
[----:B------:R-:W-:Y:S02]  /*04c0*/  IMAD R11, R6, R9, RZ ;  /* 0x00000009060b7224 */ /* 0x000fe400078e02ff */
[----:B------:R-:W-:Y:S02]  /*04d0*/  IMAD.MOV.U32 R6, RZ, RZ, R8 ;  /* 0x000000ffff067224 */ /* 0x000fe400078e0008 */
[----:B------:R-:W-:-:S06]  /*04e0*/  IMAD.HI.U32 R3, R3, R11, R2 ;  /* 0x0000000b03037227 */ /* 0x000fcc00078e0002 */
[----:B------:R-:W-:-:S04]  /*04f0*/  IMAD.HI.U32 R3, R3, R6, RZ ;  /* 0x0000000603037227 */ /* 0x000fc800078e00ff */
[----:B------:R-:W-:Y:S01]  /*0500*/  IMAD R2, R3, R5, R6 ;  /* 0x0000000503027224 */ /* 0x000fe200078e0206 */
[----:B------:R-:W-:Y:S04]  /*0510*/  BAR.SYNC.DEFER_BLOCKING 0x0 ;  /* 0x0000000000007b1d */ /* 0x000fe80000010000 */
[----:B------:R-:W-:-:S13]  /*0520*/  ISETP.GT.U32.AND P1, PT, R9, R2, PT ;  /* 0x000000020900720c */ /* 0x000fda0003f24070 */
[----:B------:R-:W-:Y:S02]  /*0530*/  @!P1 IMAD.IADD R2, R2, 0x1, -R9 ;  /* 0x0000000102029824 */ /* 0x000fe400078e0a09 */
[----:B------:R-:W-:Y:S01]  /*0540*/  @!P1 VIADD R3, R3, 0x1 ;  /* 0x0000000103039836 */ /* 0x000fe20000000000 */
[----:B------:R-:W-:Y:S02]  /*0550*/  ISETP.NE.AND P1, PT, R4, RZ, PT ;  /* 0x000000ff0400720c */ /* 0x000fe40003f25270 */
[----:B------:R-:W-:Y:S02]  /*0560*/  ISETP.GE.U32.AND P0, PT, R2, R9, PT ;  /* 0x000000090200720c */ /* 0x000fe40003f06070 */
[----:B------:R-:W-:-:S04]  /*0570*/  LOP3.LUT R2, R7, R4, RZ, 0x3c, !PT ;  /* 0x0000000407027212 */ /* 0x000fc800078e3cff */
[----:B------:R-:W-:Y:S01]  /*0580*/  ISETP.GE.AND P2, PT, R2, RZ, PT ;  /* 0x000000ff0200720c */ /* 0x000fe20003f46270 */
[----:B------:R-:W-:-:S06]  /*0590*/  VIADD R2, R14, 0xff ;  /* 0x000000ff0e027836 */ /* 0x000fcc0000000000 */
[----:B------:R-:W-:-:S04]  /*05a0*/  @P0 VIADD R3, R3, 0x1 ;  /* 0x0000000103030836 */ /* 0x000fc80000000000 */
[----:B------:R-:W-:Y:S01]  /*05b0*/  IMAD.MOV.U32 R5, RZ, RZ, R3 ;  /* 0x000000ffff057224 */ /* 0x000fe200078e0003 */
[----:B------:R-:W-:-:S03]  /*05c0*/  SHF.R.S32.HI R3, RZ, 0x1f, R2 ;  /* 0x0000001fff037819 */ /* 0x000fc60000011402 */
[----:B------:R-:W-:Y:S01]  /*05d0*/  @!P2 IMAD.MOV R5, RZ, RZ, -R5 ;  /* 0x000000ffff05a224 */ /* 0x000fe200078e0a05 */
[----:B------:R-:W-:Y:S02]  /*05e0*/  @!P1 LOP3.LUT R5, RZ, R4, RZ, 0x33, !PT ;  /* 0x00000004ff059212 */ /* 0x000fe400078e33ff */
[----:B------:R-:W-:-:S03]  /*05f0*/  LEA.HI R3, R3, R2, RZ, 0x8 ;  /* 0x0000000203037211 */ /* 0x000fc600078f40ff */
[----:B------:R-:W-:Y:S02]  /*0600*/  IMAD.SHL.U32 R8, R5, 0x8, RZ ;  /* 0x0000000805087824 */ /* 0x000fe400078e00ff */
[----:B------:R-:W-:-:S03]  /*0610*/  IMAD.MOV R5, RZ, RZ, -R5 ;  /* 0x000000ffff057224 */ /* 0x000fc600078e0a05 */
[----:B------:R-:W-:Y:S01]  /*0620*/  LEA.HI.SX32 R3, R3, -R8, 0x18 ;  /* 0x8000000803037211 */ /* 0x000fe200078fc2ff */
[----:B------:R-:W-:-:S03]  /*0630*/  IMAD R10, R4, R5, R7 ;  /* 0x00000005040a7224 */ /* 0x000fc600078e0207 */
[----:B------:R-:W-:Y:S02]  /*0640*/  VIMNMX R11, PT, PT, R3, 0x8, PT ;  /* 0x00000008030b7848 */ /* 0x000fe40003fe0100 */
[----:B------:R-:W-:Y:S02]  /*0650*/  IABS R7, R10 ;  /* 0x0000000a00077213 */ /* 0x000fe40000000000 */
[----:B------:R-:W-:-:S04]  /*0660*/  IABS R9, R11 ;  /* 0x0000000b00097213 */ /* 0x000fc80000000000 */
[----:B------:R-:W0:Y:S08]  /*0670*/  I2F.RP R6, R9 ;  /* 0x0000000900067306 */ /* 0x000e300000209400 */
[----:B0-----:R-:W0:Y:S02]  /*0680*/  MUFU.RCP R6, R6 ;  /* 0x0000000600067308 */ /* 0x001e240000001000 */
[----:B0-----:R-:W-:-:S06]  /*0690*/  VIADD R2, R6, 0xffffffe ;  /* 0x0ffffffe06027836 */ /* 0x001fcc0000000000 */
[----:B------:R0:W1:Y:S02]  /*06a0*/  F2I.FTZ.U32.TRUNC.NTZ R3, R2 ;  /* 0x0000000200037305 */ /* 0x000064000021f000 */
[----:B0-----:R-:W-:Y:S02]  /*06b0*/  IMAD.MOV.U32 R2, RZ, RZ, RZ ;  /* 0x000000ffff027224 */ /* 0x001fe400078e00ff */
[----:B-1----:R-:W-:-:S04]  /*06c0*/  IMAD.MOV R12, RZ, RZ, -R3 ;  /* 0x000000ffff0c7224 */ /* 0x002fc800078e0a03 */
[----:B------:R-:W-:Y:S01]  /*06d0*/  IMAD.MOV.U32 R4, RZ, RZ, R12 ;  /* 0x000000ffff047224 */ /* 0x000fe200078e000c */
[----:B------:R-:W-:-:S03]  /*06e0*/  IABS R12, R11 ;  /* 0x0000000b000c7213 */ /* 0x000fc60000000000 */
[----:B------:R-:W-:Y:S02]  /*06f0*/  IMAD R5, R4, R9, RZ ;  /* 0x0000000904057224 */ /* 0x000fe400078e02ff */
[----:B------:R-:W-:Y:S02]  /*0700*/  IMAD.MOV.U32 R4, RZ, RZ, R7 ;  /* 0x000000ffff047224 */ /* 0x000fe400078e0007 */
[----:B------:R-:W-:Y:S01]  /*0710*/  IMAD.HI.U32 R3, R3, R5, R2 ;  /* 0x0000000503037227 */ /* 0x000fe200078e0002 */
[----:B------:R-:W-:-:S03]  /*0720*/  IABS R5, R15 ;  /* 0x0000000f00057213 */ /* 0x000fc60000000000 */
[----:B------:R-:W-:Y:S01]  /*0730*/  IMAD.MOV R2, RZ, RZ, -R12 ;  /* 0x000000ffff027224 */ /* 0x000fe200078e0a0c */
[----:B------:R-:W0:Y:S01]  /*0740*/  I2F.RP R7, R5 ;  /* 0x0000000500077306 */ /* 0x000e220000209400 */
[----:B------:R-:W-:Y:S01]  /*0750*/  IMAD.HI.U32 R3, R3, R4, RZ ;  /* 0x0000000403037227 */ /* 0x000fe200078e00ff */
[----:B------:R-:W1:Y:S03]  /*0760*/  LDC R12, c[0x0][0x3a0] ;  /* 0x0000e800ff0c7b82 */ /* 0x000e660000000800 */
[----:B------:R-:W-:-:S03]  /*0770*/  IMAD R2, R3, R2, R4 ;  /* 0x0000000203027224 */ /* 0x000fc600078e0204 */
[----:B------:R-:W2:Y:S02]  /*0780*/  I2F.RP R4, R13 ;  /* 0x0000000d00047306 */ /* 0x000ea40000209400 */
[----:B------:R-:W-:-:S06]  /*0790*/  ISETP.GT.U32.AND P1, PT, R9, R2, PT ;  /* 0x000000020900720c */ /* 0x000fcc0003f24070 */
[----:B0-----:R-:W-:Y:S07]  /*07a0*/  MUFU.RCP R7, R7 ;  /* 0x0000000700077308 */ /* 0x001fee0000001000 */
[----:B------:R-:W-:Y:S01]  /*07b0*/  @!P1 IMAD.IADD R2, R2, 0x1, -R9 ;  /* 0x0000000102029824 */ /* 0x000fe200078e0a09 */
[----:B--2---:R-:W0:Y:S01]  /*07c0*/  MUFU.RCP R4, R4 ;  /* 0x0000000400047308 */ /* 0x004e220000001000 */
[----:B------:R-:W-:Y:S01]  /*07d0*/  @!P1 VIADD R3, R3, 0x1 ;  /* 0x0000000103039836 */ /* 0x000fe20000000000 */
[----:B------:R-:W-:-:S02]  /*07e0*/  ISETP.NE.AND P1, PT, R11, RZ, PT ;  /* 0x000000ff0b00720c */ /* 0x000fc40003f25270 */
[----:B------:R-:W-:Y:S02]  /*07f0*/  ISETP.GE.U32.AND P0, PT, R2, R9, PT ;  /* 0x000000090200720c */ /* 0x000fe40003f06070 */
[----:B------:R-:W-:-:S04]  /*0800*/  LOP3.LUT R2, R10, R11, RZ, 0x3c, !PT ;  /* 0x0000000b0a027212 */ /* 0x000fc800078e3cff */
[----:B------:R-:W-:-:S07]  /*0810*/  ISETP.GE.AND P2, PT, R2, RZ, PT ;  /* 0x000000ff0200720c */ /* 0x000fce0003f46270 */
[----:B------:R-:W-:Y:S02]  /*0820*/  @P0 VIADD R3, R3, 0x1 ;  /* 0x0000000103030836 */ /* 0x000fe40000000000 */
[----:B0-----:R-:W-:Y:S02]  /*0830*/  VIADD R6, R4, 0xffffffe ;  /* 0x0ffffffe04067836 */ /* 0x001fe40000000000 */
[----:B------:R-:W-:Y:S02]  /*0840*/  IMAD.MOV.U32 R16, RZ, RZ, R3 ;  /* 0x000000ffff107224 */ /* 0x000fe400078e0003 */
[----:B------:R-:W0:Y:S02]  /*0850*/  F2I.FTZ.U32.TRUNC.NTZ R3, R6 ;  /* 0x0000000600037305 */ /* 0x000e24000021f000 */
[----:B------:R-:W-:Y:S01]  /*0860*/  @!P2 IMAD.MOV R16, RZ, RZ, -R16 ;  /* 0x000000ffff10a224 */ /* 0x000fe200078e0a10 */
[----:B------:R-:W-:-:S05]  /*0870*/  @!P1 LOP3.LUT R16, RZ, R11, RZ, 0x33, !PT ;  /* 0x0000000bff109212 */ /* 0x000fca00078e33ff */
[----:B------:R-:W-:Y:S01]  /*0880*/  IMAD.MOV R2, RZ, RZ, -R16 ;  /* 0x000000ffff027224 */ /* 0x000fe200078e0a10 */
[----:B------:R2:W-:Y:S03]  /*0890*/  STL [R1+0x1c], R16 ;  /* 0x00001c1001007387 */ /* 0x0005e60000100800 */
[----:B------:R-:W-:Y:S02]  /*08a0*/  IMAD R2, R11, R2, R10 ;  /* 0x000000020b027224 */ /* 0x000fe400078e020a */
[----:B0-----:R-:W-:Y:S02]  /*08b0*/  IMAD.MOV R4, RZ, RZ, -R3 ;  /* 0x000000ffff047224 */ /* 0x001fe400078e0a03 */
[----:B------:R-:W-:Y:S01]  /*08c0*/  IMAD.IADD R2, R8, 0x1, R2 ;  /* 0x0000000108027824 */ /* 0x000fe200078e0202 */
[----:B--2---:R-:W-:Y:S01]  /*08d0*/  LOP3.LUT R16, R0, 0x7f, RZ, 0xc0, !PT ;  /* 0x0000007f00107812 */ /* 0x004fe200078ec0ff */
[----:B------:R-:W-:Y:S01]  /*08e0*/  IMAD R9, R4, R13, RZ ;  /* 0x0000000d04097224 */ /* 0x000fe200078e02ff */
[----:B------:R-:W-:-:S02]  /*08f0*/  SHF.R.U32.HI R0, RZ, 0x5, R0 ;  /* 0x00000005ff007819 */ /* 0x000fc40000011600 */
[----:B------:R-:W-:Y:S01]  /*0900*/  ISETP.NE.U32.AND P5, PT, R16, RZ, PT ;  /* 0x000000ff1000720c */ /* 0x000fe20003fa5070 */
[----:B------:R-:W-:Y:S01]  /*0910*/  IMAD R18, R2, 0x100, R16 ;  /* 0x0000010002127824 */ /* 0x000fe200078e0210 */
[----:B------:R-:W-:Y:S01]  /*0920*/  R2UR UR7, R0 ;  /* 0x00000000000772ca */ /* 0x000fe200000e0000 */
[----:B------:R-:W-:Y:S02]  /*0930*/  IMAD.MOV.U32 R2, RZ, RZ, RZ ;  /* 0x000000ffff027224 */ /* 0x000fe400078e00ff */
[C---:B------:R-:W-:Y:S01]  /*0940*/  VIADD R17, R18.reuse, 0x80 ;  /* 0x0000008012117836 */ /* 0x040fe20000000000 */
[----:B------:R-:W-:Y:S01]  /*0950*/  IABS R4, R18 ;  /* 0x0000001200047213 */ /* 0x000fe20000000000 */
[----:B------:R-:W-:Y:S01]  /*0960*/  IMAD.HI.U32 R2, R3, R9, R2 ;  /* 0x0000000903027227 */ /* 0x000fe200078e0002 */
[----:B------:R-:W-:Y:S01]  /*0970*/  STL [R1+0xbd0], R18 ;  /* 0x000bd01201007387 */ /* 0x000fe20000100800 */
[----:B------:R-:W-:Y:S02]  /*0980*/  ISETP.GE.AND P2, PT, R18, RZ, PT ;  /* 0x000000ff1200720c */ /* 0x000fe40003f46270 */
[----:B------:R-:W-:Y:S01]  /*0990*/  IABS R8, R17 ;  /* 0x0000001100087213 */ /* 0x000fe20000000000 */
[----:B------:R-:W0:Y:S01]  /*09a0*/  LDS R9, [UR9] ;  /* 0x00000009ff097984 */ /* 0x000e220008000800 */
[C---:B------:R-:W-:Y:S01]  /*09b0*/  IMAD.HI.U32 R3, R2.reuse, R4, RZ ;  /* 0x0000000402037227 */ /* 0x040fe200078e00ff */
[----:B------:R-:W-:Y:S03]  /*09c0*/  BAR.SYNC.DEFER_BLOCKING 0x0 ;  /* 0x0000000000007b1d */ /* 0x000fe60000010000 */
[----:B------:R-:W-:Y:S01]  /*09d0*/  IMAD.HI.U32 R2, R2, R8, RZ ;  /* 0x0000000802027227 */ /* 0x000fe200078e00ff */
[----:B------:R-:W-:Y:S01]  /*09e0*/  ISETP.GE.AND P4, PT, R17, RZ, PT ;  /* 0x000000ff1100720c */ /* 0x000fe20003f86270 */
[----:B------:R-:W-:-:S02]  /*09f0*/  USHF.L.U32 UR4, UR7, 0x15, URZ ;  /* 0x0000001507047899 */ /* 0x000fc400080006ff */
[----:B------:R-:W-:Y:S02]  /*0a00*/  IMAD.MOV R3, RZ, RZ, -R3 ;  /* 0x000000ffff037224 */ /* 0x000fe400078e0a03 */
[----:B------:R-:W-:Y:S01]  /*0a10*/  IMAD.MOV R6, RZ, RZ, -R2 ;  /* 0x000000ffff067224 */ /* 0x000fe200078e0a02 */
[----:B------:R2:W-:Y:S01]  /*0a20*/  STL [R1+0xbd4], R17 ;  /* 0x000bd41101007387 */ /* 0x0005e20000100800 */
[C---:B------:R-:W-:Y:S01]  /*0a30*/  IMAD R4, R13.reuse, R3, R4 ;  /* 0x000000030d047224 */ /* 0x040fe200078e0204 */
[----:B------:R-:W-:Y:S01]  /*0a40*/  ULOP3.LUT UR4, UR4, 0x600000, URZ, 0xc0, !UPT ;  /* 0x0060000004047892 */ /* 0x000fe2000f8ec0ff */
[----:B------:R-:W-:Y:S02]  /*0a50*/  IMAD R8, R13, R6, R8 ;  /* 0x000000060d087224 */ /* 0x000fe400078e0208 */
[----:B------:R-:W-:Y:S01]  /*0a60*/  VIADD R2, R7, 0xffffffe ;  /* 0x0ffffffe07027836 */ /* 0x000fe20000000000 */
[C---:B------:R-:W-:Y:S01]  /*0a70*/  ISETP.GT.U32.AND P0, PT, R13.reuse, R4, PT ;  /* 0x000000040d00720c */ /* 0x040fe20003f04070 */
[----:B-1----:R-:W-:Y:S01]  /*0a80*/  VIADD R0, R12, 0xffffffff ;  /* 0xffffffff0c007836 */ /* 0x002fe20000000000 */
[----:B------:R-:W-:Y:S01]  /*0a90*/  ISETP.GT.U32.AND P1, PT, R13, R8, PT ;  /* 0x000000080d00720c */ /* 0x000fe20003f24070 */
[----:B------:R1:W5:Y:S02]  /*0aa0*/  F2I.FTZ.U32.TRUNC.NTZ R3, R2 ;  /* 0x0000000200037305 */ /* 0x000364000021f000 */
[----:B-1----:R-:W-:-:S08]  /*0ab0*/  IMAD.MOV.U32 R2, RZ, RZ, RZ ;  /* 0x000000ffff027224 */ /* 0x002fd000078e00ff */
[--C-:B------:R-:W-:Y:S02]  /*0ac0*/  @!P0 IMAD.IADD R4, R4, 0x1, -R13.reuse ;  /* 0x0000000104048824 */ /* 0x100fe400078e0a0d */
[----:B------:R-:W-:Y:S02]  /*0ad0*/  @!P1 IMAD.IADD R8, R8, 0x1, -R13 ;  /* 0x0000000108089824 */ /* 0x000fe400078e0a0d */
[--C-:B-----5:R-:W-:Y:S01]  /*0ae0*/  IMAD.MOV R6, RZ, RZ, -R3.reuse ;  /* 0x000000ffff067224 */ /* 0x120fe200078e0a03 */
[C---:B------:R-:W-:Y:S02]  /*0af0*/  ISETP.GT.U32.AND P0, PT, R13.reuse, R4, PT ;  /* 0x000000040d00720c */ /* 0x040fe40003f04070 */
[----:B------:R-:W-:Y:S01]  /*0b00*/  ISETP.GT.U32.AND P1, PT, R13, R8, PT ;  /* 0x000000080d00720c */ /* 0x000fe20003f24070 */
[----:B------:R-:W-:Y:S01]  /*0b10*/  IMAD R11, R6, R5, RZ ;  /* 0x00000005060b7224 */ /* 0x000fe200078e02ff */
[----:B0-----:R-:W-:Y:S01]  /*0b20*/  R2UR UR8, R9 ;  /* 0x00000000090872ca */ /* 0x001fe200000e0000 */
[----:B------:R-:W0:Y:S02]  /*0b30*/  LDC.64 R6, c[0x0][0x3a8] ;  /* 0x0000ea00ff067b82 */ /* 0x000e240000000a00 */
[----:B------:R-:W-:Y:S01]  /*0b40*/  IMAD.HI.U32 R11, R3, R11, R2 ;  /* 0x0000000b030b7227 */ /* 0x000fe200078e0002 */
[----:B------:R-:W-:-:S03]  /*0b50*/  LOP3.LUT R3, RZ, R14, RZ, 0x33, !PT ;  /* 0x0000000eff037212 */ /* 0x000fc600078e33ff */
[----:B------:R-:W-:Y:S02]  /*0b60*/  VIADD R2, R12, 0xfffffff7 ;  /* 0xfffffff70c027836 */ /* 0x000fe40000000000 */
[--C-:B------:R-:W-:Y:S01]  /*0b70*/  @!P0 IMAD.IADD R4, R4, 0x1, -R13.reuse ;  /* 0x0000000104048824 */ /* 0x100fe200078e0a0d */
[----:B------:R-:W-:Y:S01]  /*0b80*/  ISETP.NE.AND P0, PT, R14, RZ, PT ;  /* 0x000000ff0e00720c */ /* 0x000fe20003f05270 */
[----:B------:R-:W-:Y:S01]  /*0b90*/  @!P1 IMAD.IADD R8, R8, 0x1, -R13 ;  /* 0x0000000108089824 */ /* 0x000fe200078e0a0d */
[----:B------:R-:W-:Y:S01]  /*0ba0*/  ISETP.GE.U32.AND P3, PT, R2, 0x7fffff78, PT ;  /* 0x7fffff780200780c */ /* 0x000fe20003f66070 */
[----:B------:R-:W-:Y:S01]  /*0bb0*/  @!P2 IMAD.MOV R4, RZ, RZ, -R4 ;  /* 0x000000ffff04a224 */ /* 0x000fe200078e0a04 */
[----:B------:R-:W-:Y:S01]  /*0bc0*/  ISETP.GE.U32.AND P1, PT, R0, 0x7fffff80, PT ;  /* 0x7fffff800000780c */ /* 0x000fe20003f26070 */
[----:B------:R-:W-:Y:S01]  /*0bd0*/  @!P4 IMAD.MOV R8, RZ, RZ, -R8 ;  /* 0x000000ffff08c224 */ /* 0x000fe200078e0a08 */
[----:B------:R-:W-:Y:S02]  /*0be0*/  UIADD3 UR10, UPT, UPT, UR8, UR4, URZ ;  /* 0x00000004080a7290 */ /* 0x000fe4000fffe0ff */
[----:B------:R-:W-:-:S02]  /*0bf0*/  SEL R2, R3, R4, !P0 ;  /* 0x0000000403027207 */ /* 0x000fc40004000000 */
[----:B------:R-:W-:Y:S01]  /*0c00*/  SEL R4, R3, R8, !P0 ;  /* 0x0000000803047207 */ /* 0x000fe20004000000 */
[C---:B------:R-:W-:Y:S02]  /*0c10*/  VIADD R3, R12.reuse, 0xffffffef ;  /* 0xffffffef0c037836 */ /* 0x040fe40000000000 */
[----:B------:R-:W-:Y:S01]  /*0c20*/  VIADD R8, R12, 0xffffffe7 ;  /* 0xffffffe70c087836 */ /* 0x000fe20000000000 */
[----:B--234-:R-:W-:Y:S06]  /*0c30*/  BRA.U UP0, `(.L_x_5) ;  /* 0x0000000100187547 */ /* 0x01cfec000b800000 */
[----:B------:R-:W-:Y:S01]  /*0c40*/  ELECT P0, URZ, PT ;  /* 0x0000000000ff782f */ /* 0x000fe20003800000 */
[----:B------:R-:W-:Y:S01]  /*0c50*/  IMAD.MOV.U32 R0, RZ, RZ, 0x1 ;  /* 0x00000001ff007424 */ /* 0x000fe200078e00ff */
[----:B------:R-:W-:Y:S01]  /*0c60*/  UMOV UR4, 0x40 ;  /* 0x0000004000047882 */ /* 0x000fe20000000000 */
[----:B------:R-:W-:Y:S01]  /*0c70*/  UVIRTCOUNT.DEALLOC.SMPOOL 0x80 ;  /* 0x000000800000784c */ /* 0x000fe20000000000 */
[----:B------:R-:W-:-:S09]  /*0c80*/  ULEA UR4, UR5, UR4, 0x18 ;  /* 0x0000000405047291 */ /* 0x000fd2000f8ec0ff */
[----:B------:R1:W-:Y:S03]  /*0c90*/  @P0 STS.U8 [UR4], R0 ;  /* 0x00000000ff000988 */ /* 0x0003e60008000004 */
.L_x_5:
[----:B------:R-:W-:Y:S01]  /*0ca0*/  STL [R1+0xe78], R16 ;  /* 0x000e781001007387 */ /* 0x000fe20000100800 */
[----:B------:R-:W-:Y:S01]  /*0cb0*/  VOTEU.ALL UP1, P5 ;  /* 0x0000000000ff7886 */ /* 0x000fe20002820000 */
[----:B------:R-:W-:Y:S01]  /*0cc0*/  VOTEU.ALL UP2, P5 ;  /* 0x0000000000ff7886 */ /* 0x000fe20002840000 */
[----:B------:R-:W-:Y:S01]  /*0cd0*/  IMAD R2, R2, UR16, RZ ;  /* 0x0000001002027c24 */ /* 0x000fe2000f8e02ff */
[----:B------:R-:W-:Y:S01]  /*0ce0*/  STL [R1+0xd64], R14 ;  /* 0x000d640e01007387 */ /* 0x000fe20000100800 */
[----:B------:R-:W2:Y:S01]  /*0cf0*/  LDCU.64 UR20, c[0x0][0x358] ;  /* 0x00006b00ff1477ac */ /* 0x000ea20008000a00 */
[----:B------:R-:W-:-:S04]  /*0d00*/  @!UP1 UIADD3 UR4, UPT, UPT, -UR6, 0x100000, URZ ;  /* 0x0010000006049890 */ /* 0x000fc8000fffe1ff */
[----:B------:R-:W-:Y:S02]  /*0d10*/  @!UP1 USHF.L.U32 UR5, UR4, 0xb, URZ ;  /* 0x0000000b04059899 */ /* 0x000fe400080006ff */
[----:B------:R-:W-:Y:S01]  /*0d20*/  @!UP1 USHF.L.U32 UR4, UR4, 0x1, URZ ;  /* 0x0000000104049899 */ /* 0x000fe200080006ff */
[----:B------:R-:W-:Y:S01]  /*0d30*/  IMAD R4, R4, UR16, RZ ;  /* 0x0000001004047c24 */ /* 0x000fe2000f8e02ff */
[----:B------:R-:W-:Y:S01]  /*0d40*/  STL [R1+0xd6c], R14 ;  /* 0x000d6c0e01007387 */ /* 0x000fe20000100800 */
[----:B------:R-:W-:Y:S01]  /*0d50*/  ISETP.GE.U32.AND P4, PT, R3, 0x7fffff70, PT ;  /* 0x7fffff700300780c */ /* 0x000fe20003f86070 */
[----:B0-----:R-:W-:Y:S01]  /*0d60*/  IMAD.SHL.U32 R10, R6, 0x8, RZ ;  /* 0x00000008060a7824 */ /* 0x001fe200078e00ff */
[----:B------:R-:W-:Y:S01]  /*0d70*/  ISETP.GE.U32.AND P2, PT, R8, 0x7fffff68, PT ;  /* 0x7fffff680800780c */ /* 0x000fe20003f46070 */
[----:B------:R-:W-:Y:S01]  /*0d80*/  STL [R1+0xd70], R14 ;  /* 0x000d700e01007387 */ /* 0x000fe20000100800 */
[----:B------:R-:W-:Y:S01]  /*0d90*/  PRMT R36, RZ, 0x7610, R36 ;  /* 0x00007610ff247816 */ /* 0x000fe20000000024 */
[----:B------:R-:W0:Y:S02]  /*0da0*/  LDCU UR16, c[0x0][0x3b0] ;  /* 0x00007600ff1077ac */ /* 0x000e240008000800 */
[----:B------:R-:W-:Y:S01]  /*0db0*/  STL [R1+0xd78], R14 ;  /* 0x000d780e01007387 */ /* 0x000fe20000100800 */
[----:B------:R-:W-:Y:S03]  /*0dc0*/  STTM.x32 tmem[UR10], RZ ;  /* 0x000000ff000079ed */ /* 0x000fe600082c000a */
[----:B------:R-:W-:Y:S01]  /*0dd0*/  STL [R1+0xd7c], R14 ;  /* 0x000d7c0e01007387 */ /* 0x000fe20000100800 */
[----:B------:R-:W-:Y:S01]  /*0de0*/  PRMT R35, RZ, 0x7610, R35 ;  /* 0x00007610ff237816 */ /* 0x000fe20000000023 */
[----:B------:R-:W3:Y:S02]  /*0df0*/  LDCU UR17, c[0x0][0x3b0] ;  /* 0x00007600ff1177ac */ /* 0x000ee40008000800 */
[----:B------:R-:W-:Y:S01]  /*0e00*/  STL [R1+0xd84], R14 ;  /* 0x000d840e01007387 */ /* 0x000fe20000100800 */
[----:B------:R-:W-:Y:S01]  /*0e10*/  PRMT R22, RZ, 0x7610, R22 ;  /* 0x00007610ff167816 */ /* 0x000fe20000000016 */
[----:B------:R-:W4:Y:S02]  /*0e20*/  LDCU UR18, c[0x0][0x3b0] ;  /* 0x00007600ff1277ac */ /* 0x000f240008000800 */
[----:B------:R-:W-:Y:S01]  /*0e30*/  STL [R1+0xd88], R14 ;  /* 0x000d880e01007387 */ /* 0x000fe20000100800 */
[----:B------:R-:W-:Y:S01]  /*0e40*/  PRMT R53, RZ, 0x7610, R53 ;  /* 0x00007610ff357816 */ /* 0x000fe20000000035 */
[----:B------:R-:W1:Y:S02]  /*0e50*/  LDCU UR19, c[0x0][0x3b0] ;  /* 0x00007600ff1377ac */ /* 0x000e640008000800 */
[----:B------:R-:W-:Y:S01]  /*0e60*/  STL [R1+0xd90], R14 ;  /* 0x000d900e01007387 */ /* 0x000fe20000100800 */
[----:B------:R-:W-:Y:S01]  /*0e70*/  PRMT R37, RZ, 0x7610, R37 ;  /* 0x00007610ff257816 */ /* 0x000fe20000000025 */
[----:B------:R-:W0:Y:S02]  /*0e80*/  LDCU UR22, c[0x0][0x3b0] ;  /* 0x00007600ff1677ac */ /* 0x000e240008000800 */
        /* <DEDUP_REMOVED lines=13> */
[----:B------:R-:W0:Y:S03]  /*0f60*/  LDCU UR27, c[0x0][0x3b0] ;  /* 0x00007600ff1b77ac */ /* 0x000e260008000800 */
[----:B------:R-:W-:Y:S04]  /*0f70*/  STL [R1+0xdb4], R14 ;  /* 0x000db40e01007387 */ /* 0x000fe80000100800 */
        /* <DEDUP_REMOVED lines=62> */
[----:B------:R-:W-:Y:S01]  /*1360*/  STL [R1+0xe4c], R31 ;  /* 0x000e4c1f01007387 */ /* 0x000fe20000100800 */
[----:B------:R-:W0:Y:S03]  /*1370*/  FENCE.VIEW.ASYNC.T ;  /* 0x00000000000073c6 */ /* 0x000e260000000200 */
[----:B------:R-:W-:Y:S01]  /*1380*/  STL [R1+0xe6c], R31 ;  /* 0x000e6c1f01007387 */ /* 0x000fe20000100800 */
[----:B0-----:R-:W-:Y:S06]  /*1390*/  BAR.SYNC.DEFER_BLOCKING 0x0 ;  /* 0x0000000000007b1d */ /* 0x001fec0000010000 */
[----:B------:R-:W-:Y:S04]  /*13a0*/  STL [R1+0xe74], R31 ;  /* 0x000e741f01007387 */ /* 0x000fe80000100800 */
[----:B------:R-:W-:Y:S04]  /*13b0*/  STL [R1+0xd28], R30 ;  /* 0x000d281e01007387 */ /* 0x000fe80000100800 */
[----:B------:R-:W-:Y:S04]  /*13c0*/  STL [R1+0xd40], R30 ;  /* 0x000d401e01007387 */ /* 0x000fe80000100800 */
[----:B------:R0:W-:Y:S04]  /*13d0*/  STL [R1+0xe54], R30 ;  /* 0x000e541e01007387 */ /* 0x0001e80000100800 */
[----:B------:R-:W-:Y:S04]  /*13e0*/  STL [R1+0xd24], R29 ;  /* 0x000d241d01007387 */ /* 0x000fe80000100800 */
[----:B------:R-:W0:Y:S02]  /*13f0*/  FENCE.VIEW.ASYNC.S ;  /* 0x00000000000073c6 */ /* 0x000e240000000000 */
[----:B0-----:R0:W0:Y:S02]  /*1400*/  @!UP2 SYNCS.EXCH.64 URZ, [UR11], UR4 ;  /* 0x000000040bffa5b2 */ /* 0x0010240008000100 */
[----:B------:R-:W-:Y:S04]  /*1410*/  STL [R1+0xd54], R29 ;  /* 0x000d541d01007387 */ /* 0x000fe80000100800 */
[----:B------:R-:W-:Y:S04]  /*1420*/  STL [R1+0xe58], R29 ;  /* 0x000e581d01007387 */ /* 0x000fe80000100800 */
[----:B------:R-:W-:Y:S04]  /*1430*/  STL [R1+0xd20], R28 ;  /* 0x000d201c01007387 */ /* 0x000fe80000100800 */
[----:B------:R-:W-:Y:S01]  /*1440*/  STL [R1+0xd1c], R27 ;  /* 0x000d1c1b01007387 */ /* 0x000fe20000100800 */
[----:B------:R-:W0:Y:S03]  /*1450*/  LDC R30, c[0x0][0x3a0] ;  /* 0x0000e800ff1e7b82 */ /* 0x000e260000000800 */
[----:B------:R-:W-:Y:S04]  /*1460*/  STL [R1+0xd18], R26 ;  /* 0x000d181a01007387 */ /* 0x000fe80000100800 */
[----:B------:R-:W-:Y:S04]  /*1470*/  STL [R1+0xd14], R42 ;  /* 0x000d142a01007387 */ /* 0x000fe80000100800 */
[----:B------:R-:W-:Y:S04]  /*1480*/  STL [R1+0xd10], R41 ;  /* 0x000d102901007387 */ /* 0x000fe80000100800 */
[----:B------:R-:W-:Y:S04]  /*1490*/  STL [R1+0xd0c], R40 ;  /* 0x000d0c2801007387 */ /* 0x000fe80000100800 */
[----:B------:R-:W-:Y:S04]  /*14a0*/  STL [R1+0xd08], R39 ;  /* 0x000d082701007387 */ /* 0x000fe80000100800 */
[----:B------:R-:W-:Y:S01]  /*14b0*/  STL [R1+0xd04], R52 ;  /* 0x000d043401007387 */ /* 0x000fe20000100800 */
[----:B01----:R-:W-:-:S03]  /*14c0*/  VIADD R0, R30, 0xffffffdf ;  /* 0xffffffdf1e007836 */ /* 0x003fc60000000000 */
[----:B------:R-:W-:Y:S02]  /*14d0*/  STL [R1+0xd00], R51 ;  /* 0x000d003301007387 */ /* 0x000fe40000100800 */
[----:B------:R-:W-:Y:S02]  /*14e0*/  ISETP.GE.U32.AND P0, PT, R0, 0x7fffff60, PT ;  /* 0x7fffff600000780c */ /* 0x000fe40003f06070 */
[----:B------:R-:W-:Y:S01]  /*14f0*/  STL [R1+0xcfc], R49 ;  /* 0x000cfc3101007387 */ /* 0x000fe20000100800 */
[----:B------:R-:W-:-:S03]  /*1500*/  IADD3 R0, P6, PT, R2, UR12, RZ ;  /* 0x0000000c02007c10 */ /* 0x000fc6000ffde0ff */
[----:B------:R-:W-:Y:S01]  /*1510*/  STL [R1+0xcf8], R48 ;  /* 0x000cf83001007387 */ /* 0x000fe20000100800 */
[----:B------:R-:W-:Y:S01]  /*1520*/  LEA.HI.X.SX32 R2, R2, UR13, 0x1, P6 ;  /* 0x0000000d02027c11 */ /* 0x000fe2000b0f0eff */
[----:B------:R-:W-:Y:S01]  /*1530*/  @!P1 IMAD.MOV.U32 R8, RZ, RZ, R0 ;  /* 0x000000ffff089224 */ /* 0x000fe200078e0000 */
[----:B------:R-:W-:Y:S01]  /*1540*/  IADD3 R3, P6, PT, R4, UR12, RZ ;  /* 0x0000000c04037c10 */ /* 0x000fe2000ffde0ff */
[----:B------:R-:W-:Y:S01]  /*1550*/  STL [R1+0xcf4], R47 ;  /* 0x000cf42f01007387 */ /* 0x000fe20000100800 */
[----:B------:R-:W-:Y:S01]  /*1560*/  SHF.R.S32.HI R13, RZ, 0x1f, R10 ;  /* 0x0000001fff0d7819 */ /* 0x000fe2000001140a */
[----:B------:R-:W-:Y:S01]  /*1570*/  @!P1 IMAD.MOV.U32 R9, RZ, RZ, R2 ;  /* 0x000000ffff099224 */ /* 0x000fe200078e0002 */
[----:B------:R-:W-:Y:S01]  /*1580*/  BAR.SYNC.DEFER_BLOCKING 0x0 ;  /* 0x0000000000007b1d */ /* 0x000fe20000010000 */
[----:B------:R-:W-:Y:S01]  /*1590*/  PRMT R16, RZ, 0x7610, R16 ;  /* 0x00007610ff107816 */ /* 0x000fe20000000010 */
[----:B------:R-:W-:Y:S01]  /*15a0*/  VIADD R12, R30, 0xffffffd7 ;  /* 0xffffffd71e0c7836 */ /* 0x000fe20000000000 */
[----:B------:R-:W-:-:S02]  /*15b0*/  PRMT R31, RZ, 0x7610, R31 ;  /* 0x00007610ff1f7816 */ /* 0x000fc4000000001f */
[----:B------:R-:W-:Y:S01]  /*15c0*/  PRMT R14, RZ, 0x7610, R14 ;  /* 0x00007610ff0e7816 */ /* 0x000fe2000000000e */
[----:B------:R-:W0:Y:S01]  /*15d0*/  LDCU UR12, c[0x0][0x3b0] ;  /* 0x00007600ff0c77ac */ /* 0x000e220008000800 */
[----:B------:R-:W-:Y:S04]  /*15e0*/  STL [R1+0xcf0], R46 ;  /* 0x000cf02e01007387 */ /* 0x000fe80000100800 */
[----:B------:R-:W-:Y:S04]  /*15f0*/  STL [R1+0xcec], R45 ;  /* 0x000cec2d01007387 */ /* 0x000fe80000100800 */
[----:B------:R-:W-:Y:S04]  /*1600*/  STL [R1+0xce8], R44 ;  /* 0x000ce82c01007387 */ /* 0x000fe80000100800 */
[----:B------:R-:W-:Y:S04]  /*1610*/  STL [R1+0xce4], R43 ;  /* 0x000ce42b01007387 */ /* 0x000fe80000100800 */
[----:B------:R-:W-:Y:S04]  /*1620*/  STL [R1+0xce0], R33 ;  /* 0x000ce02101007387 */ /* 0x000fe80000100800 */
[----:B------:R1:W-:Y:S04]  /*1630*/  STL [R1+0xcdc], R21 ;  /* 0x000cdc1501007387 */ /* 0x0003e80000100800 */
[----:B------:R-:W-:Y:S04]  /*1640*/  STL [R1+0xcd8], R19 ;  /* 0x000cd81301007387 */ /* 0x000fe80000100800 */
[----:B------:R-:W-:Y:S01]  /*1650*/  STL [R1+0xcd4], R17 ;  /* 0x000cd41101007387 */ /* 0x000fe20000100800 */
[----:B------:R-:W-:Y:S01]  /*1660*/  LEA.HI.X.SX32 R4, R4, UR13, 0x1, P6 ;  /* 0x0000000d04047c11 */ /* 0x000fe2000b0f0eff */
[----:B------:R-:W0:Y:S02]  /*1670*/  LDCU UR13, c[0x0][0x3b0] ;  /* 0x00007600ff0d77ac */ /* 0x000e240008000800 */
[----:B------:R-:W-:Y:S04]  /*1680*/  STL [R1+0xcd0], R20 ;  /* 0x000cd01401007387 */ /* 0x000fe80000100800 */
[----:B------:R-:W-:Y:S04]  /*1690*/  STL [R1+0xccc], R25 ;  /* 0x000ccc1901007387 */ /* 0x000fe80000100800 */
[----:B------:R-:W-:Y:S04]  /*16a0*/  STL [R1+0xcc8], R18 ;  /* 0x000cc81201007387 */ /* 0x000fe80000100800 */
[----:B------:R-:W-:Y:S04]  /*16b0*/  STL [R1+0xcc4], R38 ;  /* 0x000cc42601007387 */ /* 0x000fe80000100800 */
[----:B------:R-:W-:Y:S04]  /*16c0*/  STL [R1+0xc0c], R11 ;  /* 0x000c0c0b01007387 */ /* 0x000fe80000100800 */
[----:B------:R-:W-:Y:S01]  /*16d0*/  STL [R1+0xc14], R11 ;  /* 0x000c140b01007387 */ /* 0x000fe20000100800 */
[----:B------:R-:W-:-:S03]  /*16e0*/  IADD3 R32, P6, PT, R10, R0, RZ ;  /* 0x000000000a207210 */ /* 0x000fc60007fde0ff */
[----:B------:R-:W-:Y:S04]  /*16f0*/  STL [R1+0xc1c], R11 ;  /* 0x000c1c0b01007387 */ /* 0x000fe80000100800 */
[----:B------:R-:W-:Y:S04]  /*1700*/  STL [R1+0xc24], R11 ;  /* 0x000c240b01007387 */ /* 0x000fe80000100800 */
[----:B--2---:R2:W3:Y:S04]  /*1710*/  @!P1 LDG.E.U8 R36, desc[UR20][R8.64] ;  /* 0x0000001408249981 */ /* 0x0044e8000c1e1100 */
[----:B------:R-:W-:Y:S04]  /*1720*/  STL [R1+0xc2c], R11 ;  /* 0x000c2c0b01007387 */ /* 0x000fe80000100800 */
[----:B------:R-:W-:Y:S01]  /*1730*/  STL [R1+0xc34], R11 ;  /* 0x000c340b01007387 */ /* 0x000fe20000100800 */
[----:B--2---:R-:W-:-:S02]  /*1740*/  @!P1 IMAD.MOV.U32 R8, RZ, RZ, R3 ;  /* 0x000000ffff089224 */ /* 0x004fc400078e0003 */
[----:B------:R-:W-:Y:S01]  /*1750*/  @!P1 IMAD.MOV.U32 R9, RZ, RZ, R4 ;  /* 0x000000ffff099224 */ /* 0x000fe200078e0004 */
[----:B------:R-:W-:Y:S04]  /*1760*/  STL [R1+0xc08], R5 ;  /* 0x000c080501007387 */ /* 0x000fe80000100800 */
[----:B------:R-:W-:Y:S04]  /*1770*/  STL [R1+0xc10], R5 ;  /* 0x000c100501007387 */ /* 0x000fe80000100800 */
[----:B------:R-:W-:Y:S04]  /*1780*/  STL [R1+0xc18], R5 ;  /* 0x000c180501007387 */ /* 0x000fe80000100800 */
[----:B------:R-:W-:Y:S04]  /*1790*/  STL [R1+0xc20], R5 ;  /* 0x000c200501007387 */ /* 0x000fe80000100800 */
[----:B------:R2:W3:Y:S04]  /*17a0*/  @!P1 LDG.E.U8 R35, desc[UR20][R8.64] ;  /* 0x0000001408239981 */ /* 0x0004e8000c1e1100 */
[----:B------:R-:W-:Y:S04]  /*17b0*/  STL [R1+0xc28], R5 ;  /* 0x000c280501007387 */ /* 0x000fe80000100800 */
[----:B------:R-:W-:Y:S01]  /*17c0*/  STL [R1+0xc30], R5 ;  /* 0x000c300501007387 */ /* 0x000fe20000100800 */
[----:B--2---:R-:W-:-:S02]  /*17d0*/  IMAD.MOV.U32 R9, RZ, RZ, R32 ;  /* 0x000000ffff097224 */ /* 0x004fc400078e0020 */
[----:B------:R-:W-:Y:S01]  /*17e0*/  IMAD.X R8, R13, 0x1, R2, P6 ;  /* 0x000000010d087824 */ /* 0x000fe200030e0602 */
[----:B------:R-:W-:Y:S04]  /*17f0*/  STL [R1+0xc38], R5 ;  /* 0x000c380501007387 */ /* 0x000fe80000100800 */
[----:B------:R-:W-:Y:S01]  /*1800*/  STL [R1+0xc04], R15 ;  /* 0x000c040f01007387 */ /* 0x000fe20000100800 */
[----:B------:R-:W-:-:S03]  /*1810*/  @!P3 LOP3.LUT R9, R9, R8, RZ, 0x3c, !PT ;  /* 0x000000080909b212 */ /* 0x000fc600078e3cff */
[----:B------:R-:W-:Y:S04]  /*1820*/  STL [R1+0xc3c], R15 ;  /* 0x000c3c0f01007387 */ /* 0x000fe80000100800 */
[----:B------:R-:W-:Y:S04]  /*1830*/  STL [R1+0xc00], R7 ;  /* 0x000c000701007387 */ /* 0x000fe80000100800 */
[----:B------:R-:W-:Y:S04]  /*1840*/  STL [R1+0xc40], R7 ;  /* 0x000c400701007387 */ /* 0x000fe80000100800 */
[----:B------:R-:W-:Y:S04]  /*1850*/  STL [R1+0x414], R32 ;  /* 0x0004142001007387 */ /* 0x000fe80000100800 */
[----:B------:R2:W-:Y:S01]  /*1860*/  STL [R1+0x410], R8 ;  /* 0x0004100801007387 */ /* 0x0005e20000100800 */
[----:B-1----:R-:W-:-:S02]  /*1870*/  PRMT R21, RZ, 0x7610, R21 ;  /* 0x00007610ff157816 */ /* 0x002fc40000000015 */
[C---:B--2---:R-:W-:Y:S02]  /*1880*/  @!P3 LOP3.LUT R8, R9.reuse, R8, RZ, 0x3c, !PT ;  /* 0x000000080908b212 */ /* 0x044fe400078e3cff */
[----:B------:R-:W-:Y:S02]  /*1890*/  IADD3 R32, P6, PT, R10, R3, RZ ;  /* 0x000000030a207210 */ /* 0x000fe40007fde0ff */
[----:B------:R-:W-:-:S05]  /*18a0*/  @!P3 LOP3.LUT R9, R9, R8, RZ, 0x3c, !PT ;  /* 0x000000080909b212 */ /* 0x000fca00078e3cff */
[----:B------:R1:W2:Y:S01]  /*18b0*/  @!P3 LDG.E.U8 R21, desc[UR20][R8.64] ;  /* 0x000000140815b981 */ /* 0x0002a2000c1e1100 */
[----:B------:R-:W-:Y:S02]  /*18c0*/  IMAD.SHL.U32 R10, R6, 0x10, RZ ;  /* 0x00000010060a7824 */ /* 0x000fe400078e00ff */
[----:B-1----:R-:W-:Y:S02]  /*18d0*/  IMAD.MOV.U32 R9, RZ, RZ, R32 ;  /* 0x000000ffff097224 */ /* 0x002fe400078e0020 */
[----:B------:R-:W-:Y:S01]  /*18e0*/  IMAD.X R8, R13, 0x1, R4, P6 ;  /* 0x000000010d087824 */ /* 0x000fe200030e0604 */
[----:B------:R1:W-:Y:S04]  /*18f0*/  STL [R1+0x41c], R32 ;  /* 0x00041c2001007387 */ /* 0x0003e80000100800 */
[----:B------:R-:W-:Y:S01]  /*1900*/  @!P3 LOP3.LUT R9, R9, R8, RZ, 0x3c, !PT ;  /* 0x000000080909b212 */ /* 0x000fe200078e3cff */
[----:B------:R0:W-:Y:S01]  /*1910*/  STL [R1+0x418], R8 ;  /* 0x0004180801007387 */ /* 0x0001e20000100800 */
[----:B------:R-:W-:-:S02]  /*1920*/  SHF.R.S32.HI R13, RZ, 0x1f, R10 ;  /* 0x0000001fff0d7819 */ /* 0x000fc4000001140a */
[----:B-1----:R-:W-:Y:S02]  /*1930*/  IADD3 R32, P6, PT, R10, R0, RZ ;  /* 0x000000000a207210 */ /* 0x002fe40007fde0ff */
[----:B0-----:R-:W-:-:S04]  /*1940*/  @!P3 LOP3.LUT R8, R9, R8, RZ, 0x3c, !PT ;  /* 0x000000080908b212 */ /* 0x001fc800078e3cff */
[----:B------:R-:W-:-:S05]  /*1950*/  @!P3 LOP3.LUT R9, R9, R8, RZ, 0x3c, !PT ;  /* 0x000000080909b212 */ /* 0x000fca00078e3cff */
[----:B------:R0:W2:Y:S02]  /*1960*/  @!P3 LDG.E.U8 R22, desc[UR20][R8.64] ;  /* 0x000000140816b981 */ /* 0x0000a4000c1e1100 */
[----:B0-----:R-:W-:Y:S02]  /*1970*/  IMAD.MOV.U32 R9, RZ, RZ, R32 ;  /* 0x000000ffff097224 */ /* 0x001fe400078e0020 */
[----:B------:R-:W-:Y:S01]  /*1980*/  IMAD.X R8, R13, 0x1, R2, P6 ;  /* 0x000000010d087824 */ /* 0x000fe200030e0602 */
[----:B------:R-:W-:Y:S04]  /*1990*/  STL [R1+0x494], R32 ;  /* 0x0004942001007387 */ /* 0x000fe80000100800 */
[-C--:B------:R-:W-:Y:S01]  /*19a0*/  @!P4 LOP3.LUT R9, R9, R8.reuse, RZ, 0x3c, !PT ;  /* 0x000000080909c212 */ /* 0x080fe200078e3cff */
[----:B------:R0:W-:Y:S03]  /*19b0*/  STL [R1+0x490], R8 ;  /* 0x0004900801007387 */ /* 0x0001e60000100800 */
[----:B0-----:R-:W-:-:S04]  /*19c0*/  @!P4 LOP3.LUT R8, R9, R8, RZ, 0x3c, !PT ;  /* 0x000000080908c212 */ /* 0x001fc800078e3cff */
[----:B------:R-:W-:-:S05]  /*19d0*/  @!P4 LOP3.LUT R9, R9, R8, RZ, 0x3c, !PT ;  /* 0x000000080909c212 */ /* 0x000fca00078e3cff */
[----:B------:R0:W2:Y:S01]  /*19e0*/  @!P4 LDG.E.U8 R16, desc[UR20][R8.64] ;  /* 0x000000140810c981 */ /* 0x0000a2000c1e1100 */
[----:B------:R-:W-:-:S05]  /*19f0*/  IADD3 R32, P6, PT, R10, R3, RZ ;  /* 0x000000030a207210 */ /* 0x000fca0007fde0ff */
[----:B0-----:R-:W-:Y:S02]  /*1a00*/  IMAD.MOV.U32 R9, RZ, RZ, R32 ;  /* 0x000000ffff097224 */ /* 0x001fe400078e0020 */
[----:B------:R-:W-:-:S05]  /*1a10*/  IMAD.X R8, R13, 0x1, R4, P6 ;  /* 0x000000010d087824 */ /* 0x000fca00030e0604 */
[----:B------:R-:W-:Y:S01]  /*1a20*/  @!P4 LOP3.LUT R9, R9, R8, RZ, 0x3c, !PT ;  /* 0x000000080909c212 */ /* 0x000fe200078e3cff */
[----:B------:R-:W-:Y:S01]  /*1a30*/  IMAD R10, R6, 0x18, RZ ;  /* 0x00000018060a7824 */ /* 0x000fe200078e02ff */
[----:B------:R-:W-:-:S04]  /*1a40*/  PRMT R33, RZ, 0x7610, R33 ;  /* 0x00007610ff217816 */ /* 0x000fc80000000021 */
[----:B------:R-:W-:Y:S02]  /*1a50*/  SHF.R.S32.HI R13, RZ, 0x1f, R10 ;  /* 0x0000001fff0d7819 */ /* 0x000fe4000001140a */
[----:B------:R-:W-:Y:S02]  /*1a60*/  PRMT R25, RZ, 0x7610, R25 ;  /* 0x00007610ff197816 */ /* 0x000fe40000000019 */
[----:B------:R-:W-:Y:S01]  /*1a70*/  ISETP.GE.U32.AND P1, PT, R12, 0x7fffff58, PT ;  /* 0x7fffff580c00780c */ /* 0x000fe20003f26070 */
[----:B------:R-:W-:Y:S01]  /*1a80*/  VIADD R12, R30, 0xffffffcf ;  /* 0xffffffcf1e0c7836 */ /* 0x000fe20000000000 */
[----:B------:R-:W-:-:S04]  /*1a90*/  PRMT R19, RZ, 0x7610, R19 ;  /* 0x00007610ff137816 */ /* 0x000fc80000000013 */
[----:B------:R-:W-:Y:S01]  /*1aa0*/  ISETP.GE.U32.AND P3, PT, R12, 0x7fffff50, PT ;  /* 0x7fffff500c00780c */ /* 0x000fe20003f66070 */
[----:B------:R-:W-:Y:S01]  /*1ab0*/  VIADD R12, R30, 0xffffffc7 ;  /* 0xffffffc71e0c7836 */ /* 0x000fe20000000000 */
[----:B------:R-:W-:Y:S02]  /*1ac0*/  PRMT R17, RZ, 0x7610, R17 ;  /* 0x00007610ff117816 */ /* 0x000fe40000000011 */
[----:B------:R-:W-:Y:S02]  /*1ad0*/  PRMT R43, RZ, 0x7610, R43 ;  /* 0x00007610ff2b7816 */ /* 0x000fe4000000002b */
[----:B------:R-:W-:Y:S02]  /*1ae0*/  PRMT R20, RZ, 0x7610, R20 ;  /* 0x00007610ff147816 */ /* 0x000fe40000000014 */
[----:B------:R-:W-:Y:S01]  /*1af0*/  PRMT R44, RZ, 0x7610, R44 ;  /* 0x00007610ff2c7816 */ /* 0x000fe2000000002c */
[----:B--2---:R0:W-:Y:S04]  /*1b00*/  STL [R1+0x260], R16 ;  /* 0x0002601001007387 */ /* 0x0041e80000100800 */
[----:B0-----:R-:W2:Y:S04]  /*1b10*/  LDL.LU R16, [R1+0xe78] ;  /* 0x000e780001107983 */ /* 0x001ea80000300800 */
[----:B------:R-:W-:Y:S04]  /*1b20*/  STL [R1+0x49c], R32 ;  /* 0x00049c2001007387 */ /* 0x000fe80000100800 */
[----:B------:R0:W-:Y:S02]  /*1b30*/  STL [R1+0x498], R8 ;  /* 0x0004980801007387 */ /* 0x0001e40000100800 */
[----:B0-----:R-:W-:-:S02]  /*1b40*/  @!P4 LOP3.LUT R8, R9, R8, RZ, 0x3c, !PT ;  /* 0x000000080908c212 */ /* 0x001fc400078e3cff */
[----:B------:R-:W-:Y:S02]  /*1b50*/  IADD3 R32, P6, PT, R10, R0, RZ ;  /* 0x000000000a207210 */ /* 0x000fe40007fde0ff */
[----:B------:R-:W-:-:S05]  /*1b60*/  @!P4 LOP3.LUT R9, R9, R8, RZ, 0x3c, !PT ;  /* 0x000000080909c212 */ /* 0x000fca00078e3cff */
[----:B------:R0:W2:Y:S02]  /*1b70*/  @!P4 LDG.E.U8 R33, desc[UR20][R8.64] ;  /* 0x000000140821c981 */ /* 0x0000a4000c1e1100 */
[----:B0-----:R-:W-:Y:S02]  /*1b80*/  IMAD.MOV.U32 R9, RZ, RZ, R32 ;  /* 0x000000ffff097224 */ /* 0x001fe400078e0020 */
[----:B------:R-:W-:Y:S01]  /*1b90*/  IMAD.X R8, R13, 0x1, R2, P6 ;  /* 0x000000010d087824 */ /* 0x000fe200030e0602 */
[----:B------:R0:W-:Y:S04]  /*1ba0*/  STL [R1+0x514], R32 ;  /* 0x0005142001007387 */ /* 0x0001e80000100800 */
[----:B------:R-:W-:Y:S01]  /*1bb0*/  @!P2 LOP3.LUT R9, R9, R8, RZ, 0x3c, !PT ;  /* 0x000000080909a212 */ /* 0x000fe200078e3cff */
[----:B------:R1:W-:Y:S01]  /*1bc0*/  STL [R1+0x510], R8 ;  /* 0x0005100801007387 */ /* 0x0003e20000100800 */
[----:B0-----:R-:W-:-:S02]  /*1bd0*/  IADD3 R32, P6, PT, R10, R3, RZ ;  /* 0x000000030a207210 */ /* 0x001fc40007fde0ff */
[----:B-1----:R-:W-:-:S04]  /*1be0*/  @!P2 LOP3.LUT R8, R9, R8, RZ, 0x3c, !PT ;  /* 0x000000080908a212 */ /* 0x002fc800078e3cff */
[----:B------:R-:W-:-:S05]  /*1bf0*/  @!P2 LOP3.LUT R9, R9, R8, RZ, 0x3c, !PT ;  /* 0x000000080909a212 */ /* 0x000fca00078e3cff */
[----:B------:R0:W2:Y:S01]  /*1c00*/  @!P2 LDG.E.U8 R25, desc[UR20][R8.64] ;  /* 0x000000140819a981 */ /* 0x0000a2000c1e1100 */
[----:B------:R-:W-:Y:S02]  /*1c10*/  IMAD.SHL.U32 R10, R6, 0x20, RZ ;  /* 0x00000020060a7824 */ /* 0x000fe400078e00ff */
[----:B0-----:R-:W-:Y:S02]  /*1c20*/  IMAD.MOV.U32 R9, RZ, RZ, R32 ;  /* 0x000000ffff097224 */ /* 0x001fe400078e0020 */
[----:B------:R-:W-:Y:S01]  /*1c30*/  IMAD.X R8, R13, 0x1, R4, P6 ;  /* 0x000000010d087824 */ /* 0x000fe200030e0604 */
[----:B------:R0:W-:Y:S04]  /*1c40*/  STL [R1+0x51c], R32 ;  /* 0x00051c2001007387 */ /* 0x0001e80000100800 */
[----:B------:R-:W-:Y:S01]  /*1c50*/  @!P2 LOP3.LUT R9, R9, R8, RZ, 0x3c, !PT ;  /* 0x000000080909a212 */ /* 0x000fe200078e3cff */
[----:B------:R1:W-:Y:S01]  /*1c60*/  STL [R1+0x518], R8 ;  /* 0x0005180801007387 */ /* 0x0003e20000100800 */
[----:B------:R-:W-:-:S02]  /*1c70*/  SHF.R.S32.HI R13, RZ, 0x1f, R10 ;  /* 0x0000001fff0d7819 */ /* 0x000fc4000001140a */
[----:B0-----:R-:W-:Y:S02]  /*1c80*/  IADD3 R32, P6, PT, R10, R0, RZ ;  /* 0x000000000a207210 */ /* 0x001fe40007fde0ff */
[----:B-1----:R-:W-:-:S04]  /*1c90*/  @!P2 LOP3.LUT R8, R9, R8, RZ, 0x3c, !PT ;  /* 0x000000080908a212 */ /* 0x002fc800078e3cff */
        /* <DEDUP_REMOVED lines=11> */
[----:B------:R-:W-:Y:S02]  /*1d50*/  IMAD R10, R6, 0x28, RZ ;  /* 0x00000028060a7824 */ /* 0x000fe400078e02ff */
        /* <DEDUP_REMOVED lines=8> */
[----:B------:R-:W-:Y:S02]  /*1de0*/  @!P0 LOP3.LUT R9, R9, R8, RZ, 0x3c, !PT ;  /* 0x0000000809098212 */ /* 0x000fe400078e3cff */
[----:B------:R-:W-:-:S03]  /*1df0*/  ISETP.GE.U32.AND P4, PT, R12, 0x7fffff48, PT ;  /* 0x7fffff480c00780c */ /* 0x000fc60003f86070 */
[----:B------:R0:W2:Y:S01]  /*1e00*/  @!P0 LDG.E.U8 R24, desc[UR20][R8.64] ;  /* 0x0000001408188981 */ /* 0x0000a2000c1e1100 */
[----:B------:R-:W-:-:S03]  /*1e10*/  VIADD R12, R30, 0xffffffbf ;  /* 0xffffffbf1e0c7836 */ /* 0x000fc60000000000 */
[----:B------:R-:W-:Y:S01]  /*1e20*/  STL [R1+0x614], R32 ;  /* 0x0006142001007387 */ /* 0x000fe20000100800 */
[----:B0-----:R-:W-:Y:S01]  /*1e30*/  IMAD.X R9, R13, 0x1, R2, P6 ;  /* 0x000000010d097824 */ /* 0x001fe200030e0602 */
[----:B------:R-:W-:Y:S01]  /*1e40*/  IADD3 R10, P6, PT, R10, R3, RZ ;  /* 0x000000030a0a7210 */ /* 0x000fe20007fde0ff */
[----:B------:R-:W-:-:S03]  /*1e50*/  @!P1 IMAD.MOV.U32 R8, RZ, RZ, R32 ;  /* 0x000000ffff089224 */ /* 0x000fc600078e0020 */
[----:B------:R0:W-:Y:S01]  /*1e60*/  STL [R1+0x610], R9 ;  /* 0x0006100901007387 */ /* 0x0001e20000100800 */
[----:B------:R-:W-:-:S03]  /*1e70*/  ISETP.GE.U32.AND P2, PT, R12, 0x7fffff40, PT ;  /* 0x7fffff400c00780c */ /* 0x000fc60003f46070 */
[----:B------:R0:W2:Y:S01]  /*1e80*/  @!P1 LDG.E.U8 R19, desc[UR20][R8.64] ;  /* 0x0000001408139981 */ /* 0x0000a2000c1e1100 */
[----:B------:R-:W-:Y:S02]  /*1e90*/  VIADD R12, R30, 0xffffffb7 ;  /* 0xffffffb71e0c7836 */ /* 0x000fe40000000000 */
[----:B0-----:R-:W-:Y:S02]  /*1ea0*/  IMAD.MOV.U32 R9, RZ, RZ, R10 ;  /* 0x000000ffff097224 */ /* 0x001fe400078e000a */
[----:B------:R-:W-:Y:S01]  /*1eb0*/  IMAD.X R8, R13, 0x1, R4, P6 ;  /* 0x000000010d087824 */ /* 0x000fe200030e0604 */
[----:B------:R-:W-:Y:S01]  /*1ec0*/  STL [R1+0xbb0], R10 ;  /* 0x000bb00a01007387 */ /* 0x000fe20000100800 */
[----:B------:R-:W-:-:S03]  /*1ed0*/  ISETP.GE.U32.AND P0, PT, R12, 0x7fffff38, PT ;  /* 0x7fffff380c00780c */ /* 0x000fc60003f06070 */
[-C--:B------:R-:W-:Y:S01]  /*1ee0*/  @!P1 LOP3.LUT R9, R9, R8.reuse, RZ, 0x3c, !PT ;  /* 0x0000000809099212 */ /* 0x080fe200078e3cff */
[----:B------:R0:W-:Y:S01]  /*1ef0*/  STL [R1+0x618], R8 ;  /* 0x0006180801007387 */ /* 0x0001e20000100800 */
[----:B------:R-:W-:Y:S02]  /*1f00*/  IMAD R12, R6, 0x30, RZ ;  /* 0x00000030060c7824 */ /* 0x000fe400078e02ff */
[----:B0-----:R-:W-:-:S03]  /*1f10*/  @!P1 LOP3.LUT R8, R9, R8, RZ, 0x3c, !PT ;  /* 0x0000000809089212 */ /* 0x001fc600078e3cff */
[----:B------:R-:W-:Y:S02]  /*1f20*/  SHF.R.S32.HI R10, RZ, 0x1f, R12 ;  /* 0x0000001fff0a7819 */ /* 0x000fe4000001140c */
[----:B------:R-:W-:Y:S02]  /*1f30*/  @!P1 LOP3.LUT R9, R9, R8, RZ, 0x3c, !PT ;  /* 0x0000000809099212 */ /* 0x000fe400078e3cff */
[----:B------:R-:W-:-:S03]  /*1f40*/  IADD3 R32, P6, PT, R12, R0, RZ ;  /* 0x000000000c207210 */ /* 0x000fc60007fde0ff */
[----:B------:R0:W3:Y:S02]  /*1f50*/  @!P1 LDG.E.U8 R17, desc[UR20][R8.64] ;  /* 0x0000001408119981 */ /* 0x0000e4000c1e1100 */
        /* <DEDUP_REMOVED lines=8> */
[----:B------:R0:W3:Y:S01]  /*1fe0*/  @!P3 LDG.E.U8 R34, desc[UR20][R8.64] ;  /* 0x000000140822b981 */ /* 0x0000e2000c1e1100 */
        /* <DEDUP_REMOVED lines=46> */
[----:B------:R-:W-:-:S02]  /*22d0*/  PRMT R45, RZ, 0x7610, R45 ;  /* 0x00007610ff2d7816 */ /* 0x000fc4000000002d */
[----:B------:R-:W-:Y:S02]  /*22e0*/  SHF.R.S32.HI R10, RZ, 0x1f, R12 ;  /* 0x0000001fff0a7819 */ /* 0x000fe4000001140c */
        /* <DEDUP_REMOVED lines=13> */
[----:B------:R-:W-:Y:S02]  /*23c0*/  VIADD R13, R30, 0xffffffaf ;  /* 0xffffffaf1e0d7836 */ /* 0x000fe40000000000 */
[----:B0-----:R-:W-:Y:S02]  /*23d0*/  IMAD.MOV.U32 R9, RZ, RZ, R32 ;  /* 0x000000ffff097224 */ /* 0x001fe400078e0020 */
[----:B------:R-:W-:Y:S01]  /*23e0*/  IMAD.X R8, R10, 0x1, R4, P6 ;  /* 0x000000010a087824 */ /* 0x000fe200030e0604 */
[----:B------:R-:W-:Y:S04]  /*23f0*/  STL [R1+0xb58], R32 ;  /* 0x000b582001007387 */ /* 0x000fe80000100800 */
[----:B------:R-:W-:Y:S01]  /*2400*/  @!P0 LOP3.LUT R9, R9, R8, RZ, 0x3c, !PT ;  /* 0x0000000809098212 */ /* 0x000fe200078e3cff */
[----:B------:R0:W-:Y:S01]  /*2410*/  STL [R1+0xb48], R8 ;  /* 0x000b480801007387 */ /* 0x0001e20000100800 */
[----:B------:R-:W-:Y:S01]  /*2420*/  IMAD R12, R6, 0x50, RZ ;  /* 0x00000050060c7824 */ /* 0x000fe200078e02ff */
[----:B------:R-:W-:-:S02]  /*2430*/  ISETP.GE.U32.AND P1, PT, R13, 0x7fffff30, PT ;  /* 0x7fffff300d00780c */ /* 0x000fc40003f26070 */
[----:B--2---:R-:W-:Y:S02]  /*2440*/  PRMT R16, RZ, 0x7610, R16 ;  /* 0x00007610ff107816 */ /* 0x004fe40000000010 */
[C---:B0-----:R-:W-:Y:S02]  /*2450*/  @!P0 LOP3.LUT R8, R9.reuse, R8, RZ, 0x3c, !PT ;  /* 0x0000000809088212 */ /* 0x041fe400078e3cff */
[----:B------:R-:W-:Y:S02]  /*2460*/  SHF.R.S32.HI R10, RZ, 0x1f, R12 ;  /* 0x0000001fff0a7819 */ /* 0x000fe4000001140c */
[----:B------:R-:W-:Y:S02]  /*2470*/  @!P0 LOP3.LUT R9, R9, R8, RZ, 0x3c, !PT ;  /* 0x0000000809098212 */ /* 0x000fe400078e3cff */
[----:B------:R-:W-:-:S03]  /*2480*/  IADD3 R32, P6, PT, R12, R0, RZ ;  /* 0x000000000c207210 */ /* 0x000fc60007fde0ff */
        /* <DEDUP_REMOVED lines=12> */
[-C--:B------:R-:W-:Y:S01]  /*2550*/  @!P1 LOP3.LUT R9, R9, R8.reuse, RZ, 0x3c, !PT ;  /* 0x0000000809099212 */ /* 0x080fe200078e3cff */
[----:B--2---:R0:W-:Y:S04]  /*2560*/  STL [R1+0x21c], R31 ;  /* 0x00021c1f01007387 */ /* 0x0041e80000100800 */
[----:B0-----:R-:W2:Y:S04]  /*2570*/  LDL.LU R31, [R1+0xe74] ;  /* 0x000e7400011f7983 */ /* 0x001ea80000300800 */
[----:B------:R-:W-:Y:S04]  /*2580*/  STL [R1+0xb44], R32 ;  /* 0x000b442001007387 */ /* 0x000fe80000100800 */
[----:B------:R0:W-:Y:S02]  /*2590*/  STL [R1+0xb34], R8 ;  /* 0x000b340801007387 */ /* 0x0001e40000100800 */
[----:B0-----:R-:W-:-:S04]  /*25a0*/  @!P1 LOP3.LUT R8, R9, R8, RZ, 0x3c, !PT ;  /* 0x0000000809089212 */ /* 0x001fc800078e3cff */
[----:B------:R-:W-:-:S05]  /*25b0*/  @!P1 LOP3.LUT R9, R9, R8, RZ, 0x3c, !PT ;  /* 0x0000000809099212 */ /* 0x000fca00078e3cff */
[----:B------:R0:W3:Y:S01]  /*25c0*/  @!P1 LDG.E.U8 R14, desc[UR20][R8.64] ;  /* 0x00000014080e9981 */ /* 0x0000e2000c1e1100 */
[----:B------:R-:W-:Y:S02]  /*25d0*/  VIADD R13, R30, 0xffffffa7 ;  /* 0xffffffa71e0d7836 */ /* 0x000fe40000000000 */
[----:B------:R-:W-:-:S03]  /*25e0*/  IMAD R12, R6, 0x58, RZ ;  /* 0x00000058060c7824 */ /* 0x000fc600078e02ff */
[----:B------:R-:W-:Y:S02]  /*25f0*/  ISETP.GE.U32.AND P3, PT, R13, 0x7fffff28, PT ;  /* 0x7fffff280d00780c */ /* 0x000fe40003f66070 */
[----:B------:R-:W-:Y:S02]  /*2600*/  SHF.R.S32.HI R10, RZ, 0x1f, R12 ;  /* 0x0000001fff0a7819 */ /* 0x000fe4000001140c */
[----:B------:R-:W-:-:S05]  /*2610*/  IADD3 R32, P6, PT, R12, R0, RZ ;  /* 0x000000000c207210 */ /* 0x000fca0007fde0ff */
[----:B0-----:R-:W-:Y:S02]  /*2620*/  IMAD.MOV.U32 R9, RZ, RZ, R32 ;  /* 0x000000ffff097224 */ /* 0x001fe400078e0020 */
[----:B------:R-:W-:-:S05]  /*2630*/  IMAD.X R8, R10, 0x1, R2, P6 ;  /* 0x000000010a087824 */ /* 0x000fca00030e0602 */
[-C--:B------:R-:W-:Y:S02]  /*2640*/  @!P3 LOP3.LUT R9, R9, R8.reuse, RZ, 0x3c, !PT ;  /* 0x000000080909b212 */ /* 0x080fe400078e3cff */
[----:B--2---:R-:W-:Y:S01]  /*2650*/  PRMT R31, RZ, 0x7610, R31 ;  /* 0x00007610ff1f7816 */ /* 0x004fe2000000001f */
[----:B---3--:R0:W-:Y:S04]  /*2660*/  STL [R1+0x218], R14 ;  /* 0x0002180e01007387 */ /* 0x0081e80000100800 */
[----:B0-----:R-:W2:Y:S04]  /*2670*/  LDL.LU R14, [R1+0xe70] ;  /* 0x000e7000010e7983 */ /* 0x001ea80000300800 */
[----:B------:R-:W-:Y:S04]  /*2680*/  STL [R1+0xb38], R32 ;  /* 0x000b382001007387 */ /* 0x000fe80000100800 */
[----:B------:R0:W-:Y:S02]  /*2690*/  STL [R1+0xb28], R8 ;  /* 0x000b280801007387 */ /* 0x0001e40000100800 */
[----:B0-----:R-:W-:-:S04]  /*26a0*/  @!P3 LOP3.LUT R8, R9, R8, RZ, 0x3c, !PT ;  /* 0x000000080908b212 */ /* 0x001fc800078e3cff */
[----:B------:R-:W-:-:S05]  /*26b0*/  @!P3 LOP3.LUT R9, R9, R8, RZ, 0x3c, !PT ;  /* 0x000000080909b212 */ /* 0x000fca00078e3cff */
[----:B------:R0:W3:Y:S01]  /*26c0*/  @!P3 LDG.E.U8 R31, desc[UR20][R8.64] ;  /* 0x00000014081fb981 */ /* 0x0000e2000c1e1100 */
        /* <DEDUP_REMOVED lines=11> */
[----:B------:R-:W3:Y:S01]  /*2780*/  @!P3 LDG.E.U8 R14, desc[UR20][R8.64] ;  /* 0x00000014080eb981 */ /* 0x000ee2000c1e1100 */
[----:B------:R-:W-:Y:S02]  /*2790*/  VIADD R13, R30, 0xffffff9f ;  /* 0xffffff9f1e0d7836 */ /* 0x000fe40000000000 */
[----:B------:R-:W-:-:S03]  /*27a0*/  IMAD R12, R6, 0x60, RZ ;  /* 0x00000060060c7824 */ /* 0x000fc600078e02ff */
[----:B------:R-:W-:Y:S02]  /*27b0*/  ISETP.GE.U32.AND P4, PT, R13, 0x7fffff20, PT ;  /* 0x7fffff200d00780c */ /* 0x000fe40003f86070 */
[----:B------:R-:W-:Y:S02]  /*27c0*/  SHF.R.S32.HI R10, RZ, 0x1f, R12 ;  /* 0x0000001fff0a7819 */ /* 0x000fe4000001140c */
[----:B------:R-:W-:Y:S01]  /*27d0*/  IADD3 R32, P6, PT, R12, R0, RZ ;  /* 0x000000000c207210 */ /* 0x000fe20007fde0ff */
[----:B---3--:R0:W-:Y:S04]  /*27e0*/  STL [R1+0x210], R14 ;  /* 0x0002100e01007387 */ /* 0x0081e80000100800 */
[----:B0-----:R-:W3:Y:S01]  /*27f0*/  LDL.LU R14, [R1+0xe68] ;  /* 0x000e6800010e7983 */ /* 0x001ee20000300800 */
[----:B------:R-:W-:-:S02]  /*2800*/  IMAD.MOV.U32 R9, RZ, RZ, R32 ;  /* 0x000000ffff097224 */ /* 0x000fc400078e0020 */
[----:B------:R-:W-:Y:S01]  /*2810*/  IMAD.X R8, R10, 0x1, R2, P6 ;  /* 0x000000010a087824 */ /* 0x000fe200030e0602 */
[----:B------:R-:W-:Y:S04]  /*2820*/  STL [R1+0xb20], R32 ;  /* 0x000b202001007387 */ /* 0x000fe80000100800 */
[-C--:B------:R-:W-:Y:S01]  /*2830*/  @!P4 LOP3.LUT R9, R9, R8.reuse, RZ, 0x3c, !PT ;  /* 0x000000080909c212 */ /* 0x080fe200078e3cff */
[----:B------:R0:W-:Y:S03]  /*2840*/  STL [R1+0xb10], R8 ;  /* 0x000b100801007387 */ /* 0x0001e60000100800 */
[----:B0-----:R-:W-:-:S04]  /*2850*/  @!P4 LOP3.LUT R8, R9, R8, RZ, 0x3c, !PT ;  /* 0x000000080908c212 */ /* 0x001fc800078e3cff */
[----:B------:R-:W-:Y:S02]  /*2860*/  @!P4 LOP3.LUT R9, R9, R8, RZ, 0x3c, !PT ;  /* 0x000000080909c212 */ /* 0x000fe400078e3cff */
[----:B---3--:R-:W-:-:S06]  /*2870*/  PRMT R14, RZ, 0x7610, R14 ;  /* 0x00007610ff0e7816 */ /* 0x008fcc000000000e */
[----:B------:R0:W3:Y:S01]  /*2880*/  @!P4 LDG.E.U8 R14, desc[UR20][R8.64] ;  /* 0x00000014080ec981 */ /* 0x0000e2000c1e1100 */
[----:B------:R-:W-:Y:S01]  /*2890*/  IADD3 R32, P6, PT, R12, R3, RZ ;  /* 0x000000030c207210 */ /* 0x000fe20007fde0ff */
[----:B------:R-:W-:-:S04]  /*28a0*/  VIADD R13, R30, 0xffffff97 ;  /* 0xffffff971e0d7836 */ /* 0x000fc80000000000 */
[----:B0-----:R-:W-:Y:S02]  /*28b0*/  IMAD.MOV.U32 R9, RZ, RZ, R32 ;  /* 0x000000ffff097224 */ /* 0x001fe400078e0020 */
[----:B------:R-:W-:Y:S01]  /*28c0*/  IMAD.X R8, R10, 0x1, R4, P6 ;  /* 0x000000010a087824 */ /* 0x000fe200030e0604 */
[----:B---3--:R0:W-:Y:S04]  /*28d0*/  STL [R1+0x20c], R14 ;  /* 0x00020c0e01007387 */ /* 0x0081e80000100800 */
[----:B0-----:R-:W3:Y:S01]  /*28e0*/  LDL.LU R14, [R1+0xe64] ;  /* 0x000e6400010e7983 */ /* 0x001ee20000300800 */
[----:B------:R-:W-:Y:S02]  /*28f0*/  @!P4 LOP3.LUT R9, R9, R8, RZ, 0x3c, !PT ;  /* 0x000000080909c212 */ /* 0x000fe400078e3cff */
[----:B------:R-:W-:Y:S01]  /*2900*/  ISETP.GE.U32.AND P2, PT, R13, 0x7fffff18, PT ;  /* 0x7fffff180d00780c */ /* 0x000fe20003f46070 */
[----:B------:R-:W-:Y:S01]  /*2910*/  STL [R1+0xb14], R32 ;  /* 0x000b142001007387 */ /* 0x000fe20000100800 */
[----:B------:R-:W-:-:S03]  /*2920*/  IMAD R12, R6, 0x68, RZ ;  /* 0x00000068060c7824 */ /* 0x000fc600078e02ff */
[----:B------:R0:W-:Y:S01]  /*2930*/  STL [R1+0x92c], R8 ;  /* 0x00092c0801007387 */ /* 0x0001e20000100800 */
[----:B------:R-:W-:Y:S02]  /*2940*/  PRMT R29, RZ, 0x7610, R29 ;  /* 0x00007610ff1d7816 */ /* 0x000fe4000000001d */
[----:B------:R-:W-:Y:S02]  /*2950*/  SHF.R.S32.HI R10, RZ, 0x1f, R12 ;  /* 0x0000001fff0a7819 */ /* 0x000fe4000001140c */
[----:B0-----:R-:W-:-:S04]  /*2960*/  @!P4 LOP3.LUT R8, R9, R8, RZ, 0x3c, !PT ;  /* 0x000000080908c212 */ /* 0x001fc800078e3cff */
[----:B------:R-:W-:Y:S02]  /*2970*/  @!P4 LOP3.LUT R9, R9, R8, RZ, 0x3c, !PT ;  /* 0x000000080909c212 */ /* 0x000fe400078e3cff */
[----:B------:R-:W-:-:S03]  /*2980*/  IADD3 R32, P6, PT, R12, R0, RZ ;  /* 0x000000000c207210 */ /* 0x000fc60007fde0ff */
[----:B------:R0:W2:Y:S02]  /*2990*/  @!P4 LDG.E.U8 R29, desc[UR20][R8.64] ;  /* 0x00000014081dc981 */ /* 0x0000a4000c1e1100 */
[----:B0-----:R-:W-:Y:S02]  /*29a0*/  IMAD.X R9, R10, 0x1, R2, P6 ;  /* 0x000000010a097824 */ /* 0x001fe400030e0602 */
[----:B------:R-:W-:Y:S01]  /*29b0*/  @!P2 IMAD.MOV.U32 R8, RZ, RZ, R32 ;  /* 0x000000ffff08a224 */ /* 0x000fe200078e0020 */
[----:B---3--:R-:W-:-:S06]  /*29c0*/  PRMT R14, RZ, 0x7610, R14 ;  /* 0x00007610ff0e7816 */ /* 0x008fcc000000000e */
[----:B------:R-:W3:Y:S04]  /*29d0*/  @!P2 LDG.E.U8 R14, desc[UR20][R8.64] ;  /* 0x00000014080ea981 */ /* 0x000ee8000c1e1100 */
[----:B------:R-:W-:Y:S04]  /*29e0*/  STL [R1+0x9a4], R32 ;  /* 0x0009a42001007387 */ /* 0x000fe80000100800 */
[----:B--2---:R0:W-:Y:S04]  /*29f0*/  STL [R1+0x208], R29 ;  /* 0x0002081d01007387 */ /* 0x0041e80000100800 */
[----:B------:R-:W-:Y:S01]  /*2a00*/  STL [R1+0x9a0], R9 ;  /* 0x0009a00901007387 */ /* 0x000fe20000100800 */
[----:B0-----:R-:W-:-:S05]  /*2a10*/  IADD3 R29, P6, PT, R12, R3, RZ ;  /* 0x000000030c1d7210 */ /* 0x001fca0007fde0ff */
[----:B------:R-:W-:Y:S04]  /*2a20*/  STL [R1+0x9ac], R29 ;  /* 0x0009ac1d01007387 */ /* 0x000fe80000100800 */
[----:B------:R-:W2:Y:S04]  /*2a30*/  LDL.LU R32, [R1+0xe60] ;  /* 0x000e600001207983 */ /* 0x000ea80000300800 */
[----:B---3--:R0:W-:Y:S04]  /*2a40*/  STL [R1+0x204], R14 ;  /* 0x0002040e01007387 */ /* 0x0081e80000100800 */
[----:B0-----:R-:W3:Y:S01]  /*2a50*/  LDL.LU R14, [R1+0xe5c] ;  /* 0x000e5c00010e7983 */ /* 0x001ee20000300800 */
[----:B------:R-:W-:-:S02]  /*2a60*/  VIADD R13, R30, 0xffffff8f ;  /* 0xffffff8f1e0d7836 */ /* 0x000fc40000000000 */
[----:B------:R-:W-:-:S03]  /*2a70*/  IMAD.X R10, R10, 0x1, R4, P6 ;  /* 0x000000010a0a7824 */ /* 0x000fc600030e0604 */
[----:B------:R-:W-:Y:S01]  /*2a80*/  ISETP.GE.U32.AND P0, PT, R13, 0x7fffff10, PT ;  /* 0x7fffff100d00780c */ /* 0x000fe20003f06070 */
[C---:B------:R-:W-:Y:S02]  /*2a90*/  VIADD R13, R30.reuse, 0xffffff87 ;  /* 0xffffff871e0d7836 */ /* 0x040fe40000000000 */
[----:B------:R-:W-:Y:S02]  /*2aa0*/  IMAD.MOV.U32 R8, RZ, RZ, R10 ;  /* 0x000000ffff087224 */ /* 0x000fe400078e000a */
[----:B------:R-:W-:Y:S01]  /*2ab0*/  IMAD.MOV.U32 R9, RZ, RZ, R29 ;  /* 0x000000ffff097224 */ /* 0x000fe200078e001d */
[----:B------:R-:W-:Y:S01]  /*2ac0*/  ISETP.GE.U32.AND P1, PT, R13, 0x7fffff08, PT ;  /* 0x7fffff080d00780c */ /* 0x000fe20003f26070 */
[----:B------:R-:W-:-:S03]  /*2ad0*/  VIADD R13, R30, 0xfffffffe ;  /* 0xfffffffe1e0d7836 */ /* 0x000fc60000000000 */
[-C--:B------:R-:W-:Y:S02]  /*2ae0*/  @!P2 LOP3.LUT R9, R9, R8.reuse, RZ, 0x3c, !PT ;  /* 0x000000080909a212 */ /* 0x080fe400078e3cff */
[----:B------:R-:W-:Y:S01]  /*2af0*/  ISETP.GE.U32.AND P3, PT, R13, 0x7fffff7f, PT ;  /* 0x7fffff7f0d00780c */ /* 0x000fe20003f66070 */
[----:B------:R-:W-:Y:S01]  /*2b00*/  VIADD R13, R30, 0xfffffff6 ;  /* 0xfffffff61e0d7836 */ /* 0x000fe20000000000 */
[----:B------:R-:W-:-:S04]  /*2b10*/  @!P2 LOP3.LUT R8, R9, R8, RZ, 0x3c, !PT ;  /* 0x000000080908a212 */ /* 0x000fc800078e3cff */
[----:B------:R-:W-:Y:S02]  /*2b20*/  ISETP.GE.U32.AND P4, PT, R13, 0x7fffff77, PT ;  /* 0x7fffff770d00780c */ /* 0x000fe40003f86070 */
[----:B------:R-:W-:Y:S02]  /*2b30*/  PRMT R13, RZ, 0x7610, R13 ;  /* 0x00007610ff0d7816 */ /* 0x000fe4000000000d */
[----:B------:R-:W-:Y:S01]  /*2b40*/  @!P2 LOP3.LUT R9, R9, R8, RZ, 0x3c, !PT ;  /* 0x000000080909a212 */ /* 0x000fe200078e3cff */
[----:B------:R-:W-:Y:S01]  /*2b50*/  IMAD R12, R6, 0x70, RZ ;  /* 0x00000070060c7824 */ /* 0x000fe200078e02ff */
[----:B------:R0:W-:Y:S04]  /*2b60*/  STL [R1+0x9a8], R10 ;  /* 0x0009a80a01007387 */ /* 0x0001e80000100800 */
[----:B------:R1:W2:Y:S01]  /*2b70*/  @!P2 LDG.E.U8 R13, desc[UR20][R8.64] ;  /* 0x00000014080da981 */ /* 0x0002a2000c1e1100 */
[----:B------:R-:W-:-:S02]  /*2b80*/  IADD3 R29, P6, PT, R12, R0, RZ ;  /* 0x000000000c1d7210 */ /* 0x000fc40007fde0ff */
[----:B0-----:R-:W-:Y:S01]  /*2b90*/  SHF.R.S32.HI R10, RZ, 0x1f, R12 ;  /* 0x0000001fff0a7819 */ /* 0x001fe2000001140c */
[----:B-1----:R-:W-:-:S04]  /*2ba0*/  VIADD R8, R30, 0xffffffee ;  /* 0xffffffee1e087836 */ /* 0x002fc80000000000 */
[----:B------:R-:W-:Y:S01]  /*2bb0*/  IMAD.X R9, R10, 0x1, R2, P6 ;  /* 0x000000010a097824 */ /* 0x000fe200030e0602 */
[----:B------:R-:W-:Y:S01]  /*2bc0*/  ISETP.GE.U32.AND P2, PT, R8, 0x7fffff6f, PT ;  /* 0x7fffff6f0800780c */ /* 0x000fe20003f46070 */
[----:B------:R-:W-:Y:S01]  /*2bd0*/  @!P0 IMAD.MOV.U32 R8, RZ, RZ, R29 ;  /* 0x000000ffff088224 */ /* 0x000fe200078e001d */
[----:B---3--:R-:W-:-:S06]  /*2be0*/  PRMT R14, RZ, 0x7610, R14 ;  /* 0x00007610ff0e7816 */ /* 0x008fcc000000000e */
[----:B------:R0:W3:Y:S01]  /*2bf0*/  @!P0 LDG.E.U8 R14, desc[UR20][R8.64] ;  /* 0x00000014080e8981 */ /* 0x0000e2000c1e1100 */
[----:B------:R-:W-:-:S03]  /*2c00*/  IADD3 R12, P6, PT, R12, R3, RZ ;  /* 0x000000030c0c7210 */ /* 0x000fc60007fde0ff */
[----:B------:R1:W-:Y:S02]  /*2c10*/  STL [R1+0xa24], R29 ;  /* 0x000a241d01007387 */ /* 0x0003e40000100800 */
[----:B0-----:R-:W-:Y:S01]  /*2c20*/  IMAD.X R8, R10, 0x1, R4, P6 ;  /* 0x000000010a087824 */ /* 0x001fe200030e0604 */
[----:B------:R-:W-:Y:S01]  /*2c30*/  PRMT R31, RZ, 0x7610, R31 ;  /* 0x00007610ff1f7816 */ /* 0x000fe2000000001f */
[----:B--2---:R-:W-:Y:S04]  /*2c40*/  STL [R1+0x200], R13 ;  /* 0x0002000d01007387 */ /* 0x004fe80000100800 */
[----:B------:R0:W-:Y:S04]  /*2c50*/  STL [R1+0xa20], R9 ;  /* 0x000a200901007387 */ /* 0x0001e80000100800 */
[----:B-1----:R-:W2:Y:S01]  /*2c60*/  LDL.LU R29, [R1+0xe58] ;  /* 0x000e5800011d7983 */ /* 0x002ea20000300800 */
[----:B0-----:R-:W-:-:S03]  /*2c70*/  IMAD.MOV.U32 R9, RZ, RZ, R12 ;  /* 0x000000ffff097224 */ /* 0x001fc600078e000c */
[----:B------:R-:W-:Y:S02]  /*2c80*/  STL [R1+0xa2c], R12 ;  /* 0x000a2c0c01007387 */ /* 0x000fe40000100800 */
[-C--:B------:R-:W-:Y:S02]  /*2c90*/  @!P0 LOP3.LUT R9, R9, R8.reuse, RZ, 0x3c, !PT ;  /* 0x0000000809098212 */ /* 0x080fe400078e3cff */
[----:B---3--:R-:W-:Y:S04]  /*2ca0*/  STL [R1+0x1fc], R14 ;  /* 0x0001fc0e01007387 */ /* 0x008fe80000100800 */
[----:B------:R0:W-:Y:S02]  /*2cb0*/  STL [R1+0xa28], R8 ;  /* 0x000a280801007387 */ /* 0x0001e40000100800 */
[----:B0-----:R-:W-:-:S04]  /*2cc0*/  @!P0 LOP3.LUT R8, R9, R8, RZ, 0x3c, !PT ;  /* 0x0000000809088212 */ /* 0x001fc800078e3cff */
[----:B------:R-:W-:-:S05]  /*2cd0*/  @!P0 LOP3.LUT R9, R9, R8, RZ, 0x3c, !PT ;  /* 0x0000000809098212 */ /* 0x000fca00078e3cff */
[----:B------:R0:W3:Y:S01]  /*2ce0*/  @!P0 LDG.E.U8 R31, desc[UR20][R8.64] ;  /* 0x00000014081f8981 */ /* 0x0000e2000c1e1100 */
[----:B------:R-:W-:-:S05]  /*2cf0*/  IMAD R13, R6, 0x78, RZ ;  /* 0x00000078060d7824 */ /* 0x000fca00078e02ff */
[----:B------:R-:W-:Y:S02]  /*2d00*/  SHF.R.S32.HI R12, RZ, 0x1f, R13 ;  /* 0x0000001fff0c7819 */ /* 0x000fe4000001140d */
[----:B------:R-:W-:Y:S01]  /*2d10*/  IADD3 R14, P6, PT, R13, R0, RZ ;  /* 0x000000000d0e7210 */ /* 0x000fe20007fde0ff */
[----:B------:R-:W-:Y:S01]  /*2d20*/  VIADD R10, R30, 0xffffffe6 ;  /* 0xffffffe61e0a7836 */ /* 0x000fe20000000000 */
[----:B------:R-:W-:-:S03]  /*2d30*/  PRMT R32, RZ, 0x7610, R32 ;  /* 0x00007610ff207816 */ /* 0x000fc60000000020 */
[----:B------:R-:W-:Y:S02]  /*2d40*/  IMAD.X R30, R12, 0x1, R2, P6 ;  /* 0x000000010c1e7824 */ /* 0x000fe400030e0602 */
[----:B0-----:R-:W-:Y:S02]  /*2d50*/  @!P1 IMAD.MOV.U32 R8, RZ, RZ, R14 ;  /* 0x000000ffff089224 */ /* 0x001fe400078e000e */
[----:B------:R-:W-:Y:S01]  /*2d60*/  @!P1 IMAD.MOV.U32 R9, RZ, RZ, R30 ;  /* 0x000000ffff099224 */ /* 0x000fe200078e001e */
[----:B------:R-:W-:Y:S04]  /*2d70*/  STL [R1+0xaa4], R14 ;  /* 0x000aa40e01007387 */ /* 0x000fe80000100800 */
[----:B------:R0:W2:Y:S04]  /*2d80*/  @!P1 LDG.E.U8 R32, desc[UR20][R8.64] ;  /* 0x0000001408209981 */ /* 0x0000a8000c1e1100 */
[----:B---3--:R1:W-:Y:S02]  /*2d90*/  STL [R1+0x1f8], R31 ;  /* 0x0001f81f01007387 */ /* 0x0083e40000100800 */
[----:B-1----:R-:W-:-:S05]  /*2da0*/  IADD3 R31, P6, PT, R13, R3, RZ ;  /* 0x000000030d1f7210 */ /* 0x002fca0007fde0ff */
[----:B0-----:R-:W-:Y:S01]  /*2db0*/  IMAD.X R9, R12, 0x1, R4, P6 ;  /* 0x000000010c097824 */ /* 0x001fe200030e0604 */
[----:B------:R-:W-:Y:S01]  /*2dc0*/  PRMT R12, RZ, 0x7610, R12 ;  /* 0x00007610ff0c7816 */ /* 0x000fe2000000000c */
[----:B------:R-:W-:Y:S01]  /*2dd0*/  @!P1 IMAD.MOV.U32 R8, RZ, RZ, R31 ;  /* 0x000000ffff089224 */ /* 0x000fe200078e001f */
[----:B------:R0:W-:Y:S04]  /*2de0*/  STL [R1+0xaa0], R30 ;  /* 0x000aa01e01007387 */ /* 0x0001e80000100800 */
[----:B------:R1:W3:Y:S04]  /*2df0*/  @!P1 LDG.E.U8 R12, desc[UR20][R8.64] ;  /* 0x00000014080c9981 */ /* 0x0002e8000c1e1100 */
[----:B0-----:R-:W4:Y:S04]  /*2e00*/  LDL.LU R30, [R1+0xe54] ;  /* 0x000e5400011e7983 */ /* 0x001f280000300800 */
[----:B------:R-:W4:Y:S01]  /*2e10*/  LDL.LU R14, [R1+0xe50] ;  /* 0x000e5000010e7983 */ /* 0x000f220000300800 */
[----:B------:R-:W-:-:S03]  /*2e20*/  ISETP.GE.U32.AND P0, PT, R10, 0x7fffff67, PT ;  /* 0x7fffff670a00780c */ /* 0x000fc60003f06070 */
[----:B------:R0:W-:Y:S01]  /*2e30*/  STL [R1+0xaac], R31 ;  /* 0x000aac1f01007387 */ /* 0x0001e20000100800 */
[----:B------:R-:W-:-:S03]  /*2e40*/  SHF.R.S32.HI R10, RZ, 0x1f, R6 ;  /* 0x0000001fff0a7819 */ /* 0x000fc60000011406 */
[----:B--2---:R2:W-:Y:S04]  /*2e50*/  STL [R1+0x1f4], R32 ;  /* 0x0001f42001007387 */ /* 0x0045e80000100800 */
[----:B------:R1:W-:Y:S04]  /*2e60*/  STL [R1+0xaa8], R9 ;  /* 0x000aa80901007387 */ /* 0x0003e80000100800 */
[----:B0-----:R-:W4:Y:S01]  /*2e70*/  LDL.LU R31, [R1+0xe4c] ;  /* 0x000e4c00011f7983 */ /* 0x001f220000300800 */
[----:B--2---:R-:W-:-:S05]  /*2e80*/  IADD3 R32, P6, PT, R0, R6, RZ ;  /* 0x0000000600207210 */ /* 0x004fca0007fde0ff */
[----:B-1----:R-:W-:Y:S02]  /*2e90*/  IMAD.MOV.U32 R9, RZ, RZ, R32 ;  /* 0x000000ffff097224 */ /* 0x002fe400078e0020 */
[----:B------:R-:W-:-:S05]  /*2ea0*/  IMAD.X R8, R10, 0x1, R2, P6 ;  /* 0x000000010a087824 */ /* 0x000fca00030e0602 */
[-C--:B------:R-:W-:Y:S01]  /*2eb0*/  @!P3 LOP3.LUT R9, R9, R8.reuse, RZ, 0x3c, !PT ;  /* 0x000000080909b212 */ /* 0x080fe200078e3cff */
[----:B---3--:R0:W-:Y:S04]  /*2ec0*/  STL [R1+0x1f0], R12 ;  /* 0x0001f00c01007387 */ /* 0x0081e80000100800 */
[----:B------:R-:W-:Y:S04]  /*2ed0*/  STL [R1+0x2fc], R32 ;  /* 0x0002fc2001007387 */ /* 0x000fe80000100800 */
[----:B------:R1:W-:Y:S01]  /*2ee0*/  STL [R1+0x2f8], R8 ;  /* 0x0002f80801007387 */ /* 0x0003e20000100800 */
[----:B----4-:R-:W-:Y:S01]  /*2ef0*/  PRMT R14, RZ, 0x7610, R14 ;  /* 0x00007610ff0e7816 */ /* 0x010fe2000000000e */
[----:B0-----:R-:W0:Y:S01]  /*2f00*/  LDC R12, c[0x0][0x3a0] ;  /* 0x0000e800ff0c7b82 */ /* 0x001e220000000800 */
[----:B-1----:R-:W-:-:S04]  /*2f10*/  @!P3 LOP3.LUT R8, R9, R8, RZ, 0x3c, !PT ;  /* 0x000000080908b212 */ /* 0x002fc800078e3cff */
[----:B------:R-:W-:-:S05]  /*2f20*/  @!P3 LOP3.LUT R9, R9, R8, RZ, 0x3c, !PT ;  /* 0x000000080909b212 */ /* 0x000fca00078e3cff */
[----:B------:R1:W2:Y:S01]  /*2f30*/  @!P3 LDG.E.U8 R14, desc[UR20][R8.64] ;  /* 0x00000014080eb981 */ /* 0x0002a2000c1e1100 */
[----:B------:R-:W-:-:S05]  /*2f40*/  IADD3 R32, P6, PT, R3, R6, RZ ;  /* 0x0000000603207210 */ /* 0x000fca0007fde0ff */
[----:B-1----:R-:W-:Y:S02]  /*2f50*/  IMAD.MOV.U32 R9, RZ, RZ, R32 ;  /* 0x000000ffff097224 */ /* 0x002fe400078e0020 */
[----:B------:R-:W-:-:S05]  /*2f60*/  IMAD.X R8, R10, 0x1, R4, P6 ;  /* 0x000000010a087824 */ /* 0x000fca00030e0604 */
[-C--:B------:R-:W-:Y:S02]  /*2f70*/  @!P3 LOP3.LUT R9, R9, R8.reuse, RZ, 0x3c, !PT ;  /* 0x000000080909b212 */ /* 0x080fe400078e3cff */
[----:B------:R-:W-:Y:S01]  /*2f80*/  PRMT R13, RZ, 0x7610, R13 ;  /* 0x00007610ff0d7816 */ /* 0x000fe2000000000d */
[----:B--2---:R1:W-:Y:S04]  /*2f90*/  STL [R1+0x1ec], R14 ;  /* 0x0001ec0e01007387 */ /* 0x0043e80000100800 */
[----:B-1----:R-:W2:Y:S04]  /*2fa0*/  LDL.LU R14, [R1+0xe48] ;  /* 0x000e4800010e7983 */ /* 0x002ea80000300800 */
[----:B------:R-:W-:Y:S04]  /*2fb0*/  STL [R1+0x304], R32 ;  /* 0x0003042001007387 */ /* 0x000fe80000100800 */
[----:B------:R1:W-:Y:S02]  /*2fc0*/  STL [R1+0x300], R8 ;  /* 0x0003000801007387 */ /* 0x0003e40000100800 */
[----:B-1----:R-:W-:-:S04]  /*2fd0*/  @!P3 LOP3.LUT R8, R9, R8, RZ, 0x3c, !PT ;  /* 0x000000080908b212 */ /* 0x002fc800078e3cff */
[----:B------:R-:W-:-:S05]  /*2fe0*/  @!P3 LOP3.LUT R9, R9, R8, RZ, 0x3c, !PT ;  /* 0x000000080909b212 */ /* 0x000fca00078e3cff */
[----:B------:R1:W3:Y:S01]  /*2ff0*/  @!P3 LDG.E.U8 R13, desc[UR20][R8.64] ;  /* 0x00000014080db981 */ /* 0x0002e2000c1e1100 */
[----:B0-----:R-:W-:-:S05]  /*3000*/  VIADD R12, R12, 0xffffffde ;  /* 0xffffffde0c0c7836 */ /* 0x001fca0000000000 */
[----:B------:R-:W-:Y:S01]  /*3010*/  ISETP.GE.U32.AND P1, PT, R12, 0x7fffff5f, PT ;  /* 0x7fffff5f0c00780c */ /* 0x000fe20003f26070 */
[----:B------:R-:W-:-:S05]  /*3020*/  IMAD R12, R6, 0x9, RZ ;  /* 0x00000009060c7824 */ /* 0x000fca00078e02ff */
[----:B------:R-:W-:Y:S02]  /*3030*/  SHF.R.S32.HI R10, RZ, 0x1f, R12 ;  /* 0x0000001fff0a7819 */ /* 0x000fe4000001140c */
[----:B------:R-:W-:-:S05]  /*3040*/  IADD3 R32, P6, PT, R12, R0, RZ ;  /* 0x000000000c207210 */ /* 0x000fca0007fde0ff */
[----:B-1----:R-:W-:Y:S02]  /*3050*/  IMAD.MOV.U32 R9, RZ, RZ, R32 ;  /* 0x000000ffff097224 */ /* 0x002fe400078e0020 */
[----:B------:R-:W-:-:S05]  /*3060*/  IMAD.X R8, R10, 0x1, R2, P6 ;  /* 0x000000010a087824 */ /* 0x000fca00030e0602 */
[-C--:B------:R-:W-:Y:S02]  /*3070*/  @!P4 LOP3.LUT R9, R9, R8.reuse, RZ, 0x3c, !PT ;  /* 0x000000080909c212 */ /* 0x080fe400078e3cff */
[----:B--2---:R-:W-:Y:S01]  /*3080*/  PRMT R14, RZ, 0x7610, R14 ;  /* 0x00007610ff0e7816 */ /* 0x004fe2000000000e */
[----:B---3--:R0:W-:Y:S04]  /*3090*/  STL [R1+0x1e8], R13 ;  /* 0x0001e80d01007387 */ /* 0x0081e80000100800 */
[----:B------:R-:W-:Y:S04]  /*30a0*/  STL [R1+0x424], R32 ;  /* 0x0004242001007387 */ /* 0x000fe80000100800 */
[----:B------:R1:W-:Y:S01]  /*30b0*/  STL [R1+0x420], R8 ;  /* 0x0004200801007387 */ /* 0x0003e20000100800 */
[----:B------:R-:W-:Y:S01]  /*30c0*/  PRMT R31, RZ, 0x7610, R31 ;  /* 0x00007610ff1f7816 */ /* 0x000fe2000000001f */
[----:B0-----:R-:W0:Y:S01]  /*30d0*/  LDC R13, c[0x0][0x3a0] ;  /* 0x0000e800ff0d7b82 */ /* 0x001e220000000800 */
[----:B-1----:R-:W-:-:S04]  /*30e0*/  @!P4 LOP3.LUT R8, R9, R8, RZ, 0x3c, !PT ;  /* 0x000000080908c212 */ /* 0x002fc800078e3cff */
[----:B------:R-:W-:-:S05]  /*30f0*/  @!P4 LOP3.LUT R9, R9, R8, RZ, 0x3c, !PT ;  /* 0x000000080909c212 */ /* 0x000fca00078e3cff */
[----:B------:R1:W2:Y:S01]  /*3100*/  @!P4 LDG.E.U8 R14, desc[UR20][R8.64] ;  /* 0x00000014080ec981 */ /* 0x0002a2000c1e1100 */
[----:B------:R-:W-:-:S05]  /*3110*/  IADD3 R32, P6, PT, R12, R3, RZ ;  /* 0x000000030c207210 */ /* 0x000fca0007fde0ff */
[----:B-1----:R-:W-:Y:S02]  /*3120*/  IMAD.MOV.U32 R9, RZ, RZ, R32 ;  /* 0x000000ffff097224 */ /* 0x002fe400078e0020 */
[----:B------:R-:W-:-:S05]  /*3130*/  IMAD.X R8, R10, 0x1, R4, P6 ;  /* 0x000000010a087824 */ /* 0x000fca00030e0604 */
[-C--:B------:R-:W-:Y:S01]  /*3140*/  @!P4 LOP3.LUT R9, R9, R8.reuse, RZ, 0x3c, !PT ;  /* 0x000000080909c212 */ /* 0x080fe200078e3cff */
[----:B--2---:R1:W-:Y:S04]  /*3150*/  STL [R1+0x1e4], R14 ;  /* 0x0001e40e01007387 */ /* 0x0043e80000100800 */
[----:B-1----:R-:W2:Y:S04]  /*3160*/  LDL.LU R14, [R1+0xe44] ;  /* 0x000e4400010e7983 */ /* 0x002ea80000300800 */
[----:B------:R-:W-:Y:S04]  /*3170*/  STL [R1+0x42c], R32 ;  /* 0x00042c2001007387 */ /* 0x000fe80000100800 */
[----:B------:R1:W-:Y:S01]  /*3180*/  STL [R1+0x428], R8 ;  /* 0x0004280801007387 */ /* 0x0003e20000100800 */
[----:B------:R-:W-:Y:S01]  /*3190*/  IMAD R12, R6, 0x11, RZ ;  /* 0x00000011060c7824 */ /* 0x000fe200078e02ff */
[----:B-1----:R-:W-:-:S04]  /*31a0*/  @!P4 LOP3.LUT R8, R9, R8, RZ, 0x3c, !PT ;  /* 0x000000080908c212 */ /* 0x002fc800078e3cff */
[----:B------:R-:W-:Y:S02]  /*31b0*/  @!P4 LOP3.LUT R9, R9, R8, RZ, 0x3c, !PT ;  /* 0x000000080909c212 */ /* 0x000fe400078e3cff */
[----:B------:R-:W-:Y:S02]  /*31c0*/  SHF.R.S32.HI R10, RZ, 0x1f, R12 ;  /* 0x0000001fff0a7819 */ /* 0x000fe4000001140c */
[----:B------:R-:W-:Y:S01]  /*31d0*/  IADD3 R32, P6, PT, R12, R0, RZ ;  /* 0x000000000c207210 */ /* 0x000fe20007fde0ff */
[----:B------:R1:W3:Y:S04]  /*31e0*/  @!P4 LDG.E.U8 R31, desc[UR20][R8.64] ;  /* 0x00000014081fc981 */ /* 0x0002e8000c1e1100 */
[----:B-1----:R-:W-:Y:S02]  /*31f0*/  IMAD.X R9, R10, 0x1, R2, P6 ;  /* 0x000000010a097824 */ /* 0x002fe400030e0602 */
[----:B------:R-:W-:Y:S01]  /*3200*/  @!P2 IMAD.MOV.U32 R8, RZ, RZ, R32 ;  /* 0x000000ffff08a224 */ /* 0x000fe200078e0020 */
[----:B--2---:R-:W-:-:S06]  /*3210*/  PRMT R14, RZ, 0x7610, R14 ;  /* 0x00007610ff0e7816 */ /* 0x004fcc000000000e */
[----:B------:R1:W2:Y:S01]  /*3220*/  @!P2 LDG.E.U8 R14, desc[UR20][R8.64] ;  /* 0x00000014080ea981 */ /* 0x0002a2000c1e1100 */
[----:B0-----:R-:W-:-:S05]  /*3230*/  VIADD R13, R13, 0xffffffd6 ;  /* 0xffffffd60d0d7836 */ /* 0x001fca0000000000 */
[----:B------:R-:W-:Y:S02]  /*3240*/  ISETP.GE.U32.AND P3, PT, R13, 0x7fffff57, PT ;  /* 0x7fffff570d00780c */ /* 0x000fe40003f66070 */
[----:B------:R-:W0:Y:S01]  /*3250*/  LDC R13, c[0x0][0x3a0] ;  /* 0x0000e800ff0d7b82 */ /* 0x000e220000000800 */
[----:B------:R4:W-:Y:S04]  /*3260*/  STL [R1+0x4a4], R32 ;  /* 0x0004a42001007387 */ /* 0x0009e80000100800 */
[----:B---3--:R3:W-:Y:S04]  /*3270*/  STL [R1+0x1e0], R31 ;  /* 0x0001e01f01007387 */ /* 0x0087e80000100800 */
[----:B------:R1:W-:Y:S04]  /*3280*/  STL [R1+0x4a0], R9 ;  /* 0x0004a00901007387 */ /* 0x0003e80000100800 */
[----:B----4-:R-:W4:Y:S01]  /*3290*/  LDL.LU R32, [R1+0xe40] ;  /* 0x000e400001207983 */ /* 0x010f220000300800 */
[----:B---3--:R-:W-:-:S05]  /*32a0*/  IADD3 R31, P6, PT, R12, R3, RZ ;  /* 0x000000030c1f7210 */ /* 0x008fca0007fde0ff */
[----:B-1----:R-:W-:Y:S02]  /*32b0*/  IMAD.MOV.U32 R9, RZ, RZ, R31 ;  /* 0x000000ffff097224 */ /* 0x002fe400078e001f */
[----:B------:R-:W-:Y:S02]  /*32c0*/  IMAD.X R8, R10, 0x1, R4, P6 ;  /* 0x000000010a087824 */ /* 0x000fe400030e0604 */
[----:B0-----:R-:W-:-:S03]  /*32d0*/  VIADD R13, R13, 0xffffffce ;  /* 0xffffffce0d0d7836 */ /* 0x001fc60000000000 */
[-C--:B------:R-:W-:Y:S02]  /*32e0*/  @!P2 LOP3.LUT R9, R9, R8.reuse, RZ, 0x3c, !PT ;  /* 0x000000080909a212 */ /* 0x080fe400078e3cff */
[----:B------:R-:W-:Y:S02]  /*32f0*/  ISETP.GE.U32.AND P4, PT, R13, 0x7fffff4f, PT ;  /* 0x7fffff4f0d00780c */ /* 0x000fe40003f86070 */
[----:B------:R-:W-:Y:S01]  /*3300*/  PRMT R13, RZ, 0x7610, R13 ;  /* 0x00007610ff0d7816 */ /* 0x000fe2000000000d */
[----:B--2---:R0:W-:Y:S04]  /*3310*/  STL [R1+0x1dc], R14 ;  /* 0x0001dc0e01007387 */ /* 0x0041e80000100800 */
[----:B0-----:R-:W2:Y:S04]  /*3320*/  LDL.LU R14, [R1+0xe3c] ;  /* 0x000e3c00010e7983 */ /* 0x001ea80000300800 */
[----:B------:R-:W-:Y:S04]  /*3330*/  STL [R1+0x4ac], R31 ;  /* 0x0004ac1f01007387 */ /* 0x000fe80000100800 */
[----:B------:R0:W-:Y:S02]  /*3340*/  STL [R1+0x4a8], R8 ;  /* 0x0004a80801007387 */ /* 0x0001e40000100800 */
[----:B0-----:R-:W-:-:S04]  /*3350*/  @!P2 LOP3.LUT R8, R9, R8, RZ, 0x3c, !PT ;  /* 0x000000080908a212 */ /* 0x001fc800078e3cff */
[----:B------:R-:W-:-:S05]  /*3360*/  @!P2 LOP3.LUT R9, R9, R8, RZ, 0x3c, !PT ;  /* 0x000000080909a212 */ /* 0x000fca00078e3cff */
[----:B------:R0:W3:Y:S01]  /*3370*/  @!P2 LDG.E.U8 R13, desc[UR20][R8.64] ;  /* 0x00000014080da981 */ /* 0x0000e2000c1e1100 */
[----:B------:R-:W-:-:S05]  /*3380*/  IMAD R12, R6, 0x19, RZ ;  /* 0x00000019060c7824 */ /* 0x000fca00078e02ff */
[----:B------:R-:W-:Y:S02]  /*3390*/  SHF.R.S32.HI R10, RZ, 0x1f, R12 ;  /* 0x0000001fff0a7819 */ /* 0x000fe4000001140c */
[----:B------:R-:W-:-:S05]  /*33a0*/  IADD3 R31, P6, PT, R12, R0, RZ ;  /* 0x000000000c1f7210 */ /* 0x000fca0007fde0ff */
[----:B0-----:R-:W-:Y:S02]  /*33b0*/  IMAD.MOV.U32 R9, RZ, RZ, R31 ;  /* 0x000000ffff097224 */ /* 0x001fe400078e001f */
[----:B------:R-:W-:-:S05]  /*33c0*/  IMAD.X R8, R10, 0x1, R2, P6 ;  /* 0x000000010a087824 */ /* 0x000fca00030e0602 */
[-C--:B------:R-:W-:Y:S02]  /*33d0*/  @!P0 LOP3.LUT R9, R9, R8.reuse, RZ, 0x3c, !PT ;  /* 0x0000000809098212 */ /* 0x080fe400078e3cff */
[----:B--2---:R-:W-:Y:S01]  /*33e0*/  PRMT R14, RZ, 0x7610, R14 ;  /* 0x00007610ff0e7816 */ /* 0x004fe2000000000e */
        /* <DEDUP_REMOVED lines=340> */
[----:B------:R-:W-:Y:S01]  /*4930*/  IMAD.SHL.U32 R12, R6, 0x2, RZ ;  /* 0x00000002060c7824 */ /* 0x000fe200078e00ff */
        /* <DEDUP_REMOVED lines=630> */
[----:B----4-:R-:W-:Y:S01]  /*70a0*/  PRMT R32, RZ, 0x7610, R32 ;  /* 0x00007610ff207816 */ /* 0x010fe20000000020 */
[----:B---3--:R0:W-:Y:S04]  /*70b0*/  STL [R1+0xb8], R13 ;  /* 0x0000b80d01007387 */ /* 0x0081e80000100800 */
[----:B------:R-:W-:Y:S04]  /*70c0*/  STL [R1+0x720], R31 ;  /* 0x0007201f01007387 */ /* 0x000fe80000100800 */
[----:B------:R1:W-:Y:S01]  /*70d0*/  STL [R1+0x71c], R8 ;  /* 0x00071c0801007387 */ /* 0x0003e20000100800 */
[----:B--2---:R-:W-:Y:S01]  /*70e0*/  PRMT R14, RZ, 0x7610, R14 ;  /* 0x00007610ff0e7816 */ /* 0x004fe2000000000e */
        /* <DEDUP_REMOVED lines=49> */
[----:B------:R-:W-:Y:S01]  /*7400*/  PRMT R29, RZ, 0x7610, R29 ;  /* 0x00007610ff1d7816 */ /* 0x000fe2000000001d */
[----:B---3--:R0:W-:Y:S04]  /*7410*/  STL [R1+0xa8], R13 ;  /* 0x0000a80d01007387 */ /* 0x0081e80000100800 */
[----:B------:R-:W-:Y:S04]  /*7420*/  STL [R1+0x800], R14 ;  /* 0x0008000e01007387 */ /* 0x000fe80000100800 */
[----:B------:R1:W-:Y:S01]  /*7430*/  STL [R1+0x7fc], R8 ;  /* 0x0007fc0801007387 */ /* 0x0003e20000100800 */
[----:B0-----:R-:W0:Y:S01]  /*7440*/  LDC R13, c[0x0][0x3a0] ;  /* 0x0000e800ff0d7b82 */ /* 0x001e220000000800 */
[----:B-1----:R-:W-:-:S04]  /*7450*/  @!P4 LOP3.LUT R8, R9, R8, RZ, 0x3c, !PT ;  /* 0x000000080908c212 */ /* 0x002fc800078e3cff */
[----:B------:R-:W-:-:S05]  /*7460*/  @!P4 LOP3.LUT R9, R9, R8, RZ, 0x3c, !PT ;  /* 0x000000080909c212 */ /* 0x000fca00078e3cff */
[----:B------:R1:W3:Y:S01]  /*7470*/  @!P4 LDG.E.U8 R29, desc[UR20][R8.64] ;  /* 0x00000014081dc981 */ /* 0x0002e2000c1e1100 */
[----:B------:R-:W-:Y:S01]  /*7480*/  IADD3 R12, P6, PT, R12, R3, RZ ;  /* 0x000000030c0c7210 */ /* 0x000fe20007fde0ff */
[----:B0-----:R-:W-:Y:S02]  /*7490*/  VIADD R13, R13, 0xffffff94 ;  /* 0xffffff940d0d7836 */ /* 0x001fe40000000000 */
[----:B------:R-:W-:-:S03]  /*74a0*/  IMAD R14, R6, 0x53, RZ ;  /* 0x00000053060e7824 */ /* 0x000fc600078e02ff */
[----:B------:R-:W-:Y:S01]  /*74b0*/  ISETP.GE.U32.AND P3, PT, R13, 0x7fffff15, PT ;  /* 0x7fffff150d00780c */ /* 0x000fe20003f66070 */
[----:B------:R-:W-:Y:S01]  /*74c0*/  IMAD.X R13, R10, 0x1, R4, P6 ;  /* 0x000000010a0d7824 */ /* 0x000fe200030e0604 */
[----:B------:R-:W-:Y:S01]  /*74d0*/  STL [R1+0x808], R12 ;  /* 0x0008080c01007387 */ /* 0x000fe20000100800 */
[----:B----4-:R-:W-:Y:S01]  /*74e0*/  PRMT R31, RZ, 0x7610, R31 ;  /* 0x00007610ff1f7816 */ /* 0x010fe2000000001f */
[----:B------:R-:W0:Y:S02]  /*74f0*/  LDC R10, c[0x0][0x3a0] ;  /* 0x0000e800ff0a7b82 */ /* 0x000e240000000800 */
[----:B------:R-:W-:Y:S01]  /*7500*/  STL [R1+0x804], R13 ;  /* 0x0008040d01007387 */ /* 0x000fe20000100800 */
[----:B-1----:R-:W-:Y:S02]  /*7510*/  SHF.R.S32.HI R8, RZ, 0x1f, R14 ;  /* 0x0000001fff087819 */ /* 0x002fe4000001140e */
[----:B--2---:R-:W-:Y:S01]  /*7520*/  PRMT R32, RZ, 0x7610, R32 ;  /* 0x00007610ff207816 */ /* 0x004fe20000000020 */
[----:B------:R1:W2:Y:S04]  /*7530*/  @!P4 LDG.E.U8 R31, desc[UR20][R12.64] ;  /* 0x000000140c1fc981 */ /* 0x0002a8000c1e1100 */
[----:B---3--:R3:W-:Y:S02]  /*7540*/  STL [R1+0xa4], R29 ;  /* 0x0000a41d01007387 */ /* 0x0087e40000100800 */
[----:B---3--:R-:W-:-:S05]  /*7550*/  IADD3 R29, P6, PT, R14, R0, RZ ;  /* 0x000000000e1d7210 */ /* 0x008fca0007fde0ff */
[----:B-1----:R-:W-:Y:S02]  /*7560*/  IMAD.X R13, R8, 0x1, R2, P6 ;  /* 0x00000001080d7824 */ /* 0x002fe400030e0602 */
[----:B------:R-:W-:-:S05]  /*7570*/  @!P2 IMAD.MOV.U32 R12, RZ, RZ, R29 ;  /* 0x000000ffff0ca224 */ /* 0x000fca00078e001d */
[----:B------:R-:W3:Y:S04]  /*7580*/  @!P2 LDG.E.U8 R32, desc[UR20][R12.64] ;  /* 0x000000140c20a981 */ /* 0x000ee8000c1e1100 */
[----:B------:R1:W-:Y:S04]  /*7590*/  STL [R1+0x870], R29 ;  /* 0x0008701d01007387 */ /* 0x0003e80000100800 */
[----:B--2---:R2:W-:Y:S04]  /*75a0*/  STL [R1+0xa0], R31 ;  /* 0x0000a01f01007387 */ /* 0x0045e80000100800 */
[----:B------:R-:W-:Y:S04]  /*75b0*/  STL [R1+0x86c], R13 ;  /* 0x00086c0d01007387 */ /* 0x000fe80000100800 */
[----:B-1----:R-:W4:Y:S01]  /*75c0*/  LDL.LU R29, [R1+0xd54] ;  /* 0x000d5400011d7983 */ /* 0x002f220000300800 */
[----:B--2---:R-:W-:-:S03]  /*75d0*/  IADD3 R31, P6, PT, R14, R3, RZ ;  /* 0x000000030e1f7210 */ /* 0x004fc60007fde0ff */
[----:B---3--:R1:W-:Y:S04]  /*75e0*/  STL [R1+0x9c], R32 ;  /* 0x00009c2001007387 */ /* 0x0083e80000100800 */
[----:B-1----:R-:W2:Y:S01]  /*75f0*/  LDL.LU R32, [R1+0xd50] ;  /* 0x000d500001207983 */ /* 0x002ea20000300800 */
[----:B------:R-:W-:Y:S02]  /*7600*/  IMAD.MOV.U32 R13, RZ, RZ, R31 ;  /* 0x000000ffff0d7224 */ /* 0x000fe400078e001f */
[----:B------:R-:W-:Y:S01]  /*7610*/  IMAD.X R12, R8, 0x1, R4, P6 ;  /* 0x00000001080c7824 */ /* 0x000fe200030e0604 */
[----:B------:R-:W-:Y:S01]  /*7620*/  STL [R1+0x878], R31 ;  /* 0x0008781f01007387 */ /* 0x000fe20000100800 */
[----:B0-----:R-:W-:-:S03]  /*7630*/  VIADD R9, R10, 0xffffff8c ;  /* 0xffffff8c0a097836 */ /* 0x001fc60000000000 */
[-C--:B------:R-:W-:Y:S01]  /*7640*/  @!P2 LOP3.LUT R13, R13, R12.reuse, RZ, 0x3c, !PT ;  /* 0x0000000c0d0da212 */ /* 0x080fe200078e3cff */
[----:B------:R0:W-:Y:S01]  /*7650*/  STL [R1+0x874], R12 ;  /* 0x0008740c01007387 */ /* 0x0001e20000100800 */
[----:B------:R-:W-:Y:S02]  /*7660*/  PRMT R30, RZ, 0x7610, R30 ;  /* 0x00007610ff1e7816 */ /* 0x000fe4000000001e */
[----:B------:R-:W-:Y:S01]  /*7670*/  ISETP.GE.U32.AND P4, PT, R9, 0x7fffff0d, PT ;  /* 0x7fffff0d0900780c */ /* 0x000fe20003f86070 */
[----:B------:R-:W-:Y:S01]  /*7680*/  IMAD R9, R6, 0x5b, RZ ;  /* 0x0000005b06097824 */ /* 0x000fe200078e02ff */
[----:B0-----:R-:W-:-:S04]  /*7690*/  @!P2 LOP3.LUT R12, R13, R12, RZ, 0x3c, !PT ;  /* 0x0000000c0d0ca212 */ /* 0x001fc800078e3cff */
[----:B------:R-:W-:Y:S02]  /*76a0*/  @!P2 LOP3.LUT R13, R13, R12, RZ, 0x3c, !PT ;  /* 0x0000000c0d0da212 */ /* 0x000fe400078e3cff */
[----:B------:R-:W-:Y:S02]  /*76b0*/  SHF.R.S32.HI R8, RZ, 0x1f, R9 ;  /* 0x0000001fff087819 */ /* 0x000fe40000011409 */
[----:B------:R-:W-:Y:S01]  /*76c0*/  IADD3 R31, P6, PT, R9, R0, RZ ;  /* 0x00000000091f7210 */ /* 0x000fe20007fde0ff */
[----:B------:R0:W3:Y:S04]  /*76d0*/  @!P2 LDG.E.U8 R30, desc[UR20][R12.64] ;  /* 0x000000140c1ea981 */ /* 0x0000e8000c1e1100 */
[----:B0-----:R-:W-:Y:S02]  /*76e0*/  IMAD.X R13, R8, 0x1, R2, P6 ;  /* 0x00000001080d7824 */ /* 0x001fe400030e0602 */
[----:B------:R-:W-:Y:S01]  /*76f0*/  @!P0 IMAD.MOV.U32 R12, RZ, RZ, R31 ;  /* 0x000000ffff0c8224 */ /* 0x000fe200078e001f */
[----:B--2---:R-:W-:-:S06]  /*7700*/  PRMT R32, RZ, 0x7610, R32 ;  /* 0x00007610ff207816 */ /* 0x004fcc0000000020 */
[----:B------:R0:W2:Y:S04]  /*7710*/  @!P0 LDG.E.U8 R32, desc[UR20][R12.64] ;  /* 0x000000140c208981 */ /* 0x0000a8000c1e1100 */
[----:B------:R1:W-:Y:S01]  /*7720*/  STL [R1+0x8e0], R31 ;  /* 0x0008e01f01007387 */ /* 0x0003e20000100800 */
[----:B------:R-:W-:-:S03]  /*7730*/  VIADD R10, R10, 0xffffff84 ;  /* 0xffffff840a0a7836 */ /* 0x000fc60000000000 */
[----:B---3--:R3:W-:Y:S04]  /*7740*/  STL [R1+0x98], R30 ;  /* 0x0000981e01007387 */ /* 0x0087e80000100800 */
[----:B------:R0:W-:Y:S04]  /*7750*/  STL [R1+0x8dc], R13 ;  /* 0x0008dc0d01007387 */ /* 0x0001e80000100800 */
[----:B-1----:R-:W4:Y:S01]  /*7760*/  LDL.LU R31, [R1+0xd4c] ;  /* 0x000d4c00011f7983 */ /* 0x002f220000300800 */
[----:B---3--:R-:W-:-:S05]  /*7770*/  IADD3 R30, P6, PT, R9, R3, RZ ;  /* 0x00000003091e7210 */ /* 0x008fca0007fde0ff */
[----:B0-----:R-:W-:Y:S02]  /*7780*/  IMAD.MOV.U32 R13, RZ, RZ, R30 ;  /* 0x000000ffff0d7224 */ /* 0x001fe400078e001e */
[----:B------:R-:W-:-:S05]  /*7790*/  IMAD.X R12, R8, 0x1, R4, P6 ;  /* 0x00000001080c7824 */ /* 0x000fca00030e0604 */
        /* <DEDUP_REMOVED lines=118> */
[----:B------:R-:W-:-:S05]  /*7f00*/  IMAD.SHL.U32 R9, R6, 0x4, RZ ;  /* 0x0000000406097824 */ /* 0x000fca00078e00ff */
        /* <DEDUP_REMOVED lines=9> */
[----:B------:R-:W-:Y:S01]  /*7fa0*/  PRMT R27, RZ, 0x7610, R27 ;  /* 0x00007610ff1b7816 */ /* 0x000fe2000000001b */
[----:B0-----:R-:W0:Y:S01]  /*7fb0*/  LDC R10, c[0x0][0x3a0] ;  /* 0x0000e800ff0a7b82 */ /* 0x001e220000000800 */
[----:B-1----:R-:W-:-:S04]  /*7fc0*/  @!P0 LOP3.LUT R12, R13, R12, RZ, 0x3c, !PT ;  /* 0x0000000c0d0c8212 */ /* 0x002fc800078e3cff */
[----:B------:R-:W-:-:S05]  /*7fd0*/  @!P0 LOP3.LUT R13, R13, R12, RZ, 0x3c, !PT ;  /* 0x0000000c0d0d8212 */ /* 0x000fca00078e3cff */
[----:B------:R1:W3:Y:S01]  /*7fe0*/  @!P0 LDG.E.U8 R31, desc[UR20][R12.64] ;  /* 0x000000140c1f8981 */ /* 0x0002e2000c1e1100 */
[----:B------:R-:W-:-:S05]  /*7ff0*/  IADD3 R30, P6, PT, R9, R3, RZ ;  /* 0x00000003091e7210 */ /* 0x000fca0007fde0ff */
[----:B-1----:R-:W-:Y:S02]  /*8000*/  IMAD.MOV.U32 R13, RZ, RZ, R30 ;  /* 0x000000ffff0d7224 */ /* 0x002fe400078e001e */
[----:B------:R-:W-:-:S05]  /*8010*/  IMAD.X R12, R8, 0x1, R4, P6 ;  /* 0x00000001080c7824 */ /* 0x000fca00030e0604 */
[----:B------:R-:W-:Y:S01]  /*8020*/  @!P0 LOP3.LUT R13, R13, R12, RZ, 0x3c, !PT ;  /* 0x0000000c0d0d8212 */ /* 0x000fe200078e3cff */
[----:B------:R-:W-:Y:S01]  /*8030*/  IMAD R9, R6, 0xc, RZ ;  /* 0x0000000c06097824 */ /* 0x000fe200078e02ff */
[----:B------:R-:W-:-:S04]  /*8040*/  PRMT R29, RZ, 0x7610, R29 ;  /* 0x00007610ff1d7816 */ /* 0x000fc8000000001d */
[----:B------:R-:W-:Y:S01]  /*8050*/  SHF.R.S32.HI R8, RZ, 0x1f, R9 ;  /* 0x0000001fff087819 */ /* 0x000fe20000011409 */
[----:B---3--:R1:W-:Y:S04]  /*8060*/  STL [R1+0x70], R31 ;  /* 0x0000701f01007387 */ /* 0x0083e80000100800 */
[----:B-1----:R-:W3:Y:S04]  /*8070*/  LDL.LU R31, [R1+0xd2c] ;  /* 0x000d2c00011f7983 */ /* 0x002ee80000300800 */
[----:B------:R-:W-:Y:S04]  /*8080*/  STL [R1+0x3dc], R30 ;  /* 0x0003dc1e01007387 */ /* 0x000fe80000100800 */
[----:B------:R1:W-:Y:S02]  /*8090*/  STL [R1+0x3d8], R12 ;  /* 0x0003d80c01007387 */ /* 0x0003e40000100800 */
[----:B-1----:R-:W-:-:S04]  /*80a0*/  @!P0 LOP3.LUT R12, R13, R12, RZ, 0x3c, !PT ;  /* 0x0000000c0d0c8212 */ /* 0x002fc800078e3cff */
[----:B------:R-:W-:Y:S02]  /*80b0*/  @!P0 LOP3.LUT R13, R13, R12, RZ, 0x3c, !PT ;  /* 0x0000000c0d0d8212 */ /* 0x000fe400078e3cff */
[----:B------:R-:W-:-:S03]  /*80c0*/  IADD3 R30, P6, PT, R9, R0, RZ ;  /* 0x00000000091e7210 */ /* 0x000fc60007fde0ff */
[----:B------:R1:W4:Y:S02]  /*80d0*/  @!P0 LDG.E.U8 R27, desc[UR20][R12.64] ;  /* 0x000000140c1b8981 */ /* 0x000324000c1e1100 */
[----:B-1----:R-:W-:Y:S02]  /*80e0*/  IMAD.X R13, R8, 0x1, R2, P6 ;  /* 0x00000001080d7824 */ /* 0x002fe400030e0602 */
[----:B------:R-:W-:-:S05]  /*80f0*/  @!P1 IMAD.MOV.U32 R12, RZ, RZ, R30 ;  /* 0x000000ffff0c9224 */ /* 0x000fca00078e001e */
[----:B------:R1:W2:Y:S01]  /*8100*/  @!P1 LDG.E.U8 R29, desc[UR20][R12.64] ;  /* 0x000000140c1d9981 */ /* 0x0002a2000c1e1100 */
[----:B0-----:R-:W-:-:S05]  /*8110*/  VIADD R10, R10, 0xffffffdb ;  /* 0xffffffdb0a0a7836 */ /* 0x001fca0000000000 */
[----:B------:R-:W-:Y:S02]  /*8120*/  ISETP.GE.U32.AND P2, PT, R10, 0x7fffff5c, PT ;  /* 0x7fffff5c0a00780c */ /* 0x000fe40003f46070 */
[----:B------:R-:W0:Y:S01]  /*8130*/  LDC R10, c[0x0][0x3a0] ;  /* 0x0000e800ff0a7b82 */ /* 0x000e220000000800 */
[----:B------:R0:W-:Y:S02]  /*8140*/  STL [R1+0x45c], R30 ;  /* 0x00045c1e01007387 */ /* 0x0001e40000100800 */
[----:B0-----:R-:W-:-:S05]  /*8150*/  VIADD R10, R10, 0xffffffd3 ;  /* 0xffffffd30a0a7836 */ /* 0x001fca0000000000 */
[----:B------:R-:W-:Y:S02]  /*8160*/  ISETP.GE.U32.AND P0, PT, R10, 0x7fffff54, PT ;  /* 0x7fffff540a00780c */ /* 0x000fe40003f06070 */
[----:B------:R-:W-:Y:S01]  /*8170*/  PRMT R10, RZ, 0x7610, R10 ;  /* 0x00007610ff0a7816 */ /* 0x000fe2000000000a */
[----:B----4-:R0:W-:Y:S04]  /*8180*/  STL [R1+0x6c], R27 ;  /* 0x00006c1b01007387 */ /* 0x0101e80000100800 */
[----:B------:R1:W-:Y:S04]  /*8190*/  STL [R1+0x458], R13 ;  /* 0x0004580d01007387 */ /* 0x0003e80000100800 */
[----:B------:R-:W4:Y:S01]  /*81a0*/  LDL.LU R30, [R1+0xd28] ;  /* 0x000d2800011e7983 */ /* 0x000f220000300800 */
[----:B0-----:R-:W-:-:S05]  /*81b0*/  IADD3 R27, P6, PT, R9, R3, RZ ;  /* 0x00000003091b7210 */ /* 0x001fca0007fde0ff */
[----:B-1----:R-:W-:Y:S02]  /*81c0*/  IMAD.MOV.U32 R13, RZ, RZ, R27 ;  /* 0x000000ffff0d7224 */ /* 0x002fe400078e001b */
[----:B------:R-:W-:Y:S01]  /*81d0*/  IMAD.X R12, R8, 0x1, R4, P6 ;  /* 0x00000001080c7824 */ /* 0x000fe200030e0604 */
[----:B--2---:R0:W-:Y:S04]  /*81e0*/  STL [R1+0x68], R29 ;  /* 0x0000681d01007387 */ /* 0x0041e80000100800 */
[-C--:B------:R-:W-:Y:S01]  /*81f0*/  @!P1 LOP3.LUT R13, R13, R12.reuse, RZ, 0x3c, !PT ;  /* 0x0000000c0d0d9212 */ /* 0x080fe200078e3cff */
[----:B0-----:R-:W2:Y:S04]  /*8200*/  LDL.LU R29, [R1+0xd24] ;  /* 0x000d2400011d7983 */ /* 0x001ea80000300800 */
[----:B------:R-:W-:Y:S04]  /*8210*/  STL [R1+0x464], R27 ;  /* 0x0004641b01007387 */ /* 0x000fe80000100800 */
[----:B------:R0:W-:Y:S02]  /*8220*/  STL [R1+0x460], R12 ;  /* 0x0004600c01007387 */ /* 0x0001e40000100800 */
[----:B0-----:R-:W-:-:S04]  /*8230*/  @!P1 LOP3.LUT R12, R13, R12, RZ, 0x3c, !PT ;  /* 0x0000000c0d0c9212 */ /* 0x001fc800078e3cff */
[----:B------:R-:W-:-:S05]  /*8240*/  @!P1 LOP3.LUT R13, R13, R12, RZ, 0x3c, !PT ;  /* 0x0000000c0d0d9212 */ /* 0x000fca00078e3cff */
[----:B------:R0:W2:Y:S01]  /*8250*/  @!P1 LDG.E.U8 R10, desc[UR20][R12.64] ;  /* 0x000000140c0a9981 */ /* 0x0000a2000c1e1100 */
[----:B------:R-:W-:-:S05]  /*8260*/  IMAD R9, R6, 0x14, RZ ;  /* 0x0000001406097824 */ /* 0x000fca00078e02ff */
[----:B------:R-:W-:Y:S02]  /*8270*/  SHF.R.S32.HI R8, RZ, 0x1f, R9 ;  /* 0x0000001fff087819 */ /* 0x000fe40000011409 */
[----:B------:R-:W-:-:S05]  /*8280*/  IADD3 R27, P6, PT, R9, R0, RZ ;  /* 0x00000000091b7210 */ /* 0x000fca0007fde0ff */
[----:B0-----:R-:W-:Y:S02]  /*8290*/  IMAD.MOV.U32 R13, RZ, RZ, R27 ;  /* 0x000000ffff0d7224 */ /* 0x001fe400078e001b */
[----:B------:R-:W-:-:S05]  /*82a0*/  IMAD.X R12, R8, 0x1, R2, P6 ;  /* 0x00000001080c7824 */ /* 0x000fca00030e0602 */
[-C--:B------:R-:W-:Y:S02]  /*82b0*/  @!P3 LOP3.LUT R13, R13, R12.reuse, RZ, 0x3c, !PT ;  /* 0x0000000c0d0db212 */ /* 0x080fe400078e3cff */
[----:B------:R-:W-:Y:S01]  /*82c0*/  PRMT R28, RZ, 0x7610, R28 ;  /* 0x00007610ff1c7816 */ /* 0x000fe2000000001c */
[----:B--2---:R0:W-:Y:S04]  /*82d0*/  STL [R1+0x60], R10 ;  /* 0x0000600a01007387 */ /* 0x0041e80000100800 */
        /* <DEDUP_REMOVED lines=10> */
[----:B------:R-:W-:Y:S01]  /*8380*/  @!P3 LOP3.LUT R13, R13, R12, RZ, 0x3c, !PT ;  /* 0x0000000c0d0db212 */ /* 0x000fe200078e3cff */
[----:B------:R-:W-:Y:S01]  /*8390*/  IMAD R9, R6, 0x1c, RZ ;  /* 0x0000001c06097824 */ /* 0x000fe200078e02ff */
[----:B------:R-:W-:-:S04]  /*83a0*/  PRMT R26, RZ, 0x7610, R26 ;  /* 0x00007610ff1a7816 */ /* 0x000fc8000000001a */
[----:B------:R-:W-:Y:S01]  /*83b0*/  SHF.R.S32.HI R8, RZ, 0x1f, R9 ;  /* 0x0000001fff087819 */ /* 0x000fe20000011409 */
[----:B--2---:R1:W-:Y:S04]  /*83c0*/  STL [R1+0x5c], R28 ;  /* 0x00005c1c01007387 */ /* 0x0043e80000100800 */
[----:B-1----:R-:W2:Y:S04]  /*83d0*/  LDL.LU R28, [R1+0xd20] ;  /* 0x000d2000011c7983 */ /* 0x002ea80000300800 */
[----:B------:R-:W-:Y:S04]  /*83e0*/  STL [R1+0x4dc], R27 ;  /* 0x0004dc1b01007387 */ /* 0x000fe80000100800 */
[----:B------:R1:W-:Y:S02]  /*83f0*/  STL [R1+0x4d8], R12 ;  /* 0x0004d80c01007387 */ /* 0x0003e40000100800 */
[----:B-1----:R-:W-:-:S04]  /*8400*/  @!P3 LOP3.LUT R12, R13, R12, RZ, 0x3c, !PT ;  /* 0x0000000c0d0cb212 */ /* 0x002fc800078e3cff */
[----:B------:R-:W-:Y:S02]  /*8410*/  @!P3 LOP3.LUT R13, R13, R12, RZ, 0x3c, !PT ;  /* 0x0000000c0d0db212 */ /* 0x000fe400078e3cff */
[----:B------:R-:W-:-:S03]  /*8420*/  IADD3 R27, P6, PT, R9, R0, RZ ;  /* 0x00000000091b7210 */ /* 0x000fc60007fde0ff */
[----:B------:R1:W2:Y:S02]  /*8430*/  @!P3 LDG.E.U8 R41, desc[UR20][R12.64] ;  /* 0x000000140c29b981 */ /* 0x0002a4000c1e1100 */
[----:B-1----:R-:W-:Y:S02]  /*8440*/  IMAD.X R13, R8, 0x1, R2, P6 ;  /* 0x00000001080d7824 */ /* 0x002fe400030e0602 */
[----:B------:R-:W-:-:S05]  /*8450*/  @!P4 IMAD.MOV.U32 R12, RZ, RZ, R27 ;  /* 0x000000ffff0cc224 */ /* 0x000fca00078e001b */
[----:B------:R1:W3:Y:S01]  /*8460*/  @!P4 LDG.E.U8 R26, desc[UR20][R12.64] ;  /* 0x000000140c1ac981 */ /* 0x0002e2000c1e1100 */
[----:B0-----:R-:W-:-:S05]  /*8470*/  VIADD R10, R10, 0xffffffcb ;  /* 0xffffffcb0a0a7836 */ /* 0x001fca0000000000 */
[----:B------:R-:W-:Y:S02]  /*8480*/  ISETP.GE.U32.AND P1, PT, R10, 0x7fffff4c, PT ;  /* 0x7fffff4c0a00780c */ /* 0x000fe40003f26070 */
[----:B------:R-:W0:Y:S01]  /*8490*/  LDC R10, c[0x0][0x3a0] ;  /* 0x0000e800ff0a7b82 */ /* 0x000e220000000800 */
[----:B------:R0:W-:Y:S02]  /*84a0*/  STL [R1+0x554], R27 ;  /* 0x0005541b01007387 */ /* 0x0001e40000100800 */
[----:B0-----:R-:W-:-:S05]  /*84b0*/  VIADD R10, R10, 0xffffffc3 ;  /* 0xffffffc30a0a7836 */ /* 0x001fca0000000000 */
[----:B------:R-:W-:Y:S02]  /*84c0*/  ISETP.GE.U32.AND P3, PT, R10, 0x7fffff44, PT ;  /* 0x7fffff440a00780c */ /* 0x000fe40003f66070 */
[----:B------:R-:W-:Y:S01]  /*84d0*/  PRMT R10, RZ, 0x7610, R10 ;  /* 0x00007610ff0a7816 */ /* 0x000fe2000000000a */
[----:B--2---:R0:W-:Y:S04]  /*84e0*/  STL [R1+0x58], R41 ;  /* 0x0000582901007387 */ /* 0x0041e80000100800 */
[----:B------:R1:W-:Y:S04]  /*84f0*/  STL [R1+0x550], R13 ;  /* 0x0005500d01007387 */ /* 0x0003e80000100800 */
[----:B------:R-:W2:Y:S01]  /*8500*/  LDL.LU R27, [R1+0xd1c] ;  /* 0x000d1c00011b7983 */ /* 0x000ea20000300800 */
[----:B0-----:R-:W-:-:S05]  /*8510*/  IADD3 R41, P6, PT, R9, R3, RZ ;  /* 0x0000000309297210 */ /* 0x001fca0007fde0ff */
[----:B-1----:R-:W-:Y:S02]  /*8520*/  IMAD.MOV.U32 R13, RZ, RZ, R41 ;  /* 0x000000ffff0d7224 */ /* 0x002fe400078e0029 */
[----:B------:R-:W-:Y:S01]  /*8530*/  IMAD.X R12, R8, 0x1, R4, P6 ;  /* 0x00000001080c7824 */ /* 0x000fe200030e0604 */
[----:B---3--:R0:W-:Y:S04]  /*8540*/  STL [R1+0x54], R26 ;  /* 0x0000541a01007387 */ /* 0x0081e80000100800 */
[-C--:B------:R-:W-:Y:S01]  /*8550*/  @!P4 LOP3.LUT R13, R13, R12.reuse, RZ, 0x3c, !PT ;  /* 0x0000000c0d0dc212 */ /* 0x080fe200078e3cff */
[----:B0-----:R-:W3:Y:S04]  /*8560*/  LDL.LU R26, [R1+0xd18] ;  /* 0x000d1800011a7983 */ /* 0x001ee80000300800 */
        /* <DEDUP_REMOVED lines=177> */
[----:B------:R-:W-:Y:S01]  /*9080*/  IADD3 R9, P6, PT, R9, R3, RZ ;  /* 0x0000000309097210 */ /* 0x000fe20007fde0ff */
[----:B0-----:R-:W0:Y:S01]  /*9090*/  LDC R10, c[0x0][0x3a0] ;  /* 0x0000e800ff0a7b82 */ /* 0x001e220000000800 */
[----:B-1----:R-:W-:-:S04]  /*90a0*/  @!P0 LOP3.LUT R12, R13, R12, RZ, 0x3c, !PT ;  /* 0x0000000c0d0c8212 */ /* 0x002fc800078e3cff */
[----:B------:R-:W-:-:S05]  /*90b0*/  @!P0 LOP3.LUT R13, R13, R12, RZ, 0x3c, !PT ;  /* 0x0000000c0d0d8212 */ /* 0x000fca00078e3cff */
[----:B------:R1:W2:Y:S01]  /*90c0*/  @!P0 LDG.E.U8 R46, desc[UR20][R12.64] ;  /* 0x000000140c2e8981 */ /* 0x0002a2000c1e1100 */
[----:B------:R-:W-:Y:S01]  /*90d0*/  IMAD.X R8, R8, 0x1, R4, P6 ;  /* 0x0000000108087824 */ /* 0x000fe200030e0604 */
[----:B------:R-:W-:Y:S01]  /*90e0*/  PRMT R32, RZ, 0x7610, R32 ;  /* 0x00007610ff207816 */ /* 0x000fe20000000020 */
[----:B------:R-:W-:Y:S02]  /*90f0*/  IMAD R14, R6, 0x5c, RZ ;  /* 0x0000005c060e7824 */ /* 0x000fe400078e02ff */
[----:B0-----:R-:W-:Y:S02]  /*9100*/  VIADD R10, R10, 0xffffff8b ;  /* 0xffffff8b0a0a7836 */ /* 0x001fe40000000000 */
[----:B-1----:R-:W-:Y:S01]  /*9110*/  IMAD.MOV.U32 R13, RZ, RZ, R45 ;  /* 0x000000ffff0d7224 */ /* 0x002fe200078e002d */
[----:B------:R-:W-:Y:S01]  /*9120*/  PRMT R31, RZ, 0x7610, R31 ;  /* 0x00007610ff1f7816 */ /* 0x000fe2000000001f */
[----:B------:R-:W0:Y:S01]  /*9130*/  LDC R12, c[0x0][0x3a0] ;  /* 0x0000e800ff0c7b82 */ /* 0x000e220000000800 */
[----:B--2---:R1:W-:Y:S04]  /*9140*/  STL [R1+0x18], R46 ;  /* 0x0000182e01007387 */ /* 0x0043e80000100800 */
[----:B-1----:R-:W2:Y:S04]  /*9150*/  LDL.LU R46, [R1+0xcf0] ;  /* 0x000cf000012e7983 */ /* 0x002ea80000300800 */
[----:B------:R1:W-:Y:S04]  /*9160*/  STL [R1+0x888], R9 ;  /* 0x0008880901007387 */ /* 0x0003e80000100800 */
[----:B------:R0:W-:Y:S01]  /*9170*/  STL [R1+0x884], R8 ;  /* 0x0008840801007387 */ /* 0x0001e20000100800 */
[----:B-1----:R-:W-:-:S04]  /*9180*/  @!P0 LOP3.LUT R9, R9, R8, RZ, 0x3c, !PT ;  /* 0x0000000809098212 */ /* 0x002fc800078e3cff */
[----:B0-----:R-:W-:-:S04]  /*9190*/  @!P0 LOP3.LUT R8, R9, R8, RZ, 0x3c, !PT ;  /* 0x0000000809088212 */ /* 0x001fc800078e3cff */
[----:B------:R-:W-:-:S05]  /*91a0*/  @!P0 LOP3.LUT R9, R9, R8, RZ, 0x3c, !PT ;  /* 0x0000000809098212 */ /* 0x000fca00078e3cff */
[----:B------:R0:W2:Y:S01]  /*91b0*/  @!P0 LDG.E.U8 R32, desc[UR20][R8.64] ;  /* 0x0000001408208981 */ /* 0x0000a2000c1e1100 */
[----:B------:R-:W-:Y:S02]  /*91c0*/  ISETP.GE.U32.AND P2, PT, R10, 0x7fffff0c, PT ;  /* 0x7fffff0c0a00780c */ /* 0x000fe40003f46070 */
[----:B------:R-:W-:Y:S02]  /*91d0*/  SHF.R.S32.HI R10, RZ, 0x1f, R14 ;  /* 0x0000001fff0a7819 */ /* 0x000fe4000001140e */
[----:B------:R-:W-:-:S05]  /*91e0*/  IADD3 R45, P6, PT, R14, R0, RZ ;  /* 0x000000000e2d7210 */ /* 0x000fca0007fde0ff */
[----:B0-----:R-:W-:Y:S02]  /*91f0*/  IMAD.MOV.U32 R9, RZ, RZ, R45 ;  /* 0x000000ffff097224 */ /* 0x001fe400078e002d */
[----:B------:R-:W-:Y:S01]  /*9200*/  IMAD.X R8, R10, 0x1, R2, P6 ;  /* 0x000000010a087824 */ /* 0x000fe200030e0602 */
[----:B------:R0:W-:Y:S04]  /*9210*/  STL [R1+0x8f0], R45 ;  /* 0x0008f02d01007387 */ /* 0x0001e80000100800 */
[-C--:B------:R-:W-:Y:S01]  /*9220*/  @!P1 LOP3.LUT R9, R9, R8.reuse, RZ, 0x3c, !PT ;  /* 0x0000000809099212 */ /* 0x080fe200078e3cff */
[----:B0-----:R-:W3:Y:S04]  /*9230*/  LDL.LU R45, [R1+0xcec] ;  /* 0x000cec00012d7983 */ /* 0x001ee80000300800 */
[----:B--2---:R-:W-:Y:S04]  /*9240*/  STL [R1+0xc50], R32 ;  /* 0x000c502001007387 */ /* 0x004fe80000100800 */
[----:B------:R0:W-:Y:S02]  /*9250*/  STL [R1+0x8ec], R8 ;  /* 0x0008ec0801007387 */ /* 0x0001e40000100800 */
[----:B0-----:R-:W-:-:S04]  /*9260*/  @!P1 LOP3.LUT R8, R9, R8, RZ, 0x3c, !PT ;  /* 0x0000000809089212 */ /* 0x001fc800078e3cff */
[----:B------:R-:W-:-:S05]  /*9270*/  @!P1 LOP3.LUT R9, R9, R8, RZ, 0x3c, !PT ;  /* 0x0000000809099212 */ /* 0x000fca00078e3cff */
[----:B------:R-:W2:Y:S01]  /*9280*/  @!P1 LDG.E.U8 R31, desc[UR20][R8.64] ;  /* 0x00000014081f9981 */ /* 0x000ea2000c1e1100 */
[----:B------:R-:W-:Y:S02]  /*9290*/  VIADD R12, R12, 0xffffff83 ;  /* 0xffffff830c0c7836 */ /* 0x000fe40000000000 */
[----:B------:R-:W-:Y:S01]  /*92a0*/  IMAD.MOV.U32 R32, RZ, RZ, R13 ;  /* 0x000000ffff207224 */ /* 0x000fe200078e000d */
[----:B------:R-:W-:Y:S02]  /*92b0*/  IADD3 R13, P6, PT, R14, R3, RZ ;  /* 0x000000030e0d7210 */ /* 0x000fe40007fde0ff */
[----:B------:R-:W-:-:S03]  /*92c0*/  ISETP.GE.U32.AND P0, PT, R12, 0x7fffff04, PT ;  /* 0x7fffff040c00780c */ /* 0x000fc60003f06070 */
[----:B------:R-:W-:Y:S01]  /*92d0*/  IMAD.X R12, R10, 0x1, R4, P6 ;  /* 0x000000010a0c7824 */ /* 0x000fe200030e0604 */
[----:B------:R0:W-:Y:S01]  /*92e0*/  STL [R1+0x8f8], R13 ;  /* 0x0008f80d01007387 */ /* 0x0001e20000100800 */
[----:B----4-:R-:W-:Y:S01]  /*92f0*/  PRMT R30, RZ, 0x7610, R30 ;  /* 0x00007610ff1e7816 */ /* 0x010fe2000000001e */
[----:B------:R-:W-:Y:S01]  /*9300*/  IMAD R14, R6, 0x64, RZ ;  /* 0x00000064060e7824 */ /* 0x000fe200078e02ff */
[----:B------:R-:W-:Y:S01]  /*9310*/  PRMT R29, RZ, 0x7610, R29 ;  /* 0x00007610ff1d7816 */ /* 0x000fe2000000001d */
[----:B------:R-:W1:Y:S01]  /*9320*/  LDC R10, c[0x0][0x3a0] ;  /* 0x0000e800ff0a7b82 */ /* 0x000e620000000800 */
[-C--:B0-----:R-:W-:Y:S01]  /*9330*/  @!P1 LOP3.LUT R13, R13, R12.reuse, RZ, 0x3c, !PT ;  /* 0x0000000c0d0d9212 */ /* 0x081fe200078e3cff */
[----:B--2---:R-:W-:Y:S04]  /*9340*/  STL [R1+0xc54], R31 ;  /* 0x000c541f01007387 */ /* 0x004fe80000100800 */
[----:B------:R0:W-:Y:S02]  /*9350*/  STL [R1+0x8f4], R12 ;  /* 0x0008f40c01007387 */ /* 0x0001e40000100800 */
[----:B0-----:R-:W-:-:S04]  /*9360*/  @!P1 LOP3.LUT R12, R13, R12, RZ, 0x3c, !PT ;  /* 0x0000000c0d0c9212 */ /* 0x001fc800078e3cff */
[----:B------:R-:W-:-:S05]  /*9370*/  @!P1 LOP3.LUT R13, R13, R12, RZ, 0x3c, !PT ;  /* 0x0000000c0d0d9212 */ /* 0x000fca00078e3cff */
[----:B------:R0:W2:Y:S01]  /*9380*/  @!P1 LDG.E.U8 R30, desc[UR20][R12.64] ;  /* 0x000000140c1e9981 */ /* 0x0000a2000c1e1100 */
[----:B------:R-:W-:Y:S01]  /*9390*/  IMAD.MOV.U32 R31, RZ, RZ, R44 ;  /* 0x000000ffff1f7224 */ /* 0x000fe200078e002c */
[----:B------:R-:W-:Y:S02]  /*93a0*/  SHF.R.S32.HI R8, RZ, 0x1f, R14 ;  /* 0x0000001fff087819 */ /* 0x000fe4000001140e */
[----:B------:R-:W-:-:S05]  /*93b0*/  IADD3 R44, P6, PT, R14, R0, RZ ;  /* 0x000000000e2c7210 */ /* 0x000fca0007fde0ff */
[----:B0-----:R-:W-:Y:S01]  /*93c0*/  IMAD.X R12, R8, 0x1, R2, P6 ;  /* 0x00000001080c7824 */ /* 0x001fe200030e0602 */
[----:B------:R-:W-:Y:S03]  /*93d0*/  STL [R1+0x964], R44 ;  /* 0x0009642c01007387 */ /* 0x000fe60000100800 */
[----:B------:R-:W-:Y:S01]  /*93e0*/  @!P3 IMAD.MOV.U32 R13, RZ, RZ, R12 ;  /* 0x000000ffff0db224 */ /* 0x000fe200078e000c */
[----:B--2---:R-:W-:Y:S04]  /*93f0*/  STL [R1+0xc58], R30 ;  /* 0x000c581e01007387 */ /* 0x004fe80000100800 */
[----:B------:R0:W-:Y:S02]  /*9400*/  STL [R1+0x960], R12 ;  /* 0x0009600c01007387 */ /* 0x0001e40000100800 */
[----:B0-----:R-:W-:-:S02]  /*9410*/  @!P3 IMAD.MOV.U32 R12, RZ, RZ, R44 ;  /* 0x000000ffff0cb224 */ /* 0x001fc400078e002c */
[----:B------:R-:W-:Y:S01]  /*9420*/  IMAD.MOV.U32 R30, RZ, RZ, R43 ;  /* 0x000000ffff1e7224 */ /* 0x000fe200078e002b */
[----:B------:R-:W2:Y:S04]  /*9430*/  LDL.LU R44, [R1+0xce8] ;  /* 0x000ce800012c7983 */ /* 0x000ea80000300800 */
[----:B------:R0:W4:Y:S01]  /*9440*/  @!P3 LDG.E.U8 R29, desc[UR20][R12.64] ;  /* 0x000000140c1db981 */ /* 0x000122000c1e1100 */
[----:B------:R-:W-:-:S05]  /*9450*/  IADD3 R43, P6, PT, R14, R3, RZ ;  /* 0x000000030e2b7210 */ /* 0x000fca0007fde0ff */
[----:B0-----:R-:W-:Y:S02]  /*9460*/  IMAD.MOV.U32 R13, RZ, RZ, R43 ;  /* 0x000000ffff0d7224 */ /* 0x001fe400078e002b */
[----:B------:R-:W-:Y:S01]  /*9470*/  IMAD.X R12, R8, 0x1, R4, P6 ;  /* 0x00000001080c7824 */ /* 0x000fe200030e0604 */
[----:B------:R0:W-:Y:S04]  /*9480*/  STL [R1+0x96c], R43 ;  /* 0x00096c2b01007387 */ /* 0x0001e80000100800 */
[----:B------:R-:W-:Y:S01]  /*9490*/  @!P3 LOP3.LUT R13, R13, R12, RZ, 0x3c, !PT ;  /* 0x0000000c0d0db212 */ /* 0x000fe200078e3cff */
[----:B0-----:R-:W2:Y:S01]  /*94a0*/  LDL.LU R43, [R1+0xce4] ;  /* 0x000ce400012b7983 */ /* 0x001ea20000300800 */
[----:B------:R-:W-:-:S03]  /*94b0*/  PRMT R28, RZ, 0x7610, R28 ;  /* 0x00007610ff1c7816 */ /* 0x000fc6000000001c */
[----:B----4-:R-:W-:Y:S04]  /*94c0*/  STL [R1+0xc5c], R29 ;  /* 0x000c5c1d01007387 */ /* 0x010fe80000100800 */
[----:B------:R0:W-:Y:S02]  /*94d0*/  STL [R1+0x968], R12 ;  /* 0x0009680c01007387 */ /* 0x0001e40000100800 */
[----:B0-----:R-:W-:-:S04]  /*94e0*/  @!P3 LOP3.LUT R12, R13, R12, RZ, 0x3c, !PT ;  /* 0x0000000c0d0cb212 */ /* 0x001fc800078e3cff */
[----:B------:R-:W-:-:S05]  /*94f0*/  @!P3 LOP3.LUT R13, R13, R12, RZ, 0x3c, !PT ;  /* 0x0000000c0d0db212 */ /* 0x000fca00078e3cff */
[----:B------:R0:W4:Y:S01]  /*9500*/  @!P3 LDG.E.U8 R28, desc[UR20][R12.64] ;  /* 0x000000140c1cb981 */ /* 0x000122000c1e1100 */
[----:B-1----:R-:W-:-:S05]  /*9510*/  VIADD R9, R10, 0xfffffffa ;  /* 0xfffffffa0a097836 */ /* 0x002fca0000000000 */
[----:B------:R-:W-:Y:S01]  /*9520*/  ISETP.GE.U32.AND P1, PT, R9, 0x7fffff7b, PT ;  /* 0x7fffff7b0900780c */ /* 0x000fe20003f26070 */
[----:B------:R-:W-:Y:S02]  /*9530*/  IMAD R9, R6, 0x6c, RZ ;  /* 0x0000006c06097824 */ /* 0x000fe400078e02ff */
[----:B------:R-:W-:-:S03]  /*9540*/  IMAD.MOV.U32 R29, RZ, RZ, R21 ;  /* 0x000000ffff1d7224 */ /* 0x000fc600078e0015 */
[----:B------:R-:W-:Y:S02]  /*9550*/  SHF.R.S32.HI R8, RZ, 0x1f, R9 ;  /* 0x0000001fff087819 */ /* 0x000fe40000011409 */
[----:B------:R-:W-:-:S05]  /*9560*/  IADD3 R21, P6, PT, R9, R0, RZ ;  /* 0x0000000009157210 */ /* 0x000fca0007fde0ff */
[----:B0-----:R-:W-:Y:S01]  /*9570*/  IMAD.X R12, R8, 0x1, R2, P6 ;  /* 0x00000001080c7824 */ /* 0x001fe200030e0602 */
[----:B------:R-:W-:Y:S01]  /*9580*/  STL [R1+0x9e4], R21 ;  /* 0x0009e41501007387 */ /* 0x000fe20000100800 */
[----:B------:R-:W-:Y:S02]  /*9590*/  PRMT R27, RZ, 0x7610, R27 ;  /* 0x00007610ff1b7816 */ /* 0x000fe4000000001b */
[----:B------:R-:W-:Y:S01]  /*95a0*/  @!P4 IMAD.MOV.U32 R13, RZ, RZ, R12 ;  /* 0x000000ffff0dc224 */ /* 0x000fe200078e000c */
[----:B----4-:R0:W-:Y:S02]  /*95b0*/  STL [R1+0xc60], R28 ;  /* 0x000c601c01007387 */ /* 0x0101e40000100800 */
[----:B0-----:R-:W-:Y:S02]  /*95c0*/  IMAD.MOV.U32 R28, RZ, RZ, R33 ;  /* 0x000000ffff1c7224 */ /* 0x001fe400078e0021 */
[----:B------:R-:W4:Y:S04]  /*95d0*/  LDL.LU R33, [R1+0xce0] ;  /* 0x000ce00001217983 */ /* 0x000f280000300800 */
[----:B------:R0:W-:Y:S02]  /*95e0*/  STL [R1+0x9e0], R12 ;  /* 0x0009e00c01007387 */ /* 0x0001e40000100800 */
[----:B0-----:R-:W-:-:S02]  /*95f0*/  @!P4 IMAD.MOV.U32 R12, RZ, RZ, R21 ;  /* 0x000000ffff0cc224 */ /* 0x001fc400078e0015 */
[----:B------:R-:W-:Y:S01]  /*9600*/  VIADD R10, R10, 0xfffffff2 ;  /* 0xfffffff20a0a7836 */ /* 0x000fe20000000000 */
[----:B------:R-:W2:Y:S04]  /*9610*/  LDL.LU R21, [R1+0xcdc] ;  /* 0x000cdc0001157983 */ /* 0x000ea80000300800 */
[----:B------:R0:W2:Y:S01]  /*9620*/  @!P4 LDG.E.U8 R27, desc[UR20][R12.64] ;  /* 0x000000140c1bc981 */ /* 0x0000a2000c1e1100 */
[----:B------:R-:W-:Y:S02]  /*9630*/  ISETP.GE.U32.AND P3, PT, R10, 0x7fffff73, PT ;  /* 0x7fffff730a00780c */ /* 0x000fe40003f66070 */
[----:B------:R-:W-:-:S05]  /*9640*/  IADD3 R10, P6, PT, R9, R3, RZ ;  /* 0x00000003090a7210 */ /* 0x000fca0007fde0ff */
[----:B0-----:R-:W-:Y:S02]  /*9650*/  IMAD.MOV.U32 R13, RZ, RZ, R10 ;  /* 0x000000ffff0d7224 */ /* 0x001fe400078e000a */
[----:B------:R-:W-:Y:S01]  /*9660*/  IMAD.X R12, R8, 0x1, R4, P6 ;  /* 0x00000001080c7824 */ /* 0x000fe200030e0604 */
[----:B------:R0:W-:Y:S04]  /*9670*/  STL [R1+0x9ec], R10 ;  /* 0x0009ec0a01007387 */ /* 0x0001e80000100800 */
[-C--:B------:R-:W-:Y:S02]  /*9680*/  @!P4 LOP3.LUT R13, R13, R12.reuse, RZ, 0x3c, !PT ;  /* 0x0000000c0d0dc212 */ /* 0x080fe400078e3cff */
[----:B------:R-:W-:Y:S01]  /*9690*/  PRMT R26, RZ, 0x7610, R26 ;  /* 0x00007610ff1a7816 */ /* 0x000fe2000000001a */
[----:B------:R-:W-:Y:S01]  /*96a0*/  IMAD R9, R6, 0x74, RZ ;  /* 0x0000007406097824 */ /* 0x000fe200078e02ff */
[----:B------:R-:W-:Y:S01]  /*96b0*/  PRMT R42, RZ, 0x7610, R42 ;  /* 0x00007610ff2a7816 */ /* 0x000fe2000000002a */
[----:B0-----:R-:W0:Y:S01]  /*96c0*/  LDC R10, c[0x0][0x3a0] ;  /* 0x0000e800ff0a7b82 */ /* 0x001e220000000800 */
[----:B--2---:R-:W-:Y:S04]  /*96d0*/  STL [R1+0xc64], R27 ;  /* 0x000c641b01007387 */ /* 0x004fe80000100800 */
[----:B------:R1:W-:Y:S02]  /*96e0*/  STL [R1+0x9e8], R12 ;  /* 0x0009e80c01007387 */ /* 0x0003e40000100800 */
[----:B-1----:R-:W-:-:S04]  /*96f0*/  @!P4 LOP3.LUT R12, R13, R12, RZ, 0x3c, !PT ;  /* 0x0000000c0d0cc212 */ /* 0x002fc800078e3cff */
[----:B------:R-:W-:-:S05]  /*9700*/  @!P4 LOP3.LUT R13, R13, R12, RZ, 0x3c, !PT ;  /* 0x0000000c0d0dc212 */ /* 0x000fca00078e3cff */
[----:B------:R1:W2:Y:S01]  /*9710*/  @!P4 LDG.E.U8 R26, desc[UR20][R12.64] ;  /* 0x000000140c1ac981 */ /* 0x0002a2000c1e1100 */
[----:B------:R-:W-:Y:S01]  /*9720*/  IMAD.MOV.U32 R27, RZ, RZ, R17 ;  /* 0x000000ffff1b7224 */ /* 0x000fe200078e0011 */
[----:B------:R-:W-:Y:S02]  /*9730*/  SHF.R.S32.HI R8, RZ, 0x1f, R9 ;  /* 0x0000001fff087819 */ /* 0x000fe40000011409 */
[----:B------:R-:W-:-:S05]  /*9740*/  IADD3 R17, P6, PT, R9, R0, RZ ;  /* 0x0000000009117210 */ /* 0x000fca0007fde0ff */
[----:B------:R-:W-:Y:S01]  /*9750*/  STL [R1+0xa64], R17 ;  /* 0x000a641101007387 */ /* 0x000fe20000100800 */
[----:B-1----:R-:W-:-:S04]  /*9760*/  IMAD.X R12, R8, 0x1, R2, P6 ;  /* 0x00000001080c7824 */ /* 0x002fc800030e0602 */
[----:B------:R-:W-:Y:S01]  /*9770*/  @!P2 IMAD.MOV.U32 R13, RZ, RZ, R12 ;  /* 0x000000ffff0da224 */ /* 0x000fe200078e000c */
[----:B--2---:R1:W-:Y:S02]  /*9780*/  STL [R1+0xc68], R26 ;  /* 0x000c681a01007387 */ /* 0x0043e40000100800 */
[----:B-1----:R-:W-:Y:S02]  /*9790*/  IMAD.MOV.U32 R26, RZ, RZ, R19 ;  /* 0x000000ffff1a7224 */ /* 0x002fe400078e0013 */
[----:B------:R-:W2:Y:S04]  /*97a0*/  LDL.LU R19, [R1+0xcd8] ;  /* 0x000cd80001137983 */ /* 0x000ea80000300800 */
[----:B------:R1:W-:Y:S02]  /*97b0*/  STL [R1+0xa60], R12 ;  /* 0x000a600c01007387 */ /* 0x0003e40000100800 */
[----:B-1----:R-:W-:-:S02]  /*97c0*/  @!P2 IMAD.MOV.U32 R12, RZ, RZ, R17 ;  /* 0x000000ffff0ca224 */ /* 0x002fc400078e0011 */
[----:B0-----:R-:W-:Y:S01]  /*97d0*/  VIADD R10, R10, 0xffffffea ;  /* 0xffffffea0a0a7836 */ /* 0x001fe20000000000 */
[----:B------:R-:W2:Y:S04]  /*97e0*/  LDL.LU R17, [R1+0xcd4] ;  /* 0x000cd40001117983 */ /* 0x000ea80000300800 */
[----:B------:R0:W2:Y:S01]  /*97f0*/  @!P2 LDG.E.U8 R42, desc[UR20][R12.64] ;  /* 0x000000140c2aa981 */ /* 0x0000a2000c1e1100 */
[----:B------:R-:W-:Y:S02]  /*9800*/  ISETP.GE.U32.AND P4, PT, R10, 0x7fffff6b, PT ;  /* 0x7fffff6b0a00780c */ /* 0x000fe40003f86070 */
[----:B------:R-:W-:-:S05]  /*9810*/  IADD3 R10, P6, PT, R9, R3, RZ ;  /* 0x00000003090a7210 */ /* 0x000fca0007fde0ff */
[----:B0-----:R-:W-:Y:S02]  /*9820*/  IMAD.MOV.U32 R13, RZ, RZ, R10 ;  /* 0x000000ffff0d7224 */ /* 0x001fe400078e000a */
[----:B------:R-:W-:Y:S01]  /*9830*/  IMAD.X R12, R8, 0x1, R4, P6 ;  /* 0x00000001080c7824 */ /* 0x000fe200030e0604 */
[----:B------:R0:W-:Y:S04]  /*9840*/  STL [R1+0xa6c], R10 ;  /* 0x000a6c0a01007387 */ /* 0x0001e80000100800 */
[----:B------:R-:W-:Y:S02]  /*9850*/  @!P2 LOP3.LUT R13, R13, R12, RZ, 0x3c, !PT ;  /* 0x0000000c0d0da212 */ /* 0x000fe400078e3cff */
[----:B------:R-:W-:Y:S01]  /*9860*/  PRMT R41, RZ, 0x7610, R41 ;  /* 0x00007610ff297816 */ /* 0x000fe20000000029 */
[----:B------:R-:W-:Y:S01]  /*9870*/  IMAD R9, R6, 0x7c, RZ ;  /* 0x0000007c06097824 */ /* 0x000fe200078e02ff */
[----:B------:R-:W-:-:S02]  /*9880*/  PRMT R40, RZ, 0x7610, R40 ;  /* 0x00007610ff287816 */ /* 0x000fc40000000028 */
[----:B------:R-:W-:Y:S01]  /*9890*/  PRMT R39, RZ, 0x7610, R39 ;  /* 0x00007610ff277816 */ /* 0x000fe20000000027 */
[----:B0-----:R-:W0:Y:S01]  /*98a0*/  LDC R10, c[0x0][0x3a0] ;  /* 0x0000e800ff0a7b82 */ /* 0x001e220000000800 */
[----:B--2---:R-:W-:Y:S04]  /*98b0*/  STL [R1+0xc6c], R42 ;  /* 0x000c6c2a01007387 */ /* 0x004fe80000100800 */
[----:B------:R1:W-:Y:S02]  /*98c0*/  STL [R1+0xa68], R12 ;  /* 0x000a680c01007387 */ /* 0x0003e40000100800 */
[----:B-1----:R-:W-:-:S04]  /*98d0*/  @!P2 LOP3.LUT R12, R13, R12, RZ, 0x3c, !PT ;  /* 0x0000000c0d0ca212 */ /* 0x002fc800078e3cff */
[----:B------:R-:W-:-:S05]  /*98e0*/  @!P2 LOP3.LUT R13, R13, R12, RZ, 0x3c, !PT ;  /* 0x0000000c0d0da212 */ /* 0x000fca00078e3cff */
[----:B------:R1:W2:Y:S01]  /*98f0*/  @!P2 LDG.E.U8 R41, desc[UR20][R12.64] ;  /* 0x000000140c29a981 */ /* 0x0002a2000c1e1100 */
[----:B------:R-:W-:Y:S02]  /*9900*/  IMAD.MOV.U32 R42, RZ, RZ, R26 ;  /* 0x000000ffff2a7224 */ /* 0x000fe400078e001a */
[----:B------:R-:W-:Y:S02]  /*9910*/  IMAD.MOV.U32 R26, RZ, RZ, R27 ;  /* 0x000000ffff1a7224 */ /* 0x000fe400078e001b */
[----:B------:R-:W-:Y:S01]  /*9920*/  IMAD.MOV.U32 R27, RZ, RZ, R28 ;  /* 0x000000ffff1b7224 */ /* 0x000fe200078e001c */
[----:B------:R-:W-:Y:S01]  /*9930*/  SHF.R.S32.HI R8, RZ, 0x1f, R9 ;  /* 0x0000001fff087819 */ /* 0x000fe20000011409 */
[----:B------:R-:W-:Y:S01]  /*9940*/  IMAD.MOV.U32 R28, RZ, RZ, R20 ;  /* 0x000000ffff1c7224 */ /* 0x000fe200078e0014 */
[----:B------:R-:W-:-:S05]  /*9950*/  IADD3 R20, P6, PT, R9, R0, RZ ;  /* 0x0000000009147210 */ /* 0x000fca0007fde0ff */
[----:B-1----:R-:W-:Y:S02]  /*9960*/  IMAD.MOV.U32 R13, RZ, RZ, R20 ;  /* 0x000000ffff0d7224 */ /* 0x002fe400078e0014 */
[----:B------:R-:W-:Y:S01]  /*9970*/  IMAD.X R12, R8, 0x1, R2, P6 ;  /* 0x00000001080c7824 */ /* 0x000fe200030e0602 */
[----:B------:R1:W-:Y:S04]  /*9980*/  STL [R1+0xae4], R20 ;  /* 0x000ae41401007387 */ /* 0x0003e80000100800 */
[-C--:B------:R-:W-:Y:S01]  /*9990*/  @!P0 LOP3.LUT R13, R13, R12.reuse, RZ, 0x3c, !PT ;  /* 0x0000000c0d0d8212 */ /* 0x080fe200078e3cff */
[----:B-1----:R-:W3:Y:S04]  /*99a0*/  LDL.LU R20, [R1+0xcd0] ;  /* 0x000cd00001147983 */ /* 0x002ee80000300800 */
[----:B--2---:R-:W-:Y:S04]  /*99b0*/  STL [R1+0xc70], R41 ;  /* 0x000c702901007387 */ /* 0x004fe80000100800 */
[----:B------:R1:W-:Y:S02]  /*99c0*/  STL [R1+0xae0], R12 ;  /* 0x000ae00c01007387 */ /* 0x0003e40000100800 */
[----:B-1----:R-:W-:-:S04]  /*99d0*/  @!P0 LOP3.LUT R12, R13, R12, RZ, 0x3c, !PT ;  /* 0x0000000c0d0c8212 */ /* 0x002fc800078e3cff */
[----:B------:R-:W-:-:S05]  /*99e0*/  @!P0 LOP3.LUT R13, R13, R12, RZ, 0x3c, !PT ;  /* 0x0000000c0d0d8212 */ /* 0x000fca00078e3cff */
[----:B------:R1:W2:Y:S01]  /*99f0*/  @!P0 LDG.E.U8 R40, desc[UR20][R12.64] ;  /* 0x000000140c288981 */ /* 0x0002a2000c1e1100 */
[----:B------:R-:W-:Y:S01]  /*9a00*/  IMAD.MOV.U32 R41, RZ, RZ, R25 ;  /* 0x000000ffff297224 */ /* 0x000fe200078e0019 */
[----:B------:R-:W-:-:S05]  /*9a10*/  IADD3 R25, P6, PT, R9, R3, RZ ;  /* 0x0000000309197210 */ /* 0x000fca0007fde0ff */
[----:B-1----:R-:W-:Y:S02]  /*9a20*/  IMAD.MOV.U32 R13, RZ, RZ, R25 ;  /* 0x000000ffff0d7224 */ /* 0x002fe400078e0019 */
[----:B------:R-:W-:Y:S01]  /*9a30*/  IMAD.X R12, R8, 0x1, R4, P6 ;  /* 0x00000001080c7824 */ /* 0x000fe200030e0604 */
[----:B------:R-:W-:Y:S04]  /*9a40*/  STL [R1+0xaec], R25 ;  /* 0x000aec1901007387 */ /* 0x000fe80000100800 */
[----:B------:R-:W-:Y:S01]  /*9a50*/  @!P0 LOP3.LUT R13, R13, R12, RZ, 0x3c, !PT ;  /* 0x0000000c0d0d8212 */ /* 0x000fe200078e3cff */
[----:B--2---:R-:W-:Y:S04]  /*9a60*/  STL [R1+0xc74], R40 ;  /* 0x000c742801007387 */ /* 0x004fe80000100800 */
[----:B------:R1:W-:Y:S01]  /*9a70*/  STL [R1+0xae8], R12 ;  /* 0x000ae80c01007387 */ /* 0x0003e20000100800 */
[----:B------:R-:W-:Y:S01]  /*9a80*/  IMAD R9, R6, 0x5, RZ ;  /* 0x0000000506097824 */ /* 0x000fe200078e02ff */
[----:B------:R-:W-:-:S02]  /*9a90*/  PRMT R18, RZ, 0x7610, R18 ;  /* 0x00007610ff127816 */ /* 0x000fc40000000012 */
[----:B------:R-:W-:Y:S02]  /*9aa0*/  PRMT R38, RZ, 0x7610, R38 ;  /* 0x00007610ff267816 */ /* 0x000fe40000000026 */
[----:B------:R-:W-:Y:S02]  /*9ab0*/  PRMT R7, RZ, 0x7610, R7 ;  /* 0x00007610ff077816 */ /* 0x000fe40000000007 */
[----:B------:R-:W-:Y:S02]  /*9ac0*/  PRMT R15, RZ, 0x7610, R15 ;  /* 0x00007610ff0f7816 */ /* 0x000fe4000000000f */
[----:B------:R-:W-:Y:S01]  /*9ad0*/  PRMT R5, RZ, 0x7610, R5 ;  /* 0x00007610ff057816 */ /* 0x000fe20000000005 */
[----:B0-----:R-:W-:Y:S01]  /*9ae0*/  VIADD R10, R10, 0xffffffe2 ;  /* 0xffffffe20a0a7836 */ /* 0x001fe20000000000 */
[C---:B-1----:R-:W-:Y:S01]  /*9af0*/  @!P0 LOP3.LUT R12, R13.reuse, R12, RZ, 0x3c, !PT ;  /* 0x0000000c0d0c8212 */ /* 0x042fe200078e3cff */
[----:B------:R-:W0:Y:S03]  /*9b00*/  LDC R40, c[0x0][0x3a0] ;  /* 0x0000e800ff287b82 */ /* 0x000e260000000800 */
[----:B------:R-:W-:-:S05]  /*9b10*/  @!P0 LOP3.LUT R13, R13, R12, RZ, 0x3c, !PT ;  /* 0x0000000c0d0d8212 */ /* 0x000fca00078e3cff */
[----:B------:R1:W2:Y:S01]  /*9b20*/  @!P0 LDG.E.U8 R39, desc[UR20][R12.64] ;  /* 0x000000140c278981 */ /* 0x0002a2000c1e1100 */
[----:B------:R-:W-:Y:S02]  /*9b30*/  SHF.R.S32.HI R8, RZ, 0x1f, R9 ;  /* 0x0000001fff087819 */ /* 0x000fe40000011409 */
        /* <DEDUP_REMOVED lines=18> */
[----:B------:R1:W-:Y:S02]  /*9c60*/  STL [R1+0x3e8], R12 ;  /* 0x0003e80c01007387 */ /* 0x0003e40000100800 */
[----:B-1----:R-:W-:-:S04]  /*9c70*/  @!P1 LOP3.LUT R12, R13, R12, RZ, 0x3c, !PT ;  /* 0x0000000c0d0c9212 */ /* 0x002fc800078e3cff */
[----:B------:R-:W-:-:S05]  /*9c80*/  @!P1 LOP3.LUT R13, R13, R12, RZ, 0x3c, !PT ;  /* 0x0000000c0d0d9212 */ /* 0x000fca00078e3cff */
[----:B------:R1:W2:Y:S01]  /*9c90*/  @!P1 LDG.E.U8 R38, desc[UR20][R12.64] ;  /* 0x000000140c269981 */ /* 0x0002a2000c1e1100 */
[----:B------:R-:W-:-:S05]  /*9ca0*/  IMAD R9, R6, 0xd, RZ ;  /* 0x0000000d06097824 */ /* 0x000fca00078e02ff */
[----:B------:R-:W-:Y:S02]  /*9cb0*/  SHF.R.S32.HI R8, RZ, 0x1f, R9 ;  /* 0x0000001fff087819 */ /* 0x000fe40000011409 */
        /* <DEDUP_REMOVED lines=11> */
[----:B------:R-:W-:Y:S01]  /*9d70*/  IADD3 R39, P6, PT, R9, R3, RZ ;  /* 0x0000000309277210 */ /* 0x000fe20007fde0ff */
[----:B------:R-:W-:-:S04]  /*9d80*/  IMAD R9, R6, 0x15, RZ ;  /* 0x0000001506097824 */ /* 0x000fc800078e02ff */
[----:B------:R-:W-:Y:S01]  /*9d90*/  STL [R1+0x474], R39 ;  /* 0x0004742701007387 */ /* 0x000fe20000100800 */
[----:B-1----:R-:W-:Y:S02]  /*9da0*/  IMAD.X R13, R8, 0x1, R4, P6 ;  /* 0x00000001080d7824 */ /* 0x002fe400030e0604 */
[----:B------:R-:W-:Y:S01]  /*9db0*/  @!P3 IMAD.MOV.U32 R12, RZ, RZ, R39 ;  /* 0x000000ffff0cb224 */ /* 0x000fe200078e0027 */
[----:B------:R-:W-:-:S04]  /*9dc0*/  SHF.R.S32.HI R8, RZ, 0x1f, R9 ;  /* 0x0000001fff087819 */ /* 0x000fc80000011409 */
[----:B------:R1:W3:Y:S04]  /*9dd0*/  @!P3 LDG.E.U8 R15, desc[UR20][R12.64] ;  /* 0x000000140c0fb981 */ /* 0x0002e8000c1e1100 */
[----:B--2---:R2:W-:Y:S04]  /*9de0*/  STL [R1+0xc44], R7 ;  /* 0x000c440701007387 */ /* 0x0045e80000100800 */
[----:B------:R1:W-:Y:S01]  /*9df0*/  STL [R1+0x470], R13 ;  /* 0x0004700d01007387 */ /* 0x0003e20000100800 */
[----:B--2---:R-:W-:-:S05]  /*9e00*/  IADD3 R7, P6, PT, R9, R0, RZ ;  /* 0x0000000009077210 */ /* 0x004fca0007fde0ff */
[----:B-1----:R-:W-:Y:S02]  /*9e10*/  IMAD.X R13, R8, 0x1, R2, P6 ;  /* 0x00000001080d7824 */ /* 0x002fe400030e0602 */
[----:B------:R-:W-:-:S05]  /*9e20*/  @!P4 IMAD.MOV.U32 R12, RZ, RZ, R7 ;  /* 0x000000ffff0cc224 */ /* 0x000fca00078e0007 */
[----:B------:R1:W2:Y:S01]  /*9e30*/  @!P4 LDG.E.U8 R5, desc[UR20][R12.64] ;  /* 0x000000140c05c981 */ /* 0x0002a2000c1e1100 */
[----:B------:R-:W-:Y:S01]  /*9e40*/  IADD3 R39, P6, PT, R9, R3, RZ ;  /* 0x0000000309277210 */ /* 0x000fe20007fde0ff */
[----:B------:R-:W-:Y:S01]  /*9e50*/  IMAD R9, R6, 0x1d, RZ ;  /* 0x0000001d06097824 */ /* 0x000fe200078e02ff */
[----:B------:R-:W-:Y:S01]  /*9e60*/  ISETP.GE.U32.AND P2, PT, R10, 0x7fffff63, PT ;  /* 0x7fffff630a00780c */ /* 0x000fe20003f46070 */
[----:B------:R-:W-:Y:S04]  /*9e70*/  STL [R1+0x4e4], R7 ;  /* 0x0004e40701007387 */ /* 0x000fe80000100800 */
[----:B---3--:R3:W-:Y:S01]  /*9e80*/  STL [R1+0xc48], R15 ;  /* 0x000c480f01007387 */ /* 0x0087e20000100800 */
[----:B------:R-:W-:Y:S01]  /*9e90*/  PRMT R11, RZ, 0x7610, R11 ;  /* 0x00007610ff0b7816 */ /* 0x000fe2000000000b */
[----:B-1----:R-:W-:-:S02]  /*9ea0*/  @!P4 IMAD.MOV.U32 R12, RZ, RZ, R39 ;  /* 0x000000ffff0cc224 */ /* 0x002fc400078e0027 */
[----:B------:R1:W-:Y:S01]  /*9eb0*/  STL [R1+0x4e0], R13 ;  /* 0x0004e00d01007387 */ /* 0x0003e20000100800 */
[----:B---3--:R-:W-:Y:S01]  /*9ec0*/  IMAD.X R15, R8, 0x1, R4, P6 ;  /* 0x00000001080f7824 */ /* 0x008fe200030e0604 */
[----:B------:R-:W-:Y:S02]  /*9ed0*/  SHF.R.S32.HI R8, RZ, 0x1f, R9 ;  /* 0x0000001fff087819 */ /* 0x000fe40000011409 */
[----:B------:R-:W-:Y:S01]  /*9ee0*/  IADD3 R7, P6, PT, R9, R0, RZ ;  /* 0x0000000009077210 */ /* 0x000fe20007fde0ff */
[----:B-1----:R-:W-:Y:S01]  /*9ef0*/  @!P4 IMAD.MOV.U32 R13, RZ, RZ, R15 ;  /* 0x000000ffff0dc224 */ /* 0x002fe200078e000f */
[----:B------:R-:W-:Y:S01]  /*9f00*/  STL [R1+0x4ec], R39 ;  /* 0x0004ec2701007387 */ /* 0x000fe20000100800 */
[----:B------:R-:W-:-:S03]  /*9f10*/  PRMT R52, RZ, 0x7610, R52 ;  /* 0x00007610ff347816 */ /* 0x000fc60000000034 */
[----:B------:R1:W3:Y:S02]  /*9f20*/  @!P4 LDG.E.U8 R11, desc[UR20][R12.64] ;  /* 0x000000140c0bc981 */ /* 0x0002e4000c1e1100 */
[----:B-1----:R-:W-:Y:S02]  /*9f30*/  @!P2 IMAD.MOV.U32 R12, RZ, RZ, R7 ;  /* 0x000000ffff0ca224 */ /* 0x002fe400078e0007 */
[----:B--2---:R-:W-:Y:S04]  /*9f40*/  STL [R1+0xc4c], R5 ;  /* 0x000c4c0501007387 */ /* 0x004fe80000100800 */
[----:B------:R1:W-:Y:S02]  /*9f50*/  STL [R1+0x4e8], R15 ;  /* 0x0004e80f01007387 */ /* 0x0003e40000100800 */
[----:B-1----:R-:W-:-:S04]  /*9f60*/  IMAD.X R15, R8, 0x1, R2, P6 ;  /* 0x00000001080f7824 */ /* 0x002fc800030e0602 */
[----:B------:R-:W-:-:S05]  /*9f70*/  @!P2 IMAD.MOV.U32 R13, RZ, RZ, R15 ;  /* 0x000000ffff0da224 */ /* 0x000fca00078e000f */
[----:B------:R1:W2:Y:S01]  /*9f80*/  @!P2 LDG.E.U8 R52, desc[UR20][R12.64] ;  /* 0x000000140c34a981 */ /* 0x0002a2000c1e1100 */
[----:B0-----:R-:W-:Y:S01]  /*9f90*/  VIADD R10, R40, 0xffffffda ;  /* 0xffffffda280a7836 */ /* 0x001fe20000000000 */
[----:B------:R-:W-:Y:S01]  /*9fa0*/  IADD3 R5, P6, PT, R9, R3, RZ ;  /* 0x0000000309057210 */ /* 0x000fe20007fde0ff */
[----:B------:R-:W-:Y:S01]  /*9fb0*/  IMAD R9, R6, 0x25, RZ ;  /* 0x0000002506097824 */ /* 0x000fe200078e02ff */
[----:B------:R-:W-:Y:S02]  /*9fc0*/  STL [R1+0x564], R7 ;  /* 0x0005640701007387 */ /* 0x000fe40000100800 */
[----:B------:R-:W-:Y:S02]  /*9fd0*/  ISETP.GE.U32.AND P0, PT, R10, 0x7fffff5b, PT ;  /* 0x7fffff5b0a00780c */ /* 0x000fe40003f06070 */
[----:B---3--:R0:W-:Y:S04]  /*9fe0*/  STL [R1+0xc7c], R11 ;  /* 0x000c7c0b01007387 */ /* 0x0081e80000100800 */
[----:B------:R3:W-:Y:S01]  /*9ff0*/  STL [R1+0x560], R15 ;  /* 0x0005600f01007387 */ /* 0x0007e20000100800 */
[----:B------:R-:W-:Y:S01]  /*a000*/  PRMT R51, RZ, 0x7610, R51 ;  /* 0x00007610ff337816 */ /* 0x000fe20000000033 */
[----:B-1----:R-:W-:-:S02]  /*a010*/  @!P2 IMAD.MOV.U32 R12, RZ, RZ, R5 ;  /* 0x000000ffff0ca224 */ /* 0x002fc400078e0005 */
[----:B------:R-:W-:Y:S01]  /*a020*/  STL [R1+0x56c], R5 ;  /* 0x00056c0501007387 */ /* 0x000fe20000100800 */
[----:B------:R-:W-:Y:S01]  /*a030*/  PRMT R49, RZ, 0x7610, R49 ;  /* 0x00007610ff317816 */ /* 0x000fe20000000031 */
[----:B------:R-:W-:Y:S01]  /*a040*/  VIADD R10, R40, 0xffffffd2 ;  /* 0xffffffd2280a7836 */ /* 0x000fe20000000000 */
[----:B------:R-:W-:Y:S01]  /*a050*/  PRMT R48, RZ, 0x7610, R48 ;  /* 0x00007610ff307816 */ /* 0x000fe20000000030 */
[----:B0-----:R-:W0:Y:S01]  /*a060*/  LDC R11, c[0x0][0x3a0] ;  /* 0x0000e800ff0b7b82 */ /* 0x001e220000000800 */
[----:B---3--:R-:W-:Y:S01]  /*a070*/  IMAD.X R15, R8, 0x1, R4, P6 ;  /* 0x00000001080f7824 */ /* 0x008fe200030e0604 */
[----:B------:R-:W-:Y:S02]  /*a080*/  SHF.R.S32.HI R8, RZ, 0x1f, R9 ;  /* 0x0000001fff087819 */ /* 0x000fe40000011409 */
[----:B------:R-:W-:Y:S01]  /*a090*/  IADD3 R7, P6, PT, R9, R0, RZ ;  /* 0x0000000009077210 */ /* 0x000fe20007fde0ff */
[----:B------:R-:W-:-:S05]  /*a0a0*/  @!P2 IMAD.MOV.U32 R13, RZ, RZ, R15 ;  /* 0x000000ffff0da224 */ /* 0x000fca00078e000f */
[----:B------:R1:W3:Y:S02]  /*a0b0*/  @!P2 LDG.E.U8 R51, desc[UR20][R12.64] ;  /* 0x000000140c33a981 */ /* 0x0002e4000c1e1100 */
[----:B-1----:R-:W-:Y:S02]  /*a0c0*/  @!P0 IMAD.MOV.U32 R12, RZ, RZ, R7 ;  /* 0x000000ffff0c8224 */ /* 0x002fe400078e0007 */
[----:B--2---:R-:W-:Y:S04]  /*a0d0*/  STL [R1+0xc80], R52 ;  /* 0x000c803401007387 */ /* 0x004fe80000100800 */
[----:B------:R1:W-:Y:S02]  /*a0e0*/  STL [R1+0x568], R15 ;  /* 0x0005680f01007387 */ /* 0x0003e40000100800 */
[----:B-1----:R-:W-:-:S04]  /*a0f0*/  IMAD.X R15, R8, 0x1, R2, P6 ;  /* 0x00000001080f7824 */ /* 0x002fc800030e0602 */
[----:B------:R-:W-:-:S05]  /*a100*/  @!P0 IMAD.MOV.U32 R13, RZ, RZ, R15 ;  /* 0x000000ffff0d8224 */ /* 0x000fca00078e000f */
[----:B------:R1:W2:Y:S01]  /*a110*/  @!P0 LDG.E.U8 R49, desc[UR20][R12.64] ;  /* 0x000000140c318981 */ /* 0x0002a2000c1e1100 */
[----:B------:R-:W-:Y:S01]  /*a120*/  IADD3 R5, P6, PT, R9, R3, RZ ;  /* 0x0000000309057210 */ /* 0x000fe20007fde0ff */
[----:B------:R-:W-:Y:S02]  /*a130*/  IMAD R9, R6, 0x2d, RZ ;  /* 0x0000002d06097824 */ /* 0x000fe400078e02ff */
[----:B------:R-:W-:Y:S01]  /*a140*/  STL [R1+0x5e4], R7 ;  /* 0x0005e40701007387 */ /* 0x000fe20000100800 */
[----:B------:R-:W-:-:S03]  /*a150*/  ISETP.GE.U32.AND P1, PT, R10, 0x7fffff53, PT ;  /* 0x7fffff530a00780c */ /* 0x000fc60003f26070 */
[----:B---3--:R-:W-:Y:S04]  /*a160*/  STL [R1+0xc84], R51 ;  /* 0x000c843301007387 */ /* 0x008fe80000100800 */
[----:B------:R3:W-:Y:S01]  /*a170*/  STL [R1+0x5e0], R15 ;  /* 0x0005e00f01007387 */ /* 0x0007e20000100800 */
[----:B-1----:R-:W-:-:S03]  /*a180*/  @!P0 IMAD.MOV.U32 R12, RZ, RZ, R5 ;  /* 0x000000ffff0c8224 */ /* 0x002fc600078e0005 */
[----:B------:R-:W-:Y:S01]  /*a190*/  STL [R1+0x5ec], R5 ;  /* 0x0005ec0501007387 */ /* 0x000fe20000100800 */
[----:B---3--:R-:W-:Y:S01]  /*a1a0*/  IMAD.X R15, R8, 0x1, R4, P6 ;  /* 0x00000001080f7824 */ /* 0x008fe200030e0604 */
[----:B------:R-:W-:Y:S02]  /*a1b0*/  SHF.R.S32.HI R8, RZ, 0x1f, R9 ;  /* 0x0000001fff087819 */ /* 0x000fe40000011409 */
[----:B------:R-:W-:Y:S01]  /*a1c0*/  IADD3 R7, P6, PT, R9, R0, RZ ;  /* 0x0000000009077210 */ /* 0x000fe20007fde0ff */
[----:B------:R-:W-:Y:S01]  /*a1d0*/  @!P0 IMAD.MOV.U32 R13, RZ, RZ, R15 ;  /* 0x000000ffff0d8224 */ /* 0x000fe200078e000f */
[----:B------:R-:W-:-:S04]  /*a1e0*/  PRMT R47, RZ, 0x7610, R47 ;  /* 0x00007610ff2f7816 */ /* 0x000fc8000000002f */
[----:B------:R1:W3:Y:S02]  /*a1f0*/  @!P0 LDG.E.U8 R48, desc[UR20][R12.64] ;  /* 0x000000140c308981 */ /* 0x0002e4000c1e1100 */
[----:B-1----:R-:W-:Y:S02]  /*a200*/  @!P1 IMAD.MOV.U32 R12, RZ, RZ, R7 ;  /* 0x000000ffff0c9224 */ /* 0x002fe400078e0007 */
[----:B--2---:R-:W-:Y:S04]  /*a210*/  STL [R1+0xc88], R49 ;  /* 0x000c883101007387 */ /* 0x004fe80000100800 */
[----:B------:R1:W-:Y:S02]  /*a220*/  STL [R1+0x5e8], R15 ;  /* 0x0005e80f01007387 */ /* 0x0003e40000100800 */
[----:B-1----:R-:W-:-:S04]  /*a230*/  IMAD.X R15, R8, 0x1, R2, P6 ;  /* 0x00000001080f7824 */ /* 0x002fc800030e0602 */
[----:B------:R-:W-:-:S05]  /*a240*/  @!P1 IMAD.MOV.U32 R13, RZ, RZ, R15 ;  /* 0x000000ffff0d9224 */ /* 0x000fca00078e000f */
[----:B------:R1:W2:Y:S01]  /*a250*/  @!P1 LDG.E.U8 R47, desc[UR20][R12.64] ;  /* 0x000000140c2f9981 */ /* 0x0002a2000c1e1100 */
[----:B------:R-:W-:Y:S01]  /*a260*/  VIADD R10, R40, 0xffffffca ;  /* 0xffffffca280a7836 */ /* 0x000fe20000000000 */
[----:B------:R-:W-:Y:S01]  /*a270*/  IADD3 R5, P6, PT, R9, R3, RZ ;  /* 0x0000000309057210 */ /* 0x000fe20007fde0ff */
[----:B------:R-:W-:Y:S01]  /*a280*/  IMAD R9, R6, 0x35, RZ ;  /* 0x0000003506097824 */ /* 0x000fe200078e02ff */
[----:B------:R-:W-:Y:S02]  /*a290*/  STL [R1+0x660], R7 ;  /* 0x0006600701007387 */ /* 0x000fe40000100800 */
[----:B------:R-:W-:Y:S02]  /*a2a0*/  ISETP.GE.U32.AND P3, PT, R10, 0x7fffff4b, PT ;  /* 0x7fffff4b0a00780c */ /* 0x000fe40003f66070 */
[----:B---3--:R-:W-:Y:S04]  /*a2b0*/  STL [R1+0xc8c], R48 ;  /* 0x000c8c3001007387 */ /* 0x008fe80000100800 */
[----:B------:R3:W-:Y:S01]  /*a2c0*/  STL [R1+0x65c], R15 ;  /* 0x00065c0f01007387 */ /* 0x0007e20000100800 */
[----:B------:R-:W-:Y:S01]  /*a2d0*/  PRMT R46, RZ, 0x7610, R46 ;  /* 0x00007610ff2e7816 */ /* 0x000fe2000000002e */
[----:B-1----:R-:W-:-:S02]  /*a2e0*/  @!P1 IMAD.MOV.U32 R12, RZ, RZ, R5 ;  /* 0x000000ffff0c9224 */ /* 0x002fc400078e0005 */
        /* <DEDUP_REMOVED lines=14> */
[----:B------:R-:W-:Y:S02]  /*a3d0*/  VIADD R10, R40, 0xffffffc2 ;  /* 0xffffffc2280a7836 */ /* 0x000fe40000000000 */
[----:B------:R0:W-:Y:S01]  /*a3e0*/  STL [R1+0x6d0], R7 ;  /* 0x0006d00701007387 */ /* 0x0001e20000100800 */
[----:B------:R-:W-:Y:S01]  /*a3f0*/  IMAD R9, R6, 0x3d, RZ ;  /* 0x0000003d06097824 */ /* 0x000fe200078e02ff */
[----:B------:R-:W-:Y:S02]  /*a400*/  PRMT R44, RZ, 0x7610, R44 ;  /* 0x00007610ff2c7816 */ /* 0x000fe4000000002c */
[----:B------:R-:W-:Y:S01]  /*a410*/  ISETP.GE.U32.AND P4, PT, R10, 0x7fffff43, PT ;  /* 0x7fffff430a00780c */ /* 0x000fe20003f86070 */
[----:B---3--:R-:W-:Y:S01]  /*a420*/  STL [R1+0xc94], R46 ;  /* 0x000c942e01007387 */ /* 0x008fe20000100800 */
[----:B-1----:R-:W-:-:S02]  /*a430*/  @!P3 IMAD.MOV.U32 R12, RZ, RZ, R5 ;  /* 0x000000ffff0cb224 */ /* 0x002fc400078e0005 */
[----:B0-----:R-:W-:Y:S01]  /*a440*/  IMAD.X R7, R8, 0x1, R4, P6 ;  /* 0x0000000108077824 */ /* 0x001fe200030e0604 */
[----:B------:R0:W-:Y:S03]  /*a450*/  STL [R1+0x6cc], R15 ;  /* 0x0006cc0f01007387 */ /* 0x0001e60000100800 */
[----:B------:R-:W-:Y:S01]  /*a460*/  @!P3 IMAD.MOV.U32 R13, RZ, RZ, R7 ;  /* 0x000000ffff0db224 */ /* 0x000fe200078e0007 */
[----:B------:R-:W-:Y:S01]  /*a470*/  SHF.R.S32.HI R8, RZ, 0x1f, R9 ;  /* 0x0000001fff087819 */ /* 0x000fe20000011409 */
[----:B------:R1:W-:Y:S04]  /*a480*/  STL [R1+0x6d8], R5 ;  /* 0x0006d80501007387 */ /* 0x0003e80000100800 */
[----:B------:R-:W3:Y:S01]  /*a490*/  @!P3 LDG.E.U8 R44, desc[UR20][R12.64] ;  /* 0x000000140c2cb981 */ /* 0x000ee2000c1e1100 */
[----:B0-----:R-:W-:-:S02]  /*a4a0*/  IADD3 R15, P6, PT, R9, R0, RZ ;  /* 0x00000000090f7210 */ /* 0x001fc40007fde0ff */
[----:B-1----:R-:W-:-:S03]  /*a4b0*/  IADD3 R5, P3, PT, R9, R3, RZ ;  /* 0x0000000309057210 */ /* 0x002fc60007f7e0ff */
[----:B------:R-:W-:Y:S01]  /*a4c0*/  IMAD.X R39, R8, 0x1, R2, P6 ;  /* 0x0000000108277824 */ /* 0x000fe200030e0602 */
[----:B------:R-:W-:-:S03]  /*a4d0*/  PRMT R43, RZ, 0x7610, R43 ;  /* 0x00007610ff2b7816 */ /* 0x000fc6000000002b */
[----:B------:R-:W-:Y:S01]  /*a4e0*/  @!P4 IMAD.MOV.U32 R9, RZ, RZ, R39 ;  /* 0x000000ffff09c224 */ /* 0x000fe200078e0027 */
[----:B--2---:R-:W-:Y:S04]  /*a4f0*/  STL [R1+0xc98], R45 ;  /* 0x000c982d01007387 */ /* 0x004fe80000100800 */
[----:B------:R0:W-:Y:S02]  /*a500*/  STL [R1+0x6d4], R7 ;  /* 0x0006d40701007387 */ /* 0x0001e40000100800 */
[----:B0-----:R-:W-:Y:S02]  /*a510*/  IMAD.X R7, R8, 0x1, R4, P3 ;  /* 0x0000000108077824 */ /* 0x001fe400018e0604 */
[----:B------:R-:W-:-:S05]  /*a520*/  @!P4 IMAD.MOV.U32 R8, RZ, RZ, R15 ;  /* 0x000000ffff08c224 */ /* 0x000fca00078e000f */
[----:B------:R0:W2:Y:S01]  /*a530*/  @!P4 LDG.E.U8 R43, desc[UR20][R8.64] ;  /* 0x00000014082bc981 */ /* 0x0000a2000c1e1100 */
[----:B------:R-:W-:-:S05]  /*a540*/  VIADD R10, R11, 0xffffffba ;  /* 0xffffffba0b0a7836 */ /* 0x000fca0000000000 */
[----:B------:R-:W-:Y:S01]  /*a550*/  ISETP.GE.U32.AND P2, PT, R10, 0x7fffff3b, PT ;  /* 0x7fffff3b0a00780c */ /* 0x000fe20003f46070 */
[----:B------:R-:W-:-:S05]  /*a560*/  VIADD R10, R11, 0xffffffb2 ;  /* 0xffffffb20b0a7836 */ /* 0x000fca0000000000 */
[----:B------:R-:W-:Y:S01]  /*a570*/  ISETP.GE.U32.AND P0, PT, R10, 0x7fffff33, PT ;  /* 0x7fffff330a00780c */ /* 0x000fe20003f06070 */
[----:B------:R-:W-:-:S05]  /*a580*/  VIADD R10, R11, 0xffffffaa ;  /* 0xffffffaa0b0a7836 */ /* 0x000fca0000000000 */
[----:B------:R-:W-:Y:S01]  /*a590*/  ISETP.GE.U32.AND P1, PT, R10, 0x7fffff2b, PT ;  /* 0x7fffff2b0a00780c */ /* 0x000fe20003f26070 */
[----:B------:R-:W-:Y:S01]  /*a5a0*/  VIADD R10, R11, 0xffffffa2 ;  /* 0xffffffa20b0a7836 */ /* 0x000fe20000000000 */
[----:B----4-:R-:W-:Y:S01]  /*a5b0*/  PRMT R33, RZ, 0x7610, R33 ;  /* 0x00007610ff217816 */ /* 0x010fe20000000021 */
[----:B0-----:R-:W-:Y:S02]  /*a5c0*/  @!P4 IMAD.MOV.U32 R8, RZ, RZ, R5 ;  /* 0x000000ffff08c224 */ /* 0x001fe400078e0005 */
[----:B------:R-:W-:Y:S01]  /*a5d0*/  @!P4 IMAD.MOV.U32 R9, RZ, RZ, R7 ;  /* 0x000000ffff09c224 */ /* 0x000fe200078e0007 */
[----:B------:R-:W-:Y:S01]  /*a5e0*/  ISETP.GE.U32.AND P6, PT, R10, 0x7fffff23, PT ;  /* 0x7fffff230a00780c */ /* 0x000fe20003fc6070 */
[----:B------:R-:W-:Y:S01]  /*a5f0*/  IMAD R10, R6, 0x45, RZ ;  /* 0x00000045060a7824 */ /* 0x000fe200078e02ff */
[----:B---3--:R-:W-:Y:S04]  /*a600*/  STL [R1+0xc9c], R44 ;  /* 0x000c9c2c01007387 */ /* 0x008fe80000100800 */
[----:B------:R0:W-:Y:S04]  /*a610*/  STL [R1+0x740], R15 ;  /* 0x0007400f01007387 */ /* 0x0001e80000100800 */
[----:B------:R1:W3:Y:S04]  /*a620*/  @!P4 LDG.E.U8 R33, desc[UR20][R8.64] ;  /* 0x000000140821c981 */ /* 0x0002e8000c1e1100 */
[----:B------:R4:W-:Y:S01]  /*a630*/  STL [R1+0x748], R5 ;  /* 0x0007480501007387 */ /* 0x0009e20000100800 */
[----:B0-----:R-:W-:-:S02]  /*a640*/  IADD3 R15, P3, PT, R10, R0, RZ ;  /* 0x000000000a0f7210 */ /* 0x001fc40007f7e0ff */
[----:B-1----:R-:W-:Y:S01]  /*a650*/  SHF.R.S32.HI R8, RZ, 0x1f, R10 ;  /* 0x0000001fff087819 */ /* 0x002fe2000001140a */
[----:B------:R-:W-:Y:S01]  /*a660*/  VIADD R9, R11, 0xffffff9a ;  /* 0xffffff9a0b097836 */ /* 0x000fe20000000000 */
[----:B------:R-:W-:Y:S01]  /*a670*/  STL [R1+0x73c], R39 ;  /* 0x00073c2701007387 */ /* 0x000fe20000100800 */
[----:B----4-:R-:W-:Y:S02]  /*a680*/  IADD3 R5, P4, PT, R10, R3, RZ ;  /* 0x000000030a057210 */ /* 0x010fe40007f9e0ff */
[C---:B------:R-:W-:Y:S01]  /*a690*/  IMAD.X R44, R8.reuse, 0x1, R2, P3 ;  /* 0x00000001082c7824 */ /* 0x040fe200018e0602 */
[----:B------:R-:W-:Y:S01]  /*a6a0*/  STL [R1+0x744], R7 ;  /* 0x0007440701007387 */ /* 0x000fe20000100800 */
[----:B------:R-:W-:Y:S02]  /*a6b0*/  ISETP.GE.U32.AND P3, PT, R9, 0x7fffff1b, PT ;  /* 0x7fffff1b0900780c */ /* 0x000fe40003f66070 */
[----:B------:R-:W-:Y:S01]  /*a6c0*/  PRMT R21, RZ, 0x7610, R21 ;  /* 0x00007610ff157816 */ /* 0x000fe20000000015 */
[----:B------:R-:W-:Y:S01]  /*a6d0*/  @!P2 IMAD.MOV.U32 R9, RZ, RZ, R44 ;  /* 0x000000ffff09a224 */ /* 0x000fe200078e002c */
[----:B--2---:R0:W-:Y:S02]  /*a6e0*/  STL [R1+0xca0], R43 ;  /* 0x000ca02b01007387 */ /* 0x0041e40000100800 */
[----:B0-----:R-:W-:-:S02]  /*a6f0*/  IMAD.X R43, R8, 0x1, R4, P4 ;  /* 0x00000001082b7824 */ /* 0x001fc400020e0604 */
[----:B------:R-:W-:-:S05]  /*a700*/  @!P2 IMAD.MOV.U32 R8, RZ, RZ, R15 ;  /* 0x000000ffff08a224 */ /* 0x000fca00078e000f */
[----:B------:R0:W2:Y:S01]  /*a710*/  @!P2 LDG.E.U8 R21, desc[UR20][R8.64] ;  /* 0x000000140815a981 */ /* 0x0000a2000c1e1100 */
[----:B------:R-:W-:Y:S02]  /*a720*/  IMAD R12, R6, 0x4d, RZ ;  /* 0x0000004d060c7824 */ /* 0x000fe400078e02ff */
[----:B------:R-:W-:Y:S02]  /*a730*/  IMAD.MOV.U32 R40, RZ, RZ, R27 ;  /* 0x000000ffff287224 */ /* 0x000fe400078e001b */
[----:B------:R-:W-:Y:S01]  /*a740*/  IMAD.MOV.U32 R27, RZ, RZ, R30 ;  /* 0x000000ffff1b7224 */ /* 0x000fe200078e001e */
[----:B------:R-:W-:Y:S01]  /*a750*/  SHF.R.S32.HI R10, RZ, 0x1f, R12 ;  /* 0x0000001fff0a7819 */ /* 0x000fe2000001140c */
[----:B------:R-:W-:Y:S01]  /*a760*/  IMAD.MOV.U32 R30, RZ, RZ, R32 ;  /* 0x000000ffff1e7224 */ /* 0x000fe200078e0020 */
[----:B------:R-:W-:Y:S01]  /*a770*/  IADD3 R45, P4, PT, R12, R0, RZ ;  /* 0x000000000c2d7210 */ /* 0x000fe20007f9e0ff */
[----:B------:R-:W-:Y:S02]  /*a780*/  IMAD.MOV.U32 R32, RZ, RZ, R16 ;  /* 0x000000ffff207224 */ /* 0x000fe400078e0010 */
[----:B------:R-:W-:-:S02]  /*a790*/  IMAD.MOV.U32 R7, RZ, RZ, R35 ;  /* 0x000000ffff077224 */ /* 0x000fc400078e0023 */
[----:B------:R-:W-:Y:S02]  /*a7a0*/  IMAD R16, R6, 0x55, RZ ;  /* 0x0000005506107824 */ /* 0x000fe400078e02ff */
[----:B------:R-:W-:Y:S01]  /*a7b0*/  IMAD.MOV.U32 R39, RZ, RZ, R29 ;  /* 0x000000ffff277224 */ /* 0x000fe200078e001d */
[----:B---3--:R-:W-:Y:S01]  /*a7c0*/  STL [R1+0xca4], R33 ;  /* 0x000ca42101007387 */ /* 0x008fe20000100800 */
[----:B------:R-:W-:Y:S01]  /*a7d0*/  IMAD.X R46, R10, 0x1, R2, P4 ;  /* 0x000000010a2e7824 */ /* 0x000fe200020e0602 */
[----:B------:R-:W-:Y:S02]  /*a7e0*/  SHF.R.S32.HI R13, RZ, 0x1f, R16 ;  /* 0x0000001fff0d7819 */ /* 0x000fe40000011410 */
[----:B------:R1:W-:Y:S01]  /*a7f0*/  STL [R1+0x7b0], R15 ;  /* 0x0007b00f01007387 */ /* 0x0003e20000100800 */
[----:B------:R-:W-:Y:S01]  /*a800*/  IMAD.MOV.U32 R29, RZ, RZ, R36 ;  /* 0x000000ffff1d7224 */ /* 0x000fe200078e0024 */
[----:B------:R-:W-:Y:S01]  /*a810*/  IADD3 R35, P4, PT, R16, R0, RZ ;  /* 0x0000000010237210 */ /* 0x000fe20007f9e0ff */
[----:B------:R-:W-:Y:S01]  /*a820*/  IMAD R36, R6, 0x5d, RZ ;  /* 0x0000005d06247824 */ /* 0x000fe200078e02ff */
[----:B------:R-:W-:Y:S01]  /*a830*/  PRMT R19, RZ, 0x7610, R19 ;  /* 0x00007610ff137816 */ /* 0x000fe20000000013 */
[----:B------:R-:W-:Y:S01]  /*a840*/  STL [R1+0x7b8], R5 ;  /* 0x0007b80501007387 */ /* 0x000fe20000100800 */
[----:B0-----:R-:W-:-:S02]  /*a850*/  @!P0 IMAD.MOV.U32 R8, RZ, RZ, R45 ;  /* 0x000000ffff088224 */ /* 0x001fc400078e002d */
[----:B-1----:R-:W-:Y:S02]  /*a860*/  IMAD.MOV.U32 R15, RZ, RZ, R7 ;  /* 0x000000ffff0f7224 */ /* 0x002fe400078e0007 */
[----:B------:R-:W-:Y:S02]  /*a870*/  IMAD.MOV.U32 R7, RZ, RZ, R39 ;  /* 0x000000ffff077224 */ /* 0x000fe400078e0027 */
[----:B------:R-:W-:Y:S02]  /*a880*/  IMAD.MOV.U32 R39, RZ, RZ, R40 ;  /* 0x000000ffff277224 */ /* 0x000fe400078e0028 */
[----:B------:R-:W-:Y:S01]  /*a890*/  IMAD.MOV.U32 R40, RZ, RZ, R41 ;  /* 0x000000ffff287224 */ /* 0x000fe200078e0029 */
[----:B------:R0:W-:Y:S01]  /*a8a0*/  STL [R1+0x7ac], R44 ;  /* 0x0007ac2c01007387 */ /* 0x0001e20000100800 */
[----:B------:R-:W-:Y:S02]  /*a8b0*/  IMAD.MOV.U32 R41, RZ, RZ, R42 ;  /* 0x000000ffff297224 */ /* 0x000fe400078e002a */
[----:B------:R-:W-:-:S02]  /*a8c0*/  @!P0 IMAD.MOV.U32 R9, RZ, RZ, R46 ;  /* 0x000000ffff098224 */ /* 0x000fc400078e002e */
[----:B------:R-:W-:Y:S01]  /*a8d0*/  IMAD.MOV.U32 R42, RZ, RZ, R26 ;  /* 0x000000ffff2a7224 */ /* 0x000fe200078e001a */
[----:B------:R-:W-:Y:S01]  /*a8e0*/  STL [R1+0x7b4], R43 ;  /* 0x0007b42b01007387 */ /* 0x000fe20000100800 */
[----:B------:R-:W-:Y:S01]  /*a8f0*/  IMAD.MOV.U32 R26, RZ, RZ, R34 ;  /* 0x000000ffff1a7224 */ /* 0x000fe200078e0022 */
[----:B------:R-:W-:Y:S01]  /*a900*/  SHF.R.S32.HI R34, RZ, 0x1f, R36 ;  /* 0x0000001fff227819 */ /* 0x000fe20000011424 */
[----:B0-----:R-:W-:Y:S01]  /*a910*/  IMAD.X R44, R13, 0x1, R2, P4 ;  /* 0x000000010d2c7824 */ /* 0x001fe200020e0602 */
[----:B------:R-:W-:Y:S01]  /*a920*/  IADD3 R33, P4, PT, R36, R0, RZ ;  /* 0x0000000024217210 */ /* 0x000fe20007f9e0ff */
[----:B------:R-:W-:Y:S01]  /*a930*/  STL [R1+0x820], R45 ;  /* 0x0008202d01007387 */ /* 0x000fe20000100800 */
[----:B------:R-:W-:-:S03]  /*a940*/  PRMT R17, RZ, 0x7610, R17 ;  /* 0x00007610ff117816 */ /* 0x000fc60000000011 */
[----:B------:R-:W-:Y:S04]  /*a950*/  STL [R1+0x81c], R46 ;  /* 0x00081c2e01007387 */ /* 0x000fe80000100800 */
[----:B------:R0:W3:Y:S04]  /*a960*/  @!P0 LDG.E.U8 R19, desc[UR20][R8.64] ;  /* 0x0000001408138981 */ /* 0x0000e8000c1e1100 */
[----:B------:R-:W-:Y:S01]  /*a970*/  STL [R1+0x890], R35 ;  /* 0x0008902301007387 */ /* 0x000fe20000100800 */
[----:B------:R-:W-:Y:S01]  /*a980*/  PRMT R14, RZ, 0x7610, R14 ;  /* 0x00007610ff0e7816 */ /* 0x000fe2000000000e */
[----:B0-----:R-:W-:-:S02]  /*a990*/  @!P1 IMAD.MOV.U32 R8, RZ, RZ, R35 ;  /* 0x000000ffff089224 */ /* 0x001fc400078e0023 */
[----:B------:R-:W-:-:S05]  /*a9a0*/  @!P1 IMAD.MOV.U32 R9, RZ, RZ, R44 ;  /* 0x000000ffff099224 */ /* 0x000fca00078e002c */
[----:B------:R0:W4:Y:S02]  /*a9b0*/  @!P1 LDG.E.U8 R17, desc[UR20][R8.64] ;  /* 0x0000001408119981 */ /* 0x000124000c1e1100 */
[----:B0-----:R-:W-:Y:S01]  /*a9c0*/  @!P6 IMAD.MOV.U32 R8, RZ, RZ, R33 ;  /* 0x000000ffff08e224 */ /* 0x001fe200078e0021 */
[----:B------:R-:W-:Y:S01]  /*a9d0*/  PRMT R20, RZ, 0x7610, R20 ;  /* 0x00007610ff147816 */ /* 0x000fe20000000014 */
[----:B--2---:R0:W-:Y:S02]  /*a9e0*/  STL [R1+0xca8], R21 ;  /* 0x000ca81501007387 */ /* 0x0041e40000100800 */
[----:B0-----:R-:W-:-:S04]  /*a9f0*/  IMAD.X R21, R34, 0x1, R2, P4 ;  /* 0x0000000122157824 */ /* 0x001fc800020e0602 */
[----:B------:R-:W-:-:S05]  /*aa00*/  @!P6 IMAD.MOV.U32 R9, RZ, RZ, R21 ;  /* 0x000000ffff09e224 */ /* 0x000fca00078e0015 */
[----:B------:R0:W2:Y:S02]  /*aa10*/  @!P6 LDG.E.U8 R14, desc[UR20][R8.64] ;  /* 0x00000014080ee981 */ /* 0x0000a4000c1e1100 */
[----:B0-----:R-:W-:Y:S02]  /*aa20*/  @!P2 IMAD.MOV.U32 R8, RZ, RZ, R5 ;  /* 0x000000ffff08a224 */ /* 0x001fe400078e0005 */
[----:B------:R-:W-:-:S05]  /*aa30*/  @!P2 IMAD.MOV.U32 R9, RZ, RZ, R43 ;  /* 0x000000ffff09a224 */ /* 0x000fca00078e002b */
[----:B------:R0:W2:Y:S04]  /*aa40*/  @!P2 LDG.E.U8 R20, desc[UR20][R8.64] ;  /* 0x000000140814a981 */ /* 0x0000a8000c1e1100 */
[----:B------:R-:W-:Y:S04]  /*aa50*/  STL [R1+0x88c], R44 ;  /* 0x00088c2c01007387 */ /* 0x000fe80000100800 */
[----:B------:R1:W-:Y:S01]  /*aa60*/  STL [R1+0x900], R33 ;  /* 0x0009002101007387 */ /* 0x0003e20000100800 */
[----:B------:R-:W-:Y:S02]  /*aa70*/  IMAD R35, R6, 0x65, RZ ;  /* 0x0000006506237824 */ /* 0x000fe400078e02ff */
[----:B------:R-:W-:-:S02]  /*aa80*/  IMAD.MOV.U32 R51, RZ, RZ, R39 ;  /* 0x000000ffff337224 */ /* 0x000fc400078e0027 */
[----:B------:R-:W-:Y:S01]  /*aa90*/  IMAD.MOV.U32 R39, RZ, RZ, R24 ;  /* 0x000000ffff277224 */ /* 0x000fe200078e0018 */
[----:B---3--:R-:W-:Y:S04]  /*aaa0*/  STL [R1+0xcac], R19 ;  /* 0x000cac1301007387 */ /* 0x008fe80000100800 */
[----:B------:R3:W-:Y:S01]  /*aab0*/  STL [R1+0x8fc], R21 ;  /* 0x0008fc1501007387 */ /* 0x0007e20000100800 */
[----:B------:R-:W-:Y:S01]  /*aac0*/  SHF.R.S32.HI R24, RZ, 0x1f, R35 ;  /* 0x0000001fff187819 */ /* 0x000fe20000011423 */
[----:B-1----:R-:W-:Y:S02]  /*aad0*/  IMAD R33, R6, 0x6d, RZ ;  /* 0x0000006d06217824 */ /* 0x002fe400078e02ff */
[----:B----4-:R-:W-:Y:S01]  /*aae0*/  STL [R1+0xcb0], R17 ;  /* 0x000cb01101007387 */ /* 0x010fe20000100800 */
[----:B------:R-:W-:-:S02]  /*aaf0*/  IMAD.MOV.U32 R52, RZ, RZ, R40 ;  /* 0x000000ffff347224 */ /* 0x000fc400078e0028 */
[----:B------:R-:W-:Y:S02]  /*ab00*/  IMAD.MOV.U32 R48, RZ, RZ, R7 ;  /* 0x000000ffff307224 */ /* 0x000fe400078e0007 */
[----:B------:R-:W-:Y:S02]  /*ab10*/  IMAD.MOV.U32 R40, RZ, RZ, R41 ;  /* 0x000000ffff287224 */ /* 0x000fe400078e0029 */
[----:B------:R-:W-:Y:S02]  /*ab20*/  IMAD.MOV.U32 R41, RZ, RZ, R42 ;  /* 0x000000ffff297224 */ /* 0x000fe400078e002a */
[----:B------:R-:W-:Y:S01]  /*ab30*/  IMAD.MOV.U32 R7, RZ, RZ, R37 ;  /* 0x000000ffff077224 */ /* 0x000fe200078e0025 */
[----:B------:R-:W-:Y:S01]  /*ab40*/  SHF.R.S32.HI R37, RZ, 0x1f, R33 ;  /* 0x0000001fff257819 */ /* 0x000fe20000011421 */
[----:B------:R-:W-:Y:S02]  /*ab50*/  IMAD.MOV.U32 R49, RZ, RZ, R22 ;  /* 0x000000ffff317224 */ /* 0x000fe400078e0016 */
[----:B------:R-:W-:-:S02]  /*ab60*/  IMAD.MOV.U32 R42, RZ, RZ, R26 ;  /* 0x000000ffff2a7224 */ /* 0x000fc400078e001a */
[----:B------:R-:W-:Y:S02]  /*ab70*/  IMAD.MOV.U32 R26, RZ, RZ, R27 ;  /* 0x000000ffff1a7224 */ /* 0x000fe400078e001b */
[----:B0-----:R-:W-:Y:S02]  /*ab80*/  VIADD R8, R11, 0xffffff92 ;  /* 0xffffff920b087836 */ /* 0x001fe40000000000 */
[----:B---3--:R-:W-:Y:S02]  /*ab90*/  IMAD R21, R6, 0x75, RZ ;  /* 0x0000007506157824 */ /* 0x008fe400078e02ff */
[----:B------:R-:W-:Y:S02]  /*aba0*/  IMAD.MOV.U32 R27, RZ, RZ, R28 ;  /* 0x000000ffff1b7224 */ /* 0x000fe400078e001c */
[----:B------:R-:W-:Y:S02]  /*abb0*/  IMAD.MOV.U32 R28, RZ, RZ, R31 ;  /* 0x000000ffff1c7224 */ /* 0x000fe400078e001f */
[----:B------:R-:W-:-:S02]  /*abc0*/  IMAD.MOV.U32 R5, RZ, RZ, R15 ;  /* 0x000000ffff057224 */ /* 0x000fc400078e000f */
[----:B------:R-:W-:Y:S01]  /*abd0*/  IMAD.MOV.U32 R31, RZ, RZ, R23 ;  /* 0x000000ffff1f7224 */ /* 0x000fe200078e0017 */
[----:B------:R-:W-:Y:S01]  /*abe0*/  ISETP.GE.U32.AND P4, PT, R8, 0x7fffff13, PT ;  /* 0x7fffff130800780c */ /* 0x000fe20003f86070 */
[----:B------:R-:W-:Y:S01]  /*abf0*/  IMAD.MOV.U32 R15, RZ, RZ, R53 ;  /* 0x000000ffff0f7224 */ /* 0x000fe200078e0035 */
[----:B------:R-:W-:Y:S01]  /*ac00*/  SHF.R.S32.HI R53, RZ, 0x1f, R21 ;  /* 0x0000001fff357819 */ /* 0x000fe20000011415 */
[----:B------:R-:W-:Y:S01]  /*ac10*/  VIADD R8, R11, 0xffffff8a ;  /* 0xffffff8a0b087836 */ /* 0x000fe20000000000 */
[----:B------:R-:W-:Y:S02]  /*ac20*/  PRMT R25, RZ, 0x7610, R25 ;  /* 0x00007610ff197816 */ /* 0x000fe40000000019 */
[----:B------:R-:W-:Y:S01]  /*ac30*/  PRMT R18, RZ, 0x7610, R18 ;  /* 0x00007610ff127816 */ /* 0x000fe20000000012 */
[----:B------:R-:W-:Y:S02]  /*ac40*/  IMAD.MOV.U32 R46, RZ, RZ, R29 ;  /* 0x000000ffff2e7224 */ /* 0x000fe400078e001d */
[----:B------:R-:W-:-:S02]  /*ac50*/  IMAD.MOV.U32 R29, RZ, RZ, R30 ;  /* 0x000000ffff1d7224 */ /* 0x000fc400078e001e */
[----:B------:R-:W-:Y:S02]  /*ac60*/  IMAD.MOV.U32 R30, RZ, RZ, R50 ;  /* 0x000000ffff1e7224 */ /* 0x000fe400078e0032 */
[----:B------:R-:W-:Y:S01]  /*ac70*/  IMAD.MOV.U32 R47, RZ, RZ, R5 ;  /* 0x000000ffff2f7224 */ /* 0x000fe200078e0005 */
[----:B--2---:R0:W-:Y:S02]  /*ac80*/  STL [R1+0xcb4], R14 ;  /* 0x000cb40e01007387 */ /* 0x0041e40000100800 */
[----:B0-----:R-:W-:-:S05]  /*ac90*/  IADD3 R14, P2, PT, R12, R3, RZ ;  /* 0x000000030c0e7210 */ /* 0x001fca0007f5e0ff */
[----:B------:R-:W-:Y:S01]  /*aca0*/  IMAD.X R17, R10, 0x1, R4, P2 ;  /* 0x000000010a117824 */ /* 0x000fe200010e0604 */
[----:B------:R-:W-:-:S05]  /*acb0*/  IADD3 R44, P2, PT, R35, R0, RZ ;  /* 0x00000000232c7210 */ /* 0x000fca0007f5e0ff */
[----:B------:R-:W-:Y:S01]  /*acc0*/  IMAD.X R45, R24, 0x1, R2, P2 ;  /* 0x00000001182d7824 */ /* 0x000fe200010e0602 */
[----:B------:R-:W-:-:S05]  /*acd0*/  IADD3 R22, P2, PT, R33, R0, RZ ;  /* 0x0000000021167210 */ /* 0x000fca0007f5e0ff */
[----:B------:R-:W-:Y:S01]  /*ace0*/  IMAD.X R23, R37, 0x1, R2, P2 ;  /* 0x0000000125177824 */ /* 0x000fe200010e0602 */
[----:B------:R-:W-:Y:S01]  /*acf0*/  IADD3 R19, P2, PT, R21, R0, RZ ;  /* 0x0000000015137210 */ /* 0x000fe20007f5e0ff */
[----:B------:R-:W-:Y:S01]  /*ad00*/  @!P3 IMAD.MOV.U32 R9, RZ, RZ, R45 ;  /* 0x000000ffff09b224 */ /* 0x000fe200078e002d */
[----:B------:R-:W-:-:S03]  /*ad10*/  PRMT R12, RZ, 0x7610, R12 ;  /* 0x00007610ff0c7816 */ /* 0x000fc6000000000c */
[----:B------:R-:W-:Y:S01]  /*ad20*/  IMAD.X R43, R53, 0x1, R2, P2 ;  /* 0x00000001352b7824 */ /* 0x000fe200010e0602 */
[----:B------:R-:W-:Y:S01]  /*ad30*/  ISETP.GE.U32.AND P2, PT, R8, 0x7fffff0b, PT ;  /* 0x7fffff0b0800780c */ /* 0x000fe20003f46070 */
[----:B------:R-:W-:Y:S01]  /*ad40*/  @!P3 IMAD.MOV.U32 R8, RZ, RZ, R44 ;  /* 0x000000ffff08b224 */ /* 0x000fe200078e002c */
[----:B------:R-:W-:Y:S04]  /*ad50*/  STL [R1+0xcb8], R20 ;  /* 0x000cb81401007387 */ /* 0x000fe80000100800 */
[----:B------:R-:W-:Y:S04]  /*ad60*/  STL [R1+0x828], R14 ;  /* 0x0008280e01007387 */ /* 0x000fe80000100800 */
[----:B------:R0:W2:Y:S04]  /*ad70*/  @!P3 LDG.E.U8 R12, desc[UR20][R8.64] ;  /* 0x00000014080cb981 */ /* 0x0000a8000c1e1100 */
[----:B------:R-:W-:Y:S04]  /*ad80*/  STL [R1+0xcbc], R10 ;  /* 0x000cbc0a01007387 */ /* 0x000fe80000100800 */
[----:B------:R-:W-:Y:S01]  /*ad90*/  STL [R1+0x824], R17 ;  /* 0x0008241101007387 */ /* 0x000fe20000100800 */
[----:B0-----:R-:W-:-:S03]  /*ada0*/  PRMT R9, RZ, 0x7610, R9 ;  /* 0x00007610ff097816 */ /* 0x001fc60000000009 */
[----:B------:R-:W-:Y:S04]  /*adb0*/  STL [R1+0x974], R44 ;  /* 0x0009742c01007387 */ /* 0x000fe80000100800 */
[----:B------:R-:W-:Y:S04]  /*adc0*/  STL [R1+0xcc0], R33 ;  /* 0x000cc02101007387 */ /* 0x000fe80000100800 */
[----:B------:R-:W-:Y:S04]  /*add0*/  STL [R1+0x970], R45 ;  /* 0x0009702d01007387 */ /* 0x000fe80000100800 */
[----:B------:R0:W-:Y:S04]  /*ade0*/  STL [R1+0x9f4], R22 ;  /* 0x0009f41601007387 */ /* 0x0001e80000100800 */
[----:B------:R1:W-:Y:S04]  /*adf0*/  STL [R1+0x9f0], R23 ;  /* 0x0009f01701007387 */ /* 0x0003e80000100800 */
[----:B------:R0:W3:Y:S02]  /*ae00*/  @!P4 LDG.E.U8 R9, desc[UR20][R22.64] ;  /* 0x000000141609c981 */ /* 0x0000e4000c1e1100 */
[----:B0-----:R-:W-:-:S02]  /*ae10*/  @!P2 IMAD.MOV.U32 R22, RZ, RZ, R19 ;  /* 0x000000ffff16a224 */ /* 0x001fc400078e0013 */
[----:B-1----:R-:W-:-:S05]  /*ae20*/  @!P2 IMAD.MOV.U32 R23, RZ, RZ, R43 ;  /* 0x000000ffff17a224 */ /* 0x002fca00078e002b */
[----:B------:R0:W4:Y:S02]  /*ae30*/  @!P2 LDG.E.U8 R25, desc[UR20][R22.64] ;  /* 0x000000141619a981 */ /* 0x000124000c1e1100 */
[----:B0-----:R-:W-:Y:S02]  /*ae40*/  @!P0 IMAD.MOV.U32 R22, RZ, RZ, R14 ;  /* 0x000000ffff168224 */ /* 0x001fe400078e000e */
[----:B------:R-:W-:Y:S01]  /*ae50*/  @!P0 IMAD.MOV.U32 R23, RZ, RZ, R17 ;  /* 0x000000ffff178224 */ /* 0x000fe200078e0011 */
[----:B------:R-:W-:Y:S04]  /*ae60*/  STL [R1+0xa74], R19 ;  /* 0x000a741301007387 */ /* 0x000fe80000100800 */
[----:B------:R0:W2:Y:S01]  /*ae70*/  @!P0 LDG.E.U8 R18, desc[UR20][R22.64] ;  /* 0x0000001416128981 */ /* 0x0000a2000c1e1100 */
[----:B------:R-:W-:-:S03]  /*ae80*/  IADD3 R8, P0, PT, R16, R3, RZ ;  /* 0x0000000310087210 */ /* 0x000fc60007f1e0ff */
[----:B------:R-:W-:Y:S02]  /*ae90*/  STL [R1+0xa70], R43 ;  /* 0x000a702b01007387 */ /* 0x000fe40000100800 */
[----:B------:R-:W-:Y:S02]  /*aea0*/  IMAD.X R10, R13, 0x1, R4, P0 ;  /* 0x000000010d0a7824 */ /* 0x000fe400000e0604 */
[----:B------:R1:W-:Y:S01]  /*aeb0*/  STL [R1+0x898], R8 ;  /* 0x0008980801007387 */ /* 0x0003e20000100800 */
[----:B0-----:R-:W-:Y:S01]  /*aec0*/  @!P1 IMAD.MOV.U32 R22, RZ, RZ, R8 ;  /* 0x000000ffff169224 */ /* 0x001fe200078e0008 */
[----:B------:R-:W-:Y:S01]  /*aed0*/  PRMT R16, RZ, 0x7610, R16 ;  /* 0x00007610ff107816 */ /* 0x000fe20000000010 */
[----:B------:R-:W-:Y:S01]  /*aee0*/  @!P1 IMAD.MOV.U32 R23, RZ, RZ, R10 ;  /* 0x000000ffff179224 */ /* 0x000fe200078e000a */
[----:B------:R0:W-:Y:S01]  /*aef0*/  STL [R1+0x894], R10 ;  /* 0x0008940a01007387 */ /* 0x0001e20000100800 */
[----:B------:R-:W-:-:S03]  /*af00*/  PRMT R13, RZ, 0x7610, R13 ;  /* 0x00007610ff0d7816 */ /* 0x000fc6000000000d */
[----:B------:R0:W2:Y:S01]  /*af10*/  @!P1 LDG.E.U8 R16, desc[UR20][R22.64] ;  /* 0x0000001416109981 */ /* 0x0000a2000c1e1100 */
[----:B-1----:R-:W-:-:S05]  /*af20*/  IADD3 R8, P0, PT, R36, R3, RZ ;  /* 0x0000000324087210 */ /* 0x002fca0007f1e0ff */
[----:B0-----:R-:W-:Y:S02]  /*af30*/  IMAD.X R10, R34, 0x1, R4, P0 ;  /* 0x00000001220a7824 */ /* 0x001fe400000e0604 */
[----:B------:R-:W-:Y:S02]  /*af40*/  @!P6 IMAD.MOV.U32 R22, RZ, RZ, R8 ;  /* 0x000000ffff16e224 */ /* 0x000fe400078e0008 */
[----:B------:R-:W-:Y:S02]  /*af50*/  @!P6 IMAD.MOV.U32 R23, RZ, RZ, R10 ;  /* 0x000000ffff17e224 */ /* 0x000fe400078e000a */
[----:B------:R-:W-:-:S03]  /*af60*/  IMAD R19, R6, 0x7d, RZ ;  /* 0x0000007d06137824 */ /* 0x000fc600078e02ff */
[----:B------:R0:W2:Y:S01]  /*af70*/  @!P6 LDG.E.U8 R13, desc[UR20][R22.64] ;  /* 0x00000014160de981 */ /* 0x0000a2000c1e1100 */
[----:B------:R-:W-:-:S03]  /*af80*/  IADD3 R20, P6, PT, R35, R3, RZ ;  /* 0x0000000323147210 */ /* 0x000fc60007fde0ff */
[----:B------:R1:W-:Y:S02]  /*af90*/  STL [R1+0x908], R8 ;  /* 0x0009080801007387 */ /* 0x0003e40000100800 */
[----:B------:R-:W-:Y:S01]  /*afa0*/  IMAD.X R43, R24, 0x1, R4, P6 ;  /* 0x00000001182b7824 */ /* 0x000fe200030e0604 */
[-C--:B------:R-:W-:Y:S01]  /*afb0*/  IADD3 R34, P6, PT, R19, R0.reuse, RZ ;  /* 0x0000000013227210 */ /* 0x080fe20007fde0ff */
[----:B------:R-:W-:Y:S01]  /*afc0*/  IMAD R17, R6, 0x6, RZ ;  /* 0x0000000606117824 */ /* 0x000fe200078e02ff */
[----:B0-----:R-:W-:Y:S01]  /*afd0*/  SHF.R.S32.HI R22, RZ, 0x1f, R19 ;  /* 0x0000001fff167819 */ /* 0x001fe20000011413 */
[C---:B-1----:R-:W-:Y:S01]  /*afe0*/  VIADD R8, R11.reuse, 0xffffff82 ;  /* 0xffffff820b087836 */ /* 0x042fe20000000000 */
[----:B------:R0:W-:Y:S03]  /*aff0*/  STL [R1+0x904], R10 ;  /* 0x0009040a01007387 */ /* 0x0001e60000100800 */
[----:B------:R-:W-:Y:S01]  /*b000*/  IMAD.X R35, R22, 0x1, R2, P6 ;  /* 0x0000000116237824 */ /* 0x000fe200030e0602 */
[----:B------:R-:W-:Y:S01]  /*b010*/  ISETP.GE.U32.AND P1, PT, R8, 0x7fffff03, PT ;  /* 0x7fffff030800780c */ /* 0x000fe20003f26070 */
[----:B------:R-:W-:Y:S01]  /*b020*/  VIADD R8, R11, 0xfffffff9 ;  /* 0xfffffff90b087836 */ /* 0x000fe20000000000 */
[----:B------:R-:W-:Y:S01]  /*b030*/  SHF.R.S32.HI R50, RZ, 0x1f, R17 ;  /* 0x0000001fff327819 */ /* 0x000fe20000011411 */
[----:B------:R-:W-:Y:S01]  /*b040*/  IMAD R14, R6, 0xe, RZ ;  /* 0x0000000e060e7824 */ /* 0x000fe200078e02ff */
[----:B0-----:R-:W-:-:S02]  /*b050*/  IADD3 R10, P6, PT, R17, R0, RZ ;  /* 0x00000000110a7210 */ /* 0x001fc40007fde0ff */
[----:B------:R-:W-:Y:S02]  /*b060*/  ISETP.GE.U32.AND P0, PT, R8, 0x7fffff7a, PT ;  /* 0x7fffff7a0800780c */ /* 0x000fe40003f06070 */
[----:B------:R-:W-:Y:S01]  /*b070*/  SHF.R.S32.HI R5, RZ, 0x1f, R14 ;  /* 0x0000001fff057819 */ /* 0x000fe2000001140e */
[----:B------:R-:W-:Y:S01]  /*b080*/  IMAD.X R33, R50, 0x1, R2, P6 ;  /* 0x0000000132217824 */ /* 0x000fe200030e0602 */
[----:B------:R-:W-:Y:S01]  /*b090*/  IADD3 R44, P6, PT, R14, R0, RZ ;  /* 0x000000000e2c7210 */ /* 0x000fe20007fde0ff */
[----:B------:R-:W-:Y:S01]  /*b0a0*/  STL [R1+0x97c], R20 ;  /* 0x00097c1401007387 */ /* 0x000fe20000100800 */
[----:B------:R-:W-:-:S03]  /*b0b0*/  PRMT R23, RZ, 0x7610, R23 ;  /* 0x00007610ff177816 */ /* 0x000fc60000000017 */
[----:B------:R-:W-:Y:S01]  /*b0c0*/  STL [R1+0x978], R43 ;  /* 0x0009782b01007387 */ /* 0x000fe20000100800 */
[----:B------:R-:W-:-:S03]  /*b0d0*/  IMAD.X R45, R5, 0x1, R2, P6 ;  /* 0x00000001052d7824 */ /* 0x000fc600030e0602 */
[----:B------:R-:W-:Y:S04]  /*b0e0*/  STL [R1+0xaf4], R34 ;  /* 0x000af42201007387 */ /* 0x000fe80000100800 */
[----:B------:R0:W-:Y:S04]  /*b0f0*/  STL [R1+0xaf0], R35 ;  /* 0x000af02301007387 */ /* 0x0001e80000100800 */
[----:B------:R-:W-:Y:S04]  /*b100*/  STL [R1+0x3f4], R10 ;  /* 0x0003f40a01007387 */ /* 0x000fe80000100800 */
[----:B------:R1:W-:Y:S04]  /*b110*/  STL [R1+0x3f0], R33 ;  /* 0x0003f02101007387 */ /* 0x0003e80000100800 */
[----:B------:R-:W-:Y:S04]  /*b120*/  STL [R1+0x47c], R44 ;  /* 0x00047c2c01007387 */ /* 0x000fe80000100800 */
[----:B------:R0:W2:Y:S04]  /*b130*/  @!P1 LDG.E.U8 R23, desc[UR20][R34.64] ;  /* 0x0000001422179981 */ /* 0x0000a8000c1e1100 */
[----:B------:R1:W-:Y:S01]  /*b140*/  STL [R1+0x478], R45 ;  /* 0x0004782d01007387 */ /* 0x0003e20000100800 */
[----:B0-----:R-:W-:-:S02]  /*b150*/  @!P0 IMAD.MOV.U32 R35, RZ, RZ, R33 ;  /* 0x000000ffff238224 */ /* 0x001fc400078e0021 */
[----:B------:R-:W-:Y:S01]  /*b160*/  @!P0 IMAD.MOV.U32 R34, RZ, RZ, R10 ;  /* 0x000000ffff228224 */ /* 0x000fe200078e000a */
[----:B-1----:R-:W2:Y:S04]  /*b170*/  LDL.LU R33, [R1+0xcc0] ;  /* 0x000cc00001217983 */ /* 0x002ea80000300800 */
[----:B------:R-:W2:Y:S01]  /*b180*/  LDL.LU R10, [R1+0xcbc] ;  /* 0x000cbc00010a7983 */ /* 0x000ea20000300800 */
[----:B------:R-:W-:-:S05]  /*b190*/  VIADD R8, R11, 0xfffffff1 ;  /* 0xfffffff10b087836 */ /* 0x000fca0000000000 */
[----:B------:R-:W-:Y:S02]  /*b1a0*/  ISETP.GE.U32.AND P6, PT, R8, 0x7fffff72, PT ;  /* 0x7fffff720800780c */ /* 0x000fe40003fc6070 */
[----:B------:R-:W-:Y:S02]  /*b1b0*/  PRMT R38, RZ, 0x7610, R38 ;  /* 0x00007610ff267816 */ /* 0x000fe40000000026 */
[----:B------:R-:W-:-:S04]  /*b1c0*/  PRMT R36, RZ, 0x7610, R36 ;  /* 0x00007610ff247816 */ /* 0x000fc80000000024 */
[----:B------:R0:W3:Y:S05]  /*b1d0*/  @!P0 LDG.E.U8 R38, desc[UR20][R34.64] ;  /* 0x0000001422268981 */ /* 0x0000ea000c1e1100 */
[----:B0-----:R-:W-:Y:S02]  /*b1e0*/  @!P6 IMAD.MOV.U32 R34, RZ, RZ, R44 ;  /* 0x000000ffff22e224 */ /* 0x001fe400078e002c */
[----:B------:R-:W-:-:S05]  /*b1f0*/  @!P6 IMAD.MOV.U32 R35, RZ, RZ, R45 ;  /* 0x000000ffff23e224 */ /* 0x000fca00078e002d */
[----:B------:R0:W3:Y:S02]  /*b200*/  @!P6 LDG.E.U8 R36, desc[UR20][R34.64] ;  /* 0x000000142224e981 */ /* 0x0000e4000c1e1100 */
[----:B0-----:R-:W-:Y:S02]  /*b210*/  @!P3 IMAD.MOV.U32 R34, RZ, RZ, R20 ;  /* 0x000000ffff22b224 */ /* 0x001fe400078e0014 */
[----:B------:R-:W-:Y:S01]  /*b220*/  @!P3 IMAD.MOV.U32 R35, RZ, RZ, R43 ;  /* 0x000000ffff23b224 */ /* 0x000fe200078e002b */
[----:B------:R-:W-:Y:S02]  /*b230*/  PRMT R8, RZ, 0x7610, R8 ;  /* 0x00007610ff087816 */ /* 0x000fe40000000008 */
[----:B------:R-:W-:Y:S01]  /*b240*/  PRMT R24, RZ, 0x7610, R24 ;  /* 0x00007610ff187816 */ /* 0x000fe20000000018 */
[----:B------:R-:W-:Y:S02]  /*b250*/  IMAD.MOV.U32 R45, RZ, RZ, R46 ;  /* 0x000000ffff2d7224 */ /* 0x000fe400078e002e */
[----:B------:R-:W-:-:S02]  /*b260*/  IMAD.MOV.U32 R46, RZ, RZ, R47 ;  /* 0x000000ffff2e7224 */ /* 0x000fc400078e002f */
[----:B------:R-:W-:Y:S02]  /*b270*/  IMAD.MOV.U32 R47, RZ, RZ, R48 ;  /* 0x000000ffff2f7224 */ /* 0x000fe400078e0030 */
[----:B------:R-:W-:Y:S01]  /*b280*/  IMAD.MOV.U32 R48, RZ, RZ, R49 ;  /* 0x000000ffff307224 */ /* 0x000fe200078e0031 */
[----:B--2---:R-:W-:-:S06]  /*b290*/  PRMT R10, RZ, 0x7610, R10 ;  /* 0x00007610ff0a7816 */ /* 0x004fcc000000000a */
[----:B------:R0:W2:Y:S01]  /*b2a0*/  @!P3 LDG.E.U8 R10, desc[UR20][R34.64] ;  /* 0x00000014220ab981 */ /* 0x0000a2000c1e1100 */
[----:B------:R-:W-:-:S05]  /*b2b0*/  IADD3 R20, P3, PT, R33, R3, RZ ;  /* 0x0000000321147210 */ /* 0x000fca0007f7e0ff */
[----:B------:R-:W-:Y:S01]  /*b2c0*/  IMAD.X R33, R37, 0x1, R4, P3 ;  /* 0x0000000125217824 */ /* 0x000fe200018e0604 */
[----:B------:R1:W-:Y:S01]  /*b2d0*/  STL [R1+0x9fc], R20 ;  /* 0x0009fc1401007387 */ /* 0x0003e20000100800 */
[----:B0-----:R-:W-:Y:S02]  /*b2e0*/  @!P4 IMAD.MOV.U32 R34, RZ, RZ, R20 ;  /* 0x000000ffff22c224 */ /* 0x001fe400078e0014 */
[----:B------:R-:W-:Y:S01]  /*b2f0*/  @!P4 IMAD.MOV.U32 R35, RZ, RZ, R33 ;  /* 0x000000ffff23c224 */ /* 0x000fe200078e0021 */
[----:B-1----:R-:W-:-:S04]  /*b300*/  IADD3 R20, P3, PT, R21, R3, RZ ;  /* 0x0000000315147210 */ /* 0x002fc80007f7e0ff */
[----:B------:R0:W2:Y:S01]  /*b310*/  @!P4 LDG.E.U8 R8, desc[UR20][R34.64] ;  /* 0x000000142208c981 */ /* 0x0000a2000c1e1100 */
[----:B------:R-:W-:Y:S02]  /*b320*/  IMAD.X R21, R53, 0x1, R4, P3 ;  /* 0x0000000135157824 */ /* 0x000fe400018e0604 */
[----:B0-----:R-:W-:Y:S02]  /*b330*/  @!P2 IMAD.MOV.U32 R34, RZ, RZ, R20 ;  /* 0x000000ffff22a224 */ /* 0x001fe400078e0014 */
[----:B------:R-:W-:Y:S01]  /*b340*/  @!P2 IMAD.MOV.U32 R35, RZ, RZ, R21 ;  /* 0x000000ffff23a224 */ /* 0x000fe200078e0015 */
[----:B------:R-:W-:Y:S04]  /*b350*/  STL [R1+0x9f8], R33 ;  /* 0x0009f82101007387 */ /* 0x000fe80000100800 */
[----:B------:R0:W2:Y:S01]  /*b360*/  @!P2 LDG.E.U8 R24, desc[UR20][R34.64] ;  /* 0x000000142218a981 */ /* 0x0000a2000c1e1100 */
[----:B------:R-:W-:-:S03]  /*b370*/  IADD3 R19, P2, PT, R19, R3, RZ ;  /* 0x0000000313137210 */ /* 0x000fc60007f5e0ff */
[----:B------:R1:W-:Y:S02]  /*b380*/  STL [R1+0xa7c], R20 ;  /* 0x000a7c1401007387 */ /* 0x0003e40000100800 */
[----:B0-----:R-:W-:Y:S02]  /*b390*/  @!P1 IMAD.MOV.U32 R34, RZ, RZ, R19 ;  /* 0x000000ffff229224 */ /* 0x001fe400078e0013 */
[----:B-1----:R-:W-:Y:S01]  /*b3a0*/  IMAD.X R20, R22, 0x1, R4, P2 ;  /* 0x0000000116147824 */ /* 0x002fe200010e0604 */
[----:B------:R-:W-:-:S03]  /*b3b0*/  PRMT R22, RZ, 0x7610, R22 ;  /* 0x00007610ff167816 */ /* 0x000fc60000000016 */
[----:B------:R-:W-:Y:S01]  /*b3c0*/  @!P1 IMAD.MOV.U32 R35, RZ, RZ, R20 ;  /* 0x000000ffff239224 */ /* 0x000fe200078e0014 */
[----:B------:R-:W-:Y:S04]  /*b3d0*/  STL [R1+0xa78], R21 ;  /* 0x000a781501007387 */ /* 0x000fe80000100800 */
[----:B------:R0:W2:Y:S01]  /*b3e0*/  @!P1 LDG.E.U8 R22, desc[UR20][R34.64] ;  /* 0x0000001422169981 */ /* 0x0000a2000c1e1100 */
[----:B------:R-:W-:-:S03]  /*b3f0*/  IADD3 R17, P1, PT, R17, R3, RZ ;  /* 0x0000000311117210 */ /* 0x000fc60007f3e0ff */
[----:B------:R1:W-:Y:S01]  /*b400*/  STL [R1+0xafc], R19 ;  /* 0x000afc1301007387 */ /* 0x0003e20000100800 */
[----:B------:R-:W-:Y:S01]  /*b410*/  PRMT R37, RZ, 0x7610, R37 ;  /* 0x00007610ff257816 */ /* 0x000fe20000000025 */
[----:B0-----:R-:W-:Y:S02]  /*b420*/  @!P0 IMAD.MOV.U32 R34, RZ, RZ, R17 ;  /* 0x000000ffff228224 */ /* 0x001fe400078e0011 */
[----:B-1----:R-:W-:-:S04]  /*b430*/  IMAD.X R19, R50, 0x1, R4, P1 ;  /* 0x0000000132137824 */ /* 0x002fc800008e0604 */
[----:B------:R-:W-:Y:S01]  /*b440*/  @!P0 IMAD.MOV.U32 R35, RZ, RZ, R19 ;  /* 0x000000ffff238224 */ /* 0x000fe200078e0013 */
[----:B------:R-:W-:Y:S04]  /*b450*/  STL [R1+0xaf8], R20 ;  /* 0x000af81401007387 */ /* 0x000fe80000100800 */
[----:B------:R0:W2:Y:S01]  /*b460*/  @!P0 LDG.E.U8 R37, desc[UR20][R34.64] ;  /* 0x0000001422258981 */ /* 0x0000a2000c1e1100 */
[----:B------:R-:W-:-:S03]  /*b470*/  IADD3 R14, P0, PT, R14, R3, RZ ;  /* 0x000000030e0e7210 */ /* 0x000fc60007f1e0ff */
[----:B------:R1:W-:Y:S04]  /*b480*/  STL [R1+0x3fc], R17 ;  /* 0x0003fc1101007387 */ /* 0x0003e80000100800 */
[----:B------:R-:W-:Y:S01]  /*b490*/  STL [R1+0x3f8], R19 ;  /* 0x0003f81301007387 */ /* 0x000fe20000100800 */
[----:B-1----:R-:W-:-:S03]  /*b4a0*/  IMAD.X R17, R5, 0x1, R4, P0 ;  /* 0x0000000105117824 */ /* 0x002fc600000e0604 */
[----:B------:R1:W-:Y:S04]  /*b4b0*/  STL [R1+0x484], R14 ;  /* 0x0004840e01007387 */ /* 0x0003e80000100800 */
[----:B------:R1:W-:Y:S04]  /*b4c0*/  STL [R1+0x480], R17 ;  /* 0x0004801101007387 */ /* 0x0003e80000100800 */
[----:B------:R-:W2:Y:S01]  /*b4d0*/  LDL.LU R49, [R1+0x260] ;  /* 0x0002600001317983 */ /* 0x000ea20000300800 */
[----:B------:R-:W3:Y:S01]  /*b4e0*/  S2R R5, SR_TID.X ;  /* 0x0000000000057919 */ /* 0x000ee20000002100 */
[----:B0-----:R-:W-:Y:S01]  /*b4f0*/  VIADD R34, R11, 0xffffffe9 ;  /* 0xffffffe90b227836 */ /* 0x001fe20000000000 */
[----:B------:R-:W-:-:S04]  /*b500*/  @!UP1 UIADD3 UR4, UPT, UPT, -UR6, 0x100000, URZ ;  /* 0x0010000006049890 */ /* 0x000fc8000fffe1ff */
[----:B------:R-:W-:Y:S02]  /*b510*/  @!UP1 USHF.L.U32 UR5, UR4, 0xb, URZ ;  /* 0x0000000b04059899 */ /* 0x000fe400080006ff */
[----:B------:R-:W-:Y:S01]  /*b520*/  @!UP1 USHF.L.U32 UR4, UR4, 0x1, URZ ;  /* 0x0000000104049899 */ /* 0x000fe200080006ff */
[----:B------:R-:W-:Y:S01]  /*b530*/  IMAD R53, R6, 0x16, RZ ;  /* 0x0000001606357824 */ /* 0x000fe200078e02ff */
[----:B------:R-:W-:Y:S01]  /*b540*/  ISETP.GE.U32.AND P0, PT, R34, 0x7fffff6a, PT ;  /* 0x7fffff6a2200780c */ /* 0x000fe20003f06070 */
[----:B------:R-:W-:Y:S01]  /*b550*/  @!P6 IMAD.MOV.U32 R20, RZ, RZ, R14 ;  /* 0x000000ffff14e224 */ /* 0x000fe200078e000e */
[----:B------:R-:W-:Y:S01]  /*b560*/  PRMT R35, RZ, 0x7610, R35 ;  /* 0x00007610ff237816 */ /* 0x000fe20000000023 */
[----:B------:R-:W-:Y:S01]  /*b570*/  @!P6 IMAD.MOV.U32 R21, RZ, RZ, R17 ;  /* 0x000000ffff15e224 */ /* 0x000fe200078e0011 */
[----:B------:R-:W-:Y:S01]  /*b580*/  SHF.R.S32.HI R50, RZ, 0x1f, R53 ;  /* 0x0000001fff327819 */ /* 0x000fe20000011435 */
[----:B------:R-:W-:Y:S01]  /*b590*/  VOTEU.ALL UP1, P5 ;  /* 0x0000000000ff7886 */ /* 0x000fe20002820000 */
[----:B-1----:R-:W-:Y:S01]  /*b5a0*/  IADD3 R14, P1, PT, R53, R0, RZ ;  /* 0x00000000350e7210 */ /* 0x002fe20007f3e0ff */
[----:B------:R-:W-:Y:S01]  /*b5b0*/  VIADD R19, R11, 0xffffff81 ;  /* 0xffffff810b137836 */ /* 0x000fe20000000000 */
[----:B------:R0:W4:Y:S01]  /*b5c0*/  @!P6 LDG.E.U8 R35, desc[UR20][R20.64] ;  /* 0x000000141423e981 */ /* 0x000122000c1e1100 */
[----:B------:R-:W1:Y:S01]  /*b5d0*/  LDCU UR6, c[0x0][0x3b0] ;  /* 0x00007600ff0677ac */ /* 0x000e620008000800 */
[----:B------:R0:W1:Y:S01]  /*b5e0*/  @!UP1 SYNCS.EXCH.64 URZ, [UR9+0x11008], UR4 ;  /* 0x0110080409ff95b2 */ /* 0x0000620008000100 */
[----:B------:R-:W-:Y:S01]  /*b5f0*/  IMAD.X R17, R50, 0x1, R2, P1 ;  /* 0x0000000132117824 */ /* 0x000fe200008e0602 */
[----:B------:R3:W-:Y:S01]  /*b600*/  STL [R1+0x4f4], R14 ;  /* 0x0004f40e01007387 */ /* 0x0007e20000100800 */
[----:B------:R-:W-:Y:S01]  /*b610*/  PRMT R34, RZ, 0x7610, R34 ;  /* 0x00007610ff227816 */ /* 0x000fe20000000022 */
[----:B0-----:R-:W-:Y:S01]  /*b620*/  @!P0 IMAD.MOV.U32 R20, RZ, RZ, R14 ;  /* 0x000000ffff148224 */ /* 0x001fe200078e000e */
[----:B---3--:R-:W-:-:S02]  /*b630*/  IADD3 R14, P1, PT, R53, R3, RZ ;  /* 0x00000003350e7210 */ /* 0x008fc40007f3e0ff */
[----:B------:R-:W-:Y:S01]  /*b640*/  LOP3.LUT R5, R5, 0x7f, RZ, 0xc0, !PT ;  /* 0x0000007f05057812 */ /* 0x000fe200078ec0ff */
[----:B------:R-:W-:Y:S01]  /*b650*/  @!P0 IMAD.MOV.U32 R21, RZ, RZ, R17 ;  /* 0x000000ffff158224 */ /* 0x000fe200078e0011 */
[----:B------:R0:W-:Y:S01]  /*b660*/  STL [R1+0x4f0], R17 ;  /* 0x0004f01101007387 */ /* 0x0001e20000100800 */
[----:B------:R-:W-:Y:S01]  /*b670*/  ISETP.GE.U32.AND P4, PT, R19, 0x7fffff02, PT ;  /* 0x7fffff021300780c */ /* 0x000fe20003f86070 */
[----:B------:R-:W3:Y:S02]  /*b680*/  LDCU UR4, c[0x0][0x3b0] ;  /* 0x00007600ff0477ac */ /* 0x000ee40008000800 */
[----:B------:R-:W-:Y:S01]  /*b690*/  STS.U8 [R5+UR9], R45 ;  /* 0x0000002d05007988 */ /* 0x000fe20008000009 */
[----:B------:R-:W1:Y:S03]  /*b6a0*/  LDCU UR5, c[0x0][0x3b0] ;  /* 0x00007600ff0577ac */ /* 0x000e660008000800 */
[----:B------:R-:W-:Y:S01]  /*b6b0*/  STS.U8 [R5+UR9+0x4000], R46 ;  /* 0x0040002e05007988 */ /* 0x000fe20008000009 */
[----:B0-----:R-:W-:-:S03]  /*b6c0*/  IMAD.X R17, R50, 0x1, R4, P1 ;  /* 0x0000000132117824 */ /* 0x001fc600008e0604 */
[----:B------:R0:W-:Y:S04]  /*b6d0*/  STS.U8 [R5+UR9+0x400], R47 ;  /* 0x0004002f05007988 */ /* 0x0001e80008000009 */
[----:B------:R-:W-:Y:S01]  /*b6e0*/  STS.U8 [R5+UR9+0x4400], R48 ;  /* 0x0044003005007988 */ /* 0x000fe20008000009 */
[----:B------:R-:W-:-:S03]  /*b6f0*/  PRMT R53, RZ, 0x7610, R53 ;  /* 0x00007610ff357816 */ /* 0x000fc60000000035 */
[----:B------:R0:W3:Y:S04]  /*b700*/  @!P0 LDG.E.U8 R34, desc[UR20][R20.64] ;  /* 0x0000001414228981 */ /* 0x0000e8000c1e1100 */
[----:B------:R-:W-:Y:S01]  /*b710*/  STL [R1+0x4fc], R14 ;  /* 0x0004fc0e01007387 */ /* 0x000fe20000100800 */
[----:B0-----:R-:W-:Y:S02]  /*b720*/  @!P0 IMAD.MOV.U32 R20, RZ, RZ, R14 ;  /* 0x000000ffff148224 */ /* 0x001fe400078e000e */
[----:B------:R-:W-:-:S05]  /*b730*/  @!P0 IMAD.MOV.U32 R21, RZ, RZ, R17 ;  /* 0x000000ffff158224 */ /* 0x000fca00078e0011 */
[----:B------:R0:W3:Y:S04]  /*b740*/  @!P0 LDG.E.U8 R53, desc[UR20][R20.64] ;  /* 0x0000001414358981 */ /* 0x0000e8000c1e1100 */
[----:B------:R-:W-:Y:S01]  /*b750*/  STL [R1+0x4f8], R17 ;  /* 0x0004f81101007387 */ /* 0x000fe20000100800 */
[----:B------:R-:W-:-:S03]  /*b760*/  IMAD.MOV.U32 R47, RZ, RZ, R32 ;  /* 0x000000ffff2f7224 */ /* 0x000fc600078e0020 */
[----:B--2---:R-:W-:Y:S04]  /*b770*/  STS.U8 [R5+UR9+0x800], R49 ;  /* 0x0008003105007988 */ /* 0x004fe80008000009 */
[----:B------:R-:W-:Y:S04]  /*b780*/  STS.U8 [R5+UR9+0x4800], R51 ;  /* 0x0048003305007988 */ /* 0x000fe80008000009 */
[----:B------:R-:W-:Y:S04]  /*b790*/  STS.U8 [R5+UR9+0xc00], R52 ;  /* 0x000c003405007988 */ /* 0x000fe80008000009 */
[----:B------:R-:W-:Y:S04]  /*b7a0*/  STS.U8 [R5+UR9+0x4c00], R15 ;  /* 0x004c000f05007988 */ /* 0x000fe80008000009 */
[----:B------:R2:W-:Y:S02]  /*b7b0*/  STS.U8 [R5+UR9+0x1000], R7 ;  /* 0x0010000705007988 */ /* 0x0005e40008000009 */
[----:B--2---:R-:W-:-:S05]  /*b7c0*/  IMAD R7, R6, 0x1e, RZ ;  /* 0x0000001e06077824 */ /* 0x004fca00078e02ff */
[----:B------:R-:W-:-:S05]  /*b7d0*/  IADD3 R14, P0, PT, R7, R0, RZ ;  /* 0x00000000070e7210 */ /* 0x000fca0007f1e0ff */
[----:B------:R-:W-:Y:S04]  /*b7e0*/  STL [R1+0x574], R14 ;  /* 0x0005740e01007387 */ /* 0x000fe80000100800 */
[----:B------:R-:W2:Y:S01]  /*b7f0*/  LDL.LU R48, [R1+0x21c] ;  /* 0x00021c0001307983 */ /* 0x000ea20000300800 */
[----:B------:R-:W-:-:S03]  /*b800*/  SHF.R.S32.HI R17, RZ, 0x1f, R7 ;  /* 0x0000001fff117819 */ /* 0x000fc60000011407 */
[----:B------:R-:W3:Y:S04]  /*b810*/  LDL.LU R49, [R1+0x218] ;  /* 0x0002180001317983 */ /* 0x000ee80000300800 */
[----:B------:R-:W4:Y:S04]  /*b820*/  LDL.LU R51, [R1+0x214] ;  /* 0x0002140001337983 */ /* 0x000f280000300800 */
[----:B------:R-:W4:Y:S04]  /*b830*/  LDL.LU R52, [R1+0x210] ;  /* 0x0002100001347983 */ /* 0x000f280000300800 */
[----:B------:R-:W4:Y:S04]  /*b840*/  LDL.LU R15, [R1+0x20c] ;  /* 0x00020c00010f7983 */ /* 0x000f280000300800 */
[----:B------:R-:W4:Y:S04]  /*b850*/  LDL.LU R7, [R1+0x208] ;  /* 0x0002080001077983 */ /* 0x000f280000300800 */
[----:B------:R-:W4:Y:S01]  /*b860*/  LDL.LU R32, [R1+0x204] ;  /* 0x0002040001207983 */ /* 0x000f220000300800 */
[----:B------:R-:W-:-:S03]  /*b870*/  IMAD.MOV.U32 R45, RZ, RZ, R29 ;  /* 0x000000ffff2d7224 */ /* 0x000fc600078e001d */
[----:B------:R-:W4:Y:S04]  /*b880*/  LDL.LU R29, [R1+0x200] ;  /* 0x00020000011d7983 */ /* 0x000f280000300800 */
[----:B------:R0:W-:Y:S01]  /*b890*/  STS.U8 [R5+UR9+0x5000], R39 ;  /* 0x0050002705007988 */ /* 0x0001e20008000009 */
[----:B------:R-:W-:-:S03]  /*b8a0*/  IMAD.MOV.U32 R46, RZ, RZ, R30 ;  /* 0x000000ffff2e7224 */ /* 0x000fc600078e001e */
[----:B------:R0:W-:Y:S01]  /*b8b0*/  STS.U8 [R5+UR9+0x1400], R40 ;  /* 0x0014002805007988 */ /* 0x0001e20008000009 */
[----:B------:R-:W-:-:S03]  /*b8c0*/  IMAD.X R17, R17, 0x1, R2, P0 ;  /* 0x0000000111117824 */ /* 0x000fc600000e0602 */
[----:B------:R0:W-:Y:S04]  /*b8d0*/  STS.U8 [R5+UR9+0x5400], R41 ;  /* 0x0054002905007988 */ /* 0x0001e80008000009 */
[----:B------:R0:W-:Y:S04]  /*b8e0*/  STS.U8 [R5+UR9+0x1800], R42 ;  /* 0x0018002a05007988 */ /* 0x0001e80008000009 */
[----:B------:R0:W-:Y:S04]  /*b8f0*/  STS.U8 [R5+UR9+0x5800], R26 ;  /* 0x0058001a05007988 */ /* 0x0001e80008000009 */
[----:B------:R0:W-:Y:S04]  /*b900*/  STS.U8 [R5+UR9+0x1c00], R27 ;  /* 0x001c001b05007988 */ /* 0x0001e80008000009 */
[----:B------:R0:W-:Y:S04]  /*b910*/  STS.U8 [R5+UR9+0x5c00], R28 ;  /* 0x005c001c05007988 */ /* 0x0001e80008000009 */
[----:B------:R-:W4:Y:S04]  /*b920*/  LDL.LU R30, [R1+0x1fc] ;  /* 0x0001fc00011e7983 */ /* 0x000f280000300800 */
[----:B------:R0:W-:Y:S04]  /*b930*/  STS.U8 [R5+UR9+0x2000], R31 ;  /* 0x0020001f05007988 */ /* 0x0001e80008000009 */
[----:B------:R-:W-:Y:S04]  /*b940*/  STS.U8 [R5+UR9+0x6000], R45 ;  /* 0x0060002d05007988 */ /* 0x000fe80008000009 */
[----:B------:R-:W-:Y:S04]  /*b950*/  STL [R1+0x570], R17 ;  /* 0x0005701101007387 */ /* 0x000fe80000100800 */
[----:B------:R-:W-:Y:S04]  /*b960*/  STS.U8 [R5+UR9+0x2400], R46 ;  /* 0x0024002e05007988 */ /* 0x000fe80008000009 */
[----:B0-----:R-:W4:Y:S04]  /*b970*/  LDL.LU R39, [R1+0x1f8] ;  /* 0x0001f80001277983 */ /* 0x001f280000300800 */
[----:B------:R-:W-:Y:S04]  /*b980*/  STS.U8 [R5+UR9+0x6400], R47 ;  /* 0x0064002f05007988 */ /* 0x000fe80008000009 */
[----:B------:R-:W4:Y:S04]  /*b990*/  LDL.LU R40, [R1+0x1f4] ;  /* 0x0001f40001287983 */ /* 0x000f280000300800 */
[----:B------:R-:W4:Y:S04]  /*b9a0*/  LDL.LU R41, [R1+0x1f0] ;  /* 0x0001f00001297983 */ /* 0x000f280000300800 */
[----:B------:R-:W4:Y:S04]  /*b9b0*/  LDL.LU R42, [R1+0x1ec] ;  /* 0x0001ec00012a7983 */ /* 0x000f280000300800 */
[----:B------:R-:W4:Y:S04]  /*b9c0*/  LDL.LU R26, [R1+0x1e8] ;  /* 0x0001e800011a7983 */ /* 0x000f280000300800 */
[----:B------:R-:W4:Y:S04]  /*b9d0*/  LDL.LU R27, [R1+0x1e4] ;  /* 0x0001e400011b7983 */ /* 0x000f280000300800 */
[----:B------:R-:W4:Y:S04]  /*b9e0*/  LDL.LU R28, [R1+0x1e0] ;  /* 0x0001e000011c7983 */ /* 0x000f280000300800 */
[----:B------:R-:W4:Y:S04]  /*b9f0*/  LDL.LU R31, [R1+0x1dc] ;  /* 0x0001dc00011f7983 */ /* 0x000f280000300800 */
[----:B--2---:R-:W-:Y:S04]  /*ba00*/  STS.U8 [R5+UR9+0x2800], R48 ;  /* 0x0028003005007988 */ /* 0x004fe80008000009 */
[----:B---3--:R-:W-:Y:S04]  /*ba10*/  STS.U8 [R5+UR9+0x6800], R49 ;  /* 0x0068003105007988 */ /* 0x008fe80008000009 */
[----:B----4-:R-:W-:Y:S04]  /*ba20*/  STS.U8 [R5+UR9+0x2c00], R51 ;  /* 0x002c003305007988 */ /* 0x010fe80008000009 */
[----:B------:R-:W-:Y:S04]  /*ba30*/  STS.U8 [R5+UR9+0x6c00], R52 ;  /* 0x006c003405007988 */ /* 0x000fe80008000009 */
[----:B------:R-:W-:Y:S04]  /*ba40*/  STS.U8 [R5+UR9+0x3000], R15 ;  /* 0x0030000f05007988 */ /* 0x000fe80008000009 */
[----:B------:R-:W-:Y:S04]  /*ba50*/  STS.U8 [R5+UR9+0x7000], R7 ;  /* 0x0070000705007988 */ /* 0x000fe80008000009 */
[----:B------:R0:W-:Y:S04]  /*ba60*/  STS.U8 [R5+UR9+0x3400], R32 ;  /* 0x0034002005007988 */ /* 0x0001e80008000009 */
[----:B0-----:R-:W2:Y:S01]  /*ba70*/  LDL.LU R32, [R1+0x1d8] ;  /* 0x0001d80001207983 */ /* 0x001ea20000300800 */
[----:B------:R-:W-:-:S03]  /*ba80*/  VIADD R50, R11, 0xffffffe1 ;  /* 0xffffffe10b327836 */ /* 0x000fc60000000000 */
[----:B------:R0:W-:Y:S02]  /*ba90*/  STS.U8 [R5+UR9+0x7400], R29 ;  /* 0x0074001d05007988 */ /* 0x0001e40008000009 */
[----:B------:R-:W-:Y:S02]  /*baa0*/  ISETP.GE.U32.AND P3, PT, R50, 0x7fffff62, PT ;  /* 0x7fffff623200780c */ /* 0x000fe40003f66070 */
[----:B0-----:R-:W3:Y:S04]  /*bab0*/  LDL.LU R29, [R1+0x1d4] ;  /* 0x0001d400011d7983 */ /* 0x001ee80000300800 */
[----:B------:R-:W4:Y:S04]  /*bac0*/  LDL.LU R45, [R1+0x1d0] ;  /* 0x0001d000012d7983 */ /* 0x000f280000300800 */
[----:B------:R-:W4:Y:S04]  /*bad0*/  LDL.LU R46, [R1+0x1cc] ;  /* 0x0001cc00012e7983 */ /* 0x000f280000300800 */
[----:B------:R-:W4:Y:S01]  /*bae0*/  LDL.LU R47, [R1+0x1c8] ;  /* 0x0001c800012f7983 */ /* 0x000f220000300800 */
[----:B------:R-:W-:-:S03]  /*baf0*/  @!P3 IMAD.MOV.U32 R21, RZ, RZ, R17 ;  /* 0x000000ffff15b224 */ /* 0x000fc600078e0011 */
[----:B------:R-:W4:Y:S01]  /*bb00*/  LDL.LU R48, [R1+0x1c4] ;  /* 0x0001c40001307983 */ /* 0x000f220000300800 */
[----:B------:R-:W-:-:S03]  /*bb10*/  LOP3.LUT R17, R5, 0x10, RZ, 0x3c, !PT ;  /* 0x0000001005117812 */ /* 0x000fc600078e3cff */
[----:B------:R-:W4:Y:S04]  /*bb20*/  LDL.LU R49, [R1+0x1c0] ;  /* 0x0001c00001317983 */ /* 0x000f280000300800 */
[----:B------:R-:W4:Y:S04]  /*bb30*/  LDL.LU R51, [R1+0x1bc] ;  /* 0x0001bc0001337983 */ /* 0x000f280000300800 */
[----:B------:R0:W-:Y:S04]  /*bb40*/  STS.U8 [R5+UR9+0x3800], R30 ;  /* 0x0038001e05007988 */ /* 0x0001e80008000009 */
[----:B------:R-:W4:Y:S04]  /*bb50*/  LDL.LU R52, [R1+0x1b8] ;  /* 0x0001b80001347983 */ /* 0x000f280000300800 */
[----:B------:R1:W-:Y:S04]  /*bb60*/  STS.U8 [R5+UR9+0x7800], R39 ;  /* 0x0078002705007988 */ /* 0x0003e80008000009 */
[----:B0-----:R-:W4:Y:S04]  /*bb70*/  LDL.LU R30, [R1+0x1b4] ;  /* 0x0001b400011e7983 */ /* 0x001f280000300800 */
[----:B------:R-:W4:Y:S04]  /*bb80*/  LDL.LU R15, [R1+0x1b0] ;  /* 0x0001b000010f7983 */ /* 0x000f280000300800 */
[----:B------:R-:W4:Y:S04]  /*bb90*/  LDL.LU R7, [R1+0x1ac] ;  /* 0x0001ac0001077983 */ /* 0x000f280000300800 */
[----:B------:R0:W-:Y:S04]  /*bba0*/  STS.U8 [R5+UR9+0x3c00], R40 ;  /* 0x003c002805007988 */ /* 0x0001e80008000009 */
[----:B-1----:R-:W4:Y:S04]  /*bbb0*/  LDL.LU R39, [R1+0x1a8] ;  /* 0x0001a80001277983 */ /* 0x002f280000300800 */
[----:B------:R1:W-:Y:S04]  /*bbc0*/  STS.U8 [R5+UR9+0x7c00], R41 ;  /* 0x007c002905007988 */ /* 0x0003e80008000009 */
[----:B0-----:R-:W4:Y:S04]  /*bbd0*/  LDL.LU R40, [R1+0x1a4] ;  /* 0x0001a40001287983 */ /* 0x001f280000300800 */
        /* <DEDUP_REMOVED lines=10> */
[----:B0-----:R-:W4:Y:S04]  /*bc80*/  LDL.LU R31, [R1+0x18c] ;  /* 0x00018c00011f7983 */ /* 0x001f280000300800 */
[----:B--2---:R0:W-:Y:S04]  /*bc90*/  STS.U8 [R17+UR9+0x4880], R32 ;  /* 0x0048802011007988 */ /* 0x0041e80008000009 */
[----:B0-----:R-:W2:Y:S04]  /*bca0*/  LDL.LU R32, [R1+0x188] ;  /* 0x0001880001207983 */ /* 0x001ea80000300800 */
[----:B---3--:R0:W-:Y:S04]  /*bcb0*/  STS.U8 [R17+UR9+0xc80], R29 ;  /* 0x000c801d11007988 */ /* 0x0081e80008000009 */
[----:B----4-:R-:W-:Y:S04]  /*bcc0*/  STS.U8 [R17+UR9+0x4c80], R45 ;  /* 0x004c802d11007988 */ /* 0x010fe80008000009 */
[----:B0-----:R-:W3:Y:S04]  /*bcd0*/  LDL.LU R29, [R1+0x184] ;  /* 0x00018400011d7983 */ /* 0x001ee80000300800 */
[----:B------:R-:W-:Y:S04]  /*bce0*/  STS.U8 [R17+UR9+0x1080], R46 ;  /* 0x0010802e11007988 */ /* 0x000fe80008000009 */
[----:B------:R-:W-:Y:S04]  /*bcf0*/  STS.U8 [R17+UR9+0x5080], R47 ;  /* 0x0050802f11007988 */ /* 0x000fe80008000009 */
[----:B------:R-:W-:Y:S04]  /*bd00*/  STS.U8 [R17+UR9+0x1480], R48 ;  /* 0x0014803011007988 */ /* 0x000fe80008000009 */
[----:B------:R-:W-:Y:S04]  /*bd10*/  STS.U8 [R17+UR9+0x5480], R49 ;  /* 0x0054803111007988 */ /* 0x000fe80008000009 */
[----:B------:R-:W-:Y:S04]  /*bd20*/  STS.U8 [R17+UR9+0x1880], R51 ;  /* 0x0018803311007988 */ /* 0x000fe80008000009 */
[----:B------:R-:W-:Y:S04]  /*bd30*/  STS.U8 [R17+UR9+0x5880], R52 ;  /* 0x0058803411007988 */ /* 0x000fe80008000009 */
[----:B------:R0:W-:Y:S04]  /*bd40*/  STS.U8 [R17+UR9+0x1c80], R30 ;  /* 0x001c801e11007988 */ /* 0x0001e80008000009 */
[----:B------:R-:W-:Y:S04]  /*bd50*/  STS.U8 [R17+UR9+0x5c80], R15 ;  /* 0x005c800f11007988 */ /* 0x000fe80008000009 */
[----:B------:R-:W-:Y:S04]  /*bd60*/  STS.U8 [R17+UR9+0x2080], R7 ;  /* 0x0020800711007988 */ /* 0x000fe80008000009 */
[----:B0-----:R-:W4:Y:S04]  /*bd70*/  LDL.LU R30, [R1+0x180] ;  /* 0x00018000011e7983 */ /* 0x001f280000300800 */
[----:B------:R-:W-:Y:S04]  /*bd80*/  STS.U8 [R17+UR9+0x6080], R39 ;  /* 0x0060802711007988 */ /* 0x000fe80008000009 */
[----:B------:R-:W-:Y:S04]  /*bd90*/  STS.U8 [R17+UR9+0x2480], R40 ;  /* 0x0024802811007988 */ /* 0x000fe80008000009 */
[----:B------:R-:W-:Y:S04]  /*bda0*/  STS.U8 [R17+UR9+0x6480], R41 ;  /* 0x0064802911007988 */ /* 0x000fe80008000009 */
[----:B------:R-:W-:Y:S04]  /*bdb0*/  STS.U8 [R17+UR9+0x2880], R42 ;  /* 0x0028802a11007988 */ /* 0x000fe80008000009 */
[----:B------:R-:W-:Y:S04]  /*bdc0*/  STS.U8 [R17+UR9+0x6880], R26 ;  /* 0x0068801a11007988 */ /* 0x000fe80008000009 */
[----:B------:R-:W-:Y:S04]  /*bdd0*/  STS.U8 [R17+UR9+0x2c80], R27 ;  /* 0x002c801b11007988 */ /* 0x000fe80008000009 */
[----:B------:R-:W-:Y:S04]  /*bde0*/  STS.U8 [R17+UR9+0x6c80], R28 ;  /* 0x006c801c11007988 */ /* 0x000fe80008000009 */
[----:B------:R0:W-:Y:S04]  /*bdf0*/  STS.U8 [R17+UR9+0x3080], R31 ;  /* 0x0030801f11007988 */ /* 0x0001e80008000009 */
[----:B0-----:R-:W4:Y:S04]  /*be00*/  LDL.LU R31, [R1+0x17c] ;  /* 0x00017c00011f7983 */ /* 0x001f280000300800 */
[----:B--2---:R0:W-:Y:S04]  /*be10*/  STS.U8 [R17+UR9+0x7080], R32 ;  /* 0x0070802011007988 */ /* 0x0041e80008000009 */
[----:B0-----:R-:W2:Y:S01]  /*be20*/  LDL.LU R32, [R1+0x178] ;  /* 0x0001780001207983 */ /* 0x001ea20000300800 */
[----:B------:R-:W-:Y:S01]  /*be30*/  PRMT R50, RZ, 0x7610, R50 ;  /* 0x00007610ff327816 */ /* 0x000fe20000000032 */
[----:B------:R-:W-:-:S02]  /*be40*/  @!P3 IMAD.MOV.U32 R20, RZ, RZ, R14 ;  /* 0x000000ffff14b224 */ /* 0x000fc400078e000e */
[----:B------:R-:W-:-:S03]  /*be50*/  VIADD R14, R11, 0xffffff88 ;  /* 0xffffff880b0e7836 */ /* 0x000fc60000000000 */
[----:B------:R-:W2:Y:S02]  /*be60*/  @!P3 LDG.E.U8 R50, desc[UR20][R20.64] ;  /* 0x000000141432b981 */ /* 0x000ea4000c1e1100 */
[----:B------:R-:W-:Y:S02]  /*be70*/  ISETP.GE.U32.AND P0, PT, R14, 0x7fffff09, PT ;  /* 0x7fffff090e00780c */ /* 0x000fe40003f06070 */
[----:B---3--:R0:W-:Y:S04]  /*be80*/  STS.U8 [R17+UR9+0x3480], R29 ;  /* 0x0034801d11007988 */ /* 0x0081e80008000009 */
[----:B------:R-:W3:Y:S04]  /*be90*/  LDL.LU R20, [R1+0x174] ;  /* 0x0001740001147983 */ /* 0x000ee80000300800 */
[----:B------:R-:W3:Y:S04]  /*bea0*/  LDL.LU R19, [R1+0x170] ;  /* 0x0001700001137983 */ /* 0x000ee80000300800 */
[----:B------:R-:W3:Y:S04]  /*beb0*/  LDL.LU R21, [R1+0x16c] ;  /* 0x00016c0001157983 */ /* 0x000ee80000300800 */
[----:B------:R-:W3:Y:S04]  /*bec0*/  LDL.LU R33, [R1+0x168] ;  /* 0x0001680001217983 */ /* 0x000ee80000300800 */
[----:B------:R-:W3:Y:S01]  /*bed0*/  LDL.LU R43, [R1+0x164] ;  /* 0x00016400012b7983 */ /* 0x000ee20000300800 */
[----:B------:R-:W-:-:S03]  /*bee0*/  VIADD R14, R11, 0xffffff89 ;  /* 0xffffff890b0e7836 */ /* 0x000fc60000000000 */
[----:B------:R-:W3:Y:S01]  /*bef0*/  LDL.LU R44, [R1+0x160] ;  /* 0x00016000012c7983 */ /* 0x000ee20000300800 */
[----:B------:R-:W-:-:S03]  /*bf00*/  VIADD R11, R11, 0xffffff90 ;  /* 0xffffff900b0b7836 */ /* 0x000fc60000000000 */
[----:B------:R-:W3:Y:S04]  /*bf10*/  LDL.LU R28, [R1+0x15c] ;  /* 0x00015c00011c7983 */ /* 0x000ee80000300800 */
[----:B0-----:R-:W3:Y:S04]  /*bf20*/  LDL.LU R29, [R1+0x158] ;  /* 0x00015800011d7983 */ /* 0x001ee80000300800 */
[----:B------:R-:W3:Y:S04]  /*bf30*/  LDL.LU R45, [R1+0x154] ;  /* 0x00015400012d7983 */ /* 0x000ee80000300800 */
[----:B------:R-:W3:Y:S04]  /*bf40*/  LDL.LU R46, [R1+0x150] ;  /* 0x00015000012e7983 */ /* 0x000ee80000300800 */
[----:B------:R-:W3:Y:S01]  /*bf50*/  LDL.LU R47, [R1+0x14c] ;  /* 0x00014c00012f7983 */ /* 0x000ee20000300800 */
[----:B------:R-:W-:-:S03]  /*bf60*/  ISETP.GE.U32.AND P2, PT, R11, 0x7fffff11, PT ;  /* 0x7fffff110b00780c */ /* 0x000fc60003f46070 */
[----:B------:R-:W3:Y:S04]  /*bf70*/  LDL.LU R48, [R1+0x148] ;  /* 0x0001480001307983 */ /* 0x000ee80000300800 */
        /* <DEDUP_REMOVED lines=11> */
[----:B----4-:R0:W-:Y:S04]  /*c030*/  STS.U8 [R17+UR9+0x7480], R30 ;  /* 0x0074801e11007988 */ /* 0x0101e80008000009 */
[----:B------:R-:W4:Y:S04]  /*c040*/  LDL.LU R27, [R1+0x118] ;  /* 0x00011800011b7983 */ /* 0x000f280000300800 */
[----:B0-----:R-:W4:Y:S04]  /*c050*/  LDL.LU R30, [R1+0x114] ;  /* 0x00011400011e7983 */ /* 0x001f280000300800 */
[----:B------:R0:W-:Y:S04]  /*c060*/  STS.U8 [R17+UR9+0x3880], R31 ;  /* 0x0038801f11007988 */ /* 0x0001e80008000009 */
[----:B0-----:R-:W4:Y:S04]  /*c070*/  LDL.LU R31, [R1+0x110] ;  /* 0x00011000011f7983 */ /* 0x001f280000300800 */
[----:B--2---:R0:W-:Y:S04]  /*c080*/  STS.U8 [R17+UR9+0x7880], R32 ;  /* 0x0078802011007988 */ /* 0x0041e80008000009 */
[----:B0-----:R-:W2:Y:S01]  /*c090*/  LDL.LU R32, [R1+0x10c] ;  /* 0x00010c0001207983 */ /* 0x001ea20000300800 */
[----:B------:R-:W-:-:S02]  /*c0a0*/  ISETP.GE.U32.AND P1, PT, R14, 0x7fffff0a, PT ;  /* 0x7fffff0a0e00780c */ /* 0x000fc40003f26070 */
[C---:B------:R-:W-:Y:S01]  /*c0b0*/  LOP3.LUT R14, R5.reuse, 0x20, RZ, 0x3c, !PT ;  /* 0x00000020050e7812 */ /* 0x040fe200078e3cff */
[----:B---3--:R-:W-:Y:S04]  /*c0c0*/  STS.U8 [R17+UR9+0x3c80], R20 ;  /* 0x003c801411007988 */ /* 0x008fe80008000009 */
[----:B------:R-:W-:Y:S04]  /*c0d0*/  STS.U8 [R17+UR9+0x7c80], R19 ;  /* 0x007c801311007988 */ /* 0x000fe80008000009 */
[----:B------:R-:W-:Y:S04]  /*c0e0*/  STS.U8 [R14+UR9+0x100], R21 ;  /* 0x000100150e007988 */ /* 0x000fe80008000009 */
[----:B------:R-:W-:Y:S04]  /*c0f0*/  STS.U8 [R14+UR9+0x4100], R33 ;  /* 0x004100210e007988 */ /* 0x000fe80008000009 */
[----:B------:R-:W-:Y:S04]  /*c100*/  STS.U8 [R14+UR9+0x500], R43 ;  /* 0x0005002b0e007988 */ /* 0x000fe80008000009 */
[----:B------:R-:W-:Y:S04]  /*c110*/  STS.U8 [R14+UR9+0x4500], R44 ;  /* 0x0045002c0e007988 */ /* 0x000fe80008000009 */
[----:B------:R0:W-:Y:S04]  /*c120*/  STS.U8 [R14+UR9+0x900], R28 ;  /* 0x0009001c0e007988 */ /* 0x0001e80008000009 */
[----:B------:R1:W-:Y:S04]  /*c130*/  STS.U8 [R14+UR9+0x4900], R29 ;  /* 0x0049001d0e007988 */ /* 0x0003e80008000009 */
[----:B------:R-:W-:Y:S04]  /*c140*/  STS.U8 [R14+UR9+0xd00], R45 ;  /* 0x000d002d0e007988 */ /* 0x000fe80008000009 */
        /* <DEDUP_REMOVED lines=12> */
[----:B0-----:R-:W3:Y:S04]  /*c210*/  LDL.LU R28, [R1+0x108] ;  /* 0x00010800011c7983 */ /* 0x001ee80000300800 */
[----:B------:R-:W-:Y:S04]  /*c220*/  STS.U8 [R14+UR9+0x6500], R42 ;  /* 0x0065002a0e007988 */ /* 0x000fe80008000009 */
[----:B-1----:R-:W3:Y:S04]  /*c230*/  LDL.LU R29, [R1+0x104] ;  /* 0x00010400011d7983 */ /* 0x002ee80000300800 */
[----:B------:R-:W-:Y:S04]  /*c240*/  STS.U8 [R14+UR9+0x2900], R26 ;  /* 0x0029001a0e007988 */ /* 0x000fe80008000009 */
[----:B----4-:R-:W-:Y:S04]  /*c250*/  STS.U8 [R14+UR9+0x6900], R27 ;  /* 0x0069001b0e007988 */ /* 0x010fe80008000009 */
[----:B------:R-:W4:Y:S04]  /*c260*/  LDL.LU R43, [R1+0x100] ;  /* 0x00010000012b7983 */ /* 0x000f280000300800 */
[----:B------:R0:W-:Y:S04]  /*c270*/  STS.U8 [R14+UR9+0x2d00], R30 ;  /* 0x002d001e0e007988 */ /* 0x0001e80008000009 */
[----:B0-----:R-:W4:Y:S04]  /*c280*/  LDL.LU R30, [R1+0xfc] ;  /* 0x0000fc00011e7983 */ /* 0x001f280000300800 */
[----:B------:R-:W4:Y:S04]  /*c290*/  LDL.LU R17, [R1+0xf8] ;  /* 0x0000f80001117983 */ /* 0x000f280000300800 */
[----:B------:R-:W4:Y:S04]  /*c2a0*/  LDL.LU R19, [R1+0xf4] ;  /* 0x0000f40001137983 */ /* 0x000f280000300800 */
[----:B------:R-:W4:Y:S04]  /*c2b0*/  LDL.LU R21, [R1+0xf0] ;  /* 0x0000f00001157983 */ /* 0x000f280000300800 */
[----:B------:R-:W4:Y:S04]  /*c2c0*/  LDL.LU R33, [R1+0xec] ;  /* 0x0000ec0001217983 */ /* 0x000f280000300800 */
[----:B------:R-:W4:Y:S04]  /*c2d0*/  LDL.LU R44, [R1+0xe8] ;  /* 0x0000e800012c7983 */ /* 0x000f280000300800 */
[----:B------:R0:W-:Y:S04]  /*c2e0*/  STS.U8 [R14+UR9+0x6d00], R31 ;  /* 0x006d001f0e007988 */ /* 0x0001e80008000009 */
[----:B------:R-:W4:Y:S04]  /*c2f0*/  LDL.LU R45, [R1+0xe4] ;  /* 0x0000e400012d7983 */ /* 0x000f280000300800 */
[----:B0-----:R-:W4:Y:S04]  /*c300*/  LDL.LU R31, [R1+0xe0] ;  /* 0x0000e000011f7983 */ /* 0x001f280000300800 */
[----:B--2---:R0:W-:Y:S04]  /*c310*/  STS.U8 [R14+UR9+0x3100], R32 ;  /* 0x003100200e007988 */ /* 0x0041e80008000009 */
[----:B0-----:R-:W2:Y:S04]  /*c320*/  LDL.LU R32, [R1+0xdc] ;  /* 0x0000dc0001207983 */ /* 0x001ea80000300800 */
[----:B------:R-:W2:Y:S04]  /*c330*/  LDL.LU R46, [R1+0xd8] ;  /* 0x0000d800012e7983 */ /* 0x000ea80000300800 */
        /* <DEDUP_REMOVED lines=14> */
[----:B---3--:R0:W-:Y:S04]  /*c420*/  STS.U8 [R14+UR9+0x7100], R28 ;  /* 0x0071001c0e007988 */ /* 0x0081e80008000009 */
[----:B------:R1:W-:Y:S04]  /*c430*/  STS.U8 [R14+UR9+0x3500], R29 ;  /* 0x0035001d0e007988 */ /* 0x0003e80008000009 */
[----:B0-----:R-:W3:Y:S04]  /*c440*/  LDL.LU R28, [R1+0x9c] ;  /* 0x00009c00011c7983 */ /* 0x001ee80000300800 */
[----:B-1----:R-:W3:Y:S04]  /*c450*/  LDL.LU R29, [R1+0x98] ;  /* 0x00009800011d7983 */ /* 0x002ee80000300800 */
[----:B----4-:R0:W-:Y:S02]  /*c460*/  STS.U8 [R14+UR9+0x7500], R43 ;  /* 0x0075002b0e007988 */ /* 0x0101e40008000009 */
[----:B0-----:R-:W-:-:S02]  /*c470*/  LOP3.LUT R43, R5, 0x30, RZ, 0x3c, !PT ;  /* 0x00000030052b7812 */ /* 0x001fc400078e3cff */
[----:B------:R0:W-:Y:S04]  /*c480*/  STS.U8 [R14+UR9+0x3900], R30 ;  /* 0x0039001e0e007988 */ /* 0x0001e80008000009 */
[----:B------:R-:W-:Y:S04]  /*c490*/  STS.U8 [R14+UR9+0x7900], R17 ;  /* 0x007900110e007988 */ /* 0x000fe80008000009 */
[----:B------:R-:W-:Y:S04]  /*c4a0*/  STS.U8 [R14+UR9+0x3d00], R19 ;  /* 0x003d00130e007988 */ /* 0x000fe80008000009 */
[----:B------:R-:W-:Y:S04]  /*c4b0*/  STS.U8 [R14+UR9+0x7d00], R21 ;  /* 0x007d00150e007988 */ /* 0x000fe80008000009 */
[----:B------:R-:W-:Y:S04]  /*c4c0*/  STS.U8 [R43+UR9+0x180], R33 ;  /* 0x000180212b007988 */ /* 0x000fe80008000009 */
[----:B------:R-:W-:Y:S04]  /*c4d0*/  STS.U8 [R43+UR9+0x4180], R44 ;  /* 0x0041802c2b007988 */ /* 0x000fe80008000009 */
[----:B0-----:R-:W4:Y:S04]  /*c4e0*/  LDL.LU R30, [R1+0x94] ;  /* 0x00009400011e7983 */ /* 0x001f280000300800 */
[----:B------:R-:W-:Y:S04]  /*c4f0*/  STS.U8 [R43+UR9+0x580], R45 ;  /* 0x0005802d2b007988 */ /* 0x000fe80008000009 */
[----:B------:R0:W-:Y:S04]  /*c500*/  STS.U8 [R43+UR9+0x4580], R31 ;  /* 0x0045801f2b007988 */ /* 0x0001e80008000009 */
[----:B0-----:R-:W3:Y:S04]  /*c510*/  LDL.LU R31, [R1+0x90] ;  /* 0x00009000011f7983 */ /* 0x001ee80000300800 */
[----:B--2---:R0:W-:Y:S04]  /*c520*/  STS.U8 [R43+UR9+0x980], R32 ;  /* 0x000980202b007988 */ /* 0x0041e80008000009 */
[----:B0-----:R-:W2:Y:S04]  /*c530*/  LDL.LU R32, [R1+0x8c] ;  /* 0x00008c0001207983 */ /* 0x001ea80000300800 */
[----:B------:R-:W2:Y:S04]  /*c540*/  LDL.LU R20, [R1+0x88] ;  /* 0x0000880001147983 */ /* 0x000ea80000300800 */
[----:B------:R-:W2:Y:S04]  /*c550*/  LDL.LU R14, [R1+0x84] ;  /* 0x00008400010e7983 */ /* 0x000ea80000300800 */
[----:B------:R0:W-:Y:S04]  /*c560*/  STS.U8 [R43+UR9+0x4980], R46 ;  /* 0x0049802e2b007988 */ /* 0x0001e80008000009 */
[----:B------:R-:W2:Y:S04]  /*c570*/  LDL.LU R17, [R1+0x64] ;  /* 0x0000640001117983 */ /* 0x000ea80000300800 */
[----:B------:R-:W-:Y:S04]  /*c580*/  STS.U8 [R43+UR9+0xd80], R47 ;  /* 0x000d802f2b007988 */ /* 0x000fe80008000009 */
        /* <DEDUP_REMOVED lines=8> */
[----:B------:R-:W-:Y:S04]  /*c610*/  STS.U8 [R43+UR9+0x5580], R11 ;  /* 0x0055800b2b007988 */ /* 0x000fe80008000009 */
[----:B------:R-:W2:Y:S04]  /*c620*/  LDL.LU R45, [R1+0x70] ;  /* 0x00007000012d7983 */ /* 0x000ea80000300800 */
[----:B------:R1:W-:Y:S04]  /*c630*/  STS.U8 [R43+UR9+0x1980], R15 ;  /* 0x0019800f2b007988 */ /* 0x0003e80008000009 */
[----:B0-----:R-:W2:Y:S04]  /*c640*/  LDL.LU R46, [R1+0x6c] ;  /* 0x00006c00012e7983 */ /* 0x001ea80000300800 */
[----:B------:R0:W-:Y:S04]  /*c650*/  STS.U8 [R43+UR9+0x5980], R7 ;  /* 0x005980072b007988 */ /* 0x0001e80008000009 */
[----:B-1----:R-:W2:Y:S04]  /*c660*/  LDL.LU R15, [R1+0x68] ;  /* 0x00006800010f7983 */ /* 0x002ea80000300800 */
[----:B0-----:R-:W2:Y:S04]  /*c670*/  LDL.LU R7, [R1+0x60] ;  /* 0x0000600001077983 */ /* 0x001ea80000300800 */
[----:B------:R-:W2:Y:S04]  /*c680*/  LDL.LU R47, [R1+0x5c] ;  /* 0x00005c00012f7983 */ /* 0x000ea80000300800 */
[----:B------:R-:W2:Y:S04]  /*c690*/  LDL.LU R48, [R1+0x58] ;  /* 0x0000580001307983 */ /* 0x000ea80000300800 */
[----:B------:R-:W2:Y:S04]  /*c6a0*/  LDL.LU R49, [R1+0x54] ;  /* 0x0000540001317983 */ /* 0x000ea80000300800 */
[----:B------:R-:W2:Y:S04]  /*c6b0*/  LDL.LU R51, [R1+0x50] ;  /* 0x0000500001337983 */ /* 0x000ea80000300800 */
[----:B------:R-:W2:Y:S04]  /*c6c0*/  LDL.LU R52, [R1+0x4c] ;  /* 0x00004c0001347983 */ /* 0x000ea80000300800 */
[----:B------:R0:W-:Y:S04]  /*c6d0*/  STS.U8 [R43+UR9+0x1d80], R39 ;  /* 0x001d80272b007988 */ /* 0x0001e80008000009 */
[----:B------:R-:W2:Y:S04]  /*c6e0*/  LDL.LU R11, [R1+0x48] ;  /* 0x00004800010b7983 */ /* 0x000ea80000300800 */
[----:B------:R1:W-:Y:S04]  /*c6f0*/  STS.U8 [R43+UR9+0x5d80], R40 ;  /* 0x005d80282b007988 */ /* 0x0003e80008000009 */
[----:B0-----:R-:W2:Y:S04]  /*c700*/  LDL.LU R39, [R1+0x44] ;  /* 0x0000440001277983 */ /* 0x001ea80000300800 */
[----:B------:R0:W-:Y:S04]  /*c710*/  STS.U8 [R43+UR9+0x2180], R41 ;  /* 0x002180292b007988 */ /* 0x0001e80008000009 */
[----:B-1----:R-:W2:Y:S04]  /*c720*/  LDL.LU R40, [R1+0x40] ;  /* 0x0000400001287983 */ /* 0x002ea80000300800 */
[----:B------:R1:W-:Y:S04]  /*c730*/  STS.U8 [R43+UR9+0x6180], R42 ;  /* 0x0061802a2b007988 */ /* 0x0003e80008000009 */
[----:B0-----:R-:W2:Y:S04]  /*c740*/  LDL.LU R41, [R1+0x3c] ;  /* 0x00003c0001297983 */ /* 0x001ea80000300800 */
[----:B------:R0:W-:Y:S04]  /*c750*/  STS.U8 [R43+UR9+0x2580], R26 ;  /* 0x0025801a2b007988 */ /* 0x0001e80008000009 */
[----:B-1----:R-:W2:Y:S04]  /*c760*/  LDL.LU R42, [R1+0x38] ;  /* 0x00003800012a7983 */ /* 0x002ea80000300800 */
[----:B------:R1:W-:Y:S04]  /*c770*/  STS.U8 [R43+UR9+0x6580], R27 ;  /* 0x0065801b2b007988 */ /* 0x0003e80008000009 */
[----:B0-----:R-:W2:Y:S04]  /*c780*/  LDL.LU R26, [R1+0x34] ;  /* 0x00003400011a7983 */ /* 0x001ea80000300800 */
[----:B---3--:R0:W-:Y:S04]  /*c790*/  STS.U8 [R43+UR9+0x2980], R28 ;  /* 0x0029801c2b007988 */ /* 0x0081e80008000009 */
[----:B-1----:R-:W3:Y:S04]  /*c7a0*/  LDL.LU R27, [R1+0x30] ;  /* 0x00003000011b7983 */ /* 0x002ee80000300800 */
[----:B------:R1:W-:Y:S04]  /*c7b0*/  STS.U8 [R43+UR9+0x6980], R29 ;  /* 0x0069801d2b007988 */ /* 0x0003e80008000009 */
[----:B0-----:R-:W3:Y:S04]  /*c7c0*/  LDL.LU R28, [R1+0x2c] ;  /* 0x00002c00011c7983 */ /* 0x001ee80000300800 */
[----:B----4-:R0:W-:Y:S04]  /*c7d0*/  STS.U8 [R43+UR9+0x2d80], R30 ;  /* 0x002d801e2b007988 */ /* 0x0101e80008000009 */
[----:B-1----:R-:W4:Y:S04]  /*c7e0*/  LDL.LU R29, [R1+0x28] ;  /* 0x00002800011d7983 */ /* 0x002f280000300800 */
[----:B------:R1:W-:Y:S04]  /*c7f0*/  STS.U8 [R43+UR9+0x6d80], R31 ;  /* 0x006d801f2b007988 */ /* 0x0003e80008000009 */
[----:B0-----:R-:W3:Y:S04]  /*c800*/  LDL.LU R30, [R1+0x24] ;  /* 0x00002400011e7983 */ /* 0x001ee80000300800 */
[----:B-1----:R-:W3:Y:S04]  /*c810*/  LDL.LU R31, [R1+0x20] ;  /* 0x00002000011f7983 */ /* 0x002ee80000300800 */
[----:B--2---:R0:W-:Y:S04]  /*c820*/  STS.U8 [R43+UR9+0x3180], R32 ;  /* 0x003180202b007988 */ /* 0x0041e80008000009 */
[----:B0-----:R-:W2:Y:S01]  /*c830*/  LDL.LU R32, [R1+0x18] ;  /* 0x0000180001207983 */ /* 0x001ea20000300800 */
[----:B------:R-:W-:-:S03]  /*c840*/  LOP3.LUT R5, R5, 0x40, RZ, 0x3c, !PT ;  /* 0x0000004005057812 */ /* 0x000fc600078e3cff */
[----:B------:R0:W-:Y:S04]  /*c850*/  STS.U8 [R43+UR9+0x7180], R20 ;  /* 0x007180142b007988 */ /* 0x0001e80008000009 */
[----:B------:R1:W-:Y:S04]  /*c860*/  STS.U8 [R43+UR9+0x3580], R14 ;  /* 0x0035800e2b007988 */ /* 0x0003e80008000009 */
[----:B------:R1:W-:Y:S04]  /*c870*/  STS.U8 [R43+UR9+0x7580], R17 ;  /* 0x007580112b007988 */ /* 0x0003e80008000009 */
[----:B0-----:R-:W2:Y:S04]  /*c880*/  LDL.LU R20, [R1+0xcb8] ;  /* 0x000cb80001147983 */ /* 0x001ea80000300800 */
[----:B-1----:R-:W2:Y:S04]  /*c890*/  LDL.LU R14, [R1+0xcb4] ;  /* 0x000cb400010e7983 */ /* 0x002ea80000300800 */
[----:B------:R-:W2:Y:S04]  /*c8a0*/  LDL.LU R17, [R1+0xcb0] ;  /* 0x000cb00001117983 */ /* 0x000ea80000300800 */
        /* <DEDUP_REMOVED lines=10> */
[----:B------:R-:W2:Y:S04]  /*c950*/  LDL.LU R44, [R1+0xc9c] ;  /* 0x000c9c00012c7983 */ /* 0x000ea80000300800 */
        /* <DEDUP_REMOVED lines=25> */
[----:B----4-:R-:W4:Y:S04]  /*caf0*/  LDL.LU R42, [R1+0xc6c] ;  /* 0x000c6c00012a7983 */ /* 0x010f280000300800 */
[----:B------:R0:W-:Y:S04]  /*cb00*/  STS.U8 [R5+UR9+0x1e00], R26 ;  /* 0x001e001a05007988 */ /* 0x0001e80008000009 */
[----:B---3--:R1:W-:Y:S04]  /*cb10*/  STS.U8 [R5+UR9+0x5e00], R27 ;  /* 0x005e001b05007988 */ /* 0x0083e80008000009 */
[----:B------:R3:W-:Y:S04]  /*cb20*/  STS.U8 [R5+UR9+0x2200], R28 ;  /* 0x0022001c05007988 */ /* 0x0007e80008000009 */
[----:B0-----:R-:W4:Y:S04]  /*cb30*/  LDL.LU R26, [R1+0xc68] ;  /* 0x000c6800011a7983 */ /* 0x001f280000300800 */
[----:B-1----:R-:W4:Y:S04]  /*cb40*/  LDL.LU R27, [R1+0xc64] ;  /* 0x000c6400011b7983 */ /* 0x002f280000300800 */
[----:B---3--:R-:W3:Y:S04]  /*cb50*/  LDL.LU R28, [R1+0xc60] ;  /* 0x000c6000011c7983 */ /* 0x008ee80000300800 */
[----:B------:R0:W-:Y:S04]  /*cb60*/  STS.U8 [R5+UR9+0x6200], R29 ;  /* 0x0062001d05007988 */ /* 0x0001e80008000009 */
[----:B------:R1:W-:Y:S04]  /*cb70*/  STS.U8 [R5+UR9+0x2600], R30 ;  /* 0x0026001e05007988 */ /* 0x0003e80008000009 */
[----:B------:R1:W-:Y:S04]  /*cb80*/  STS.U8 [R5+UR9+0x6600], R31 ;  /* 0x0066001f05007988 */ /* 0x0003e80008000009 */
[----:B0-----:R-:W3:Y:S04]  /*cb90*/  LDL.LU R29, [R1+0xc5c] ;  /* 0x000c5c00011d7983 */ /* 0x001ee80000300800 */
[----:B-1----:R-:W3:Y:S04]  /*cba0*/  LDL.LU R30, [R1+0xc58] ;  /* 0x000c5800011e7983 */ /* 0x002ee80000300800 */
[----:B------:R-:W3:Y:S04]  /*cbb0*/  LDL.LU R31, [R1+0xc54] ;  /* 0x000c5400011f7983 */ /* 0x000ee80000300800 */
[----:B--2---:R0:W-:Y:S04]  /*cbc0*/  STS.U8 [R5+UR9+0x2a00], R32 ;  /* 0x002a002005007988 */ /* 0x0041e80008000009 */
[----:B0-----:R-:W2:Y:S04]  /*cbd0*/  LDL.LU R32, [R1+0xc50] ;  /* 0x000c500001207983 */ /* 0x001ea80000300800 */
[----:B--2---:R0:W-:Y:S02]  /*cbe0*/  STS.U8 [R5+UR9+0x6a00], R32 ;  /* 0x006a002005007988 */ /* 0x0041e40008000009 */
[----:B0-----:R-:W0:Y:S02]  /*cbf0*/  S2R R32, SR_TID.X ;  /* 0x0000000000207919 */ /* 0x001e240000002100 */
[----:B---3--:R-:W-:Y:S04]  /*cc00*/  STS.U8 [R5+UR9+0x2e00], R31 ;  /* 0x002e001f05007988 */ /* 0x008fe80008000009 */
[----:B------:R-:W-:Y:S04]  /*cc10*/  STS.U8 [R5+UR9+0x6e00], R30 ;  /* 0x006e001e05007988 */ /* 0x000fe80008000009 */
[----:B------:R-:W-:Y:S04]  /*cc20*/  STS.U8 [R5+UR9+0x3200], R29 ;  /* 0x0032001d05007988 */ /* 0x000fe80008000009 */
[----:B------:R-:W-:Y:S04]  /*cc30*/  STS.U8 [R5+UR9+0x7200], R28 ;  /* 0x0072001c05007988 */ /* 0x000fe80008000009 */
[----:B----4-:R-:W-:Y:S04]  /*cc40*/  STS.U8 [R5+UR9+0x3600], R27 ;  /* 0x0036001b05007988 */ /* 0x010fe80008000009 */
[----:B------:R-:W-:Y:S01]  /*cc50*/  STS.U8 [R5+UR9+0x7600], R26 ;  /* 0x0076001a05007988 */ /* 0x000fe20008000009 */
[----:B0-----:R-:W-:-:S03]  /*cc60*/  LOP3.LUT R32, R32, 0x7f, RZ, 0xc0, !PT ;  /* 0x0000007f20207812 */ /* 0x001fc600078ec0ff */
[----:B------:R-:W-:Y:S01]  /*cc70*/  STS.U8 [R5+UR9+0x3a00], R42 ;  /* 0x003a002a05007988 */ /* 0x000fe20008000009 */
[----:B------:R-:W-:-:S03]  /*cc80*/  LOP3.LUT R32, R32, 0x50, RZ, 0x3c, !PT ;  /* 0x0000005020207812 */ /* 0x000fc600078e3cff */
[----:B------:R-:W-:Y:S04]  /*cc90*/  STS.U8 [R5+UR9+0x7a00], R41 ;  /* 0x007a002905007988 */ /* 0x000fe80008000009 */
[----:B------:R-:W-:Y:S04]  /*cca0*/  STS.U8 [R5+UR9+0x3e00], R40 ;  /* 0x003e002805007988 */ /* 0x000fe80008000009 */
[----:B------:R0:W-:Y:S04]  /*ccb0*/  STS.U8 [R5+UR9+0x7e00], R39 ;  /* 0x007e002705007988 */ /* 0x0001e80008000009 */
[----:B------:R1:W-:Y:S04]  /*ccc0*/  STS.U8 [R32+UR9+0x280], R15 ;  /* 0x0002800f20007988 */ /* 0x0003e80008000009 */
[----:B------:R2:W-:Y:S04]  /*ccd0*/  STS.U8 [R32+UR9+0x4280], R7 ;  /* 0x0042800720007988 */ /* 0x0005e80008000009 */
[----:B0-----:R-:W3:Y:S04]  /*cce0*/  LDL.LU R5, [R1+0xc4c] ;  /* 0x000c4c0001057983 */ /* 0x001ee80000300800 */
[----:B-1----:R-:W4:Y:S04]  /*ccf0*/  LDL.LU R15, [R1+0xc48] ;  /* 0x000c4800010f7983 */ /* 0x002f280000300800 */
[----:B--2---:R-:W2:Y:S04]  /*cd00*/  LDL.LU R7, [R1+0xc44] ;  /* 0x000c440001077983 */ /* 0x004ea80000300800 */
[----:B--2---:R0:W-:Y:S04]  /*cd10*/  STS.U8 [R32+UR9+0x680], R7 ;  /* 0x0006800720007988 */ /* 0x0041e80008000009 */
[----:B----4-:R1:W-:Y:S04]  /*cd20*/  STS.U8 [R32+UR9+0x4680], R15 ;  /* 0x0046800f20007988 */ /* 0x0103e80008000009 */
[----:B---3--:R2:W-:Y:S04]  /*cd30*/  STS.U8 [R32+UR9+0xa80], R5 ;  /* 0x000a800520007988 */ /* 0x0085e80008000009 */
[----:B0-----:R-:W3:Y:S04]  /*cd40*/  LDL.LU R7, [R1+0xc40] ;  /* 0x000c400001077983 */ /* 0x001ee80000300800 */
[----:B-1----:R-:W4:Y:S04]  /*cd50*/  LDL.LU R15, [R1+0xc3c] ;  /* 0x000c3c00010f7983 */ /* 0x002f280000300800 */
[----:B--2---:R-:W2:Y:S04]  /*cd60*/  LDL.LU R5, [R1+0xc38] ;  /* 0x000c380001057983 */ /* 0x004ea80000300800 */
        /* <DEDUP_REMOVED lines=19> */
[----:B0-----:R-:W3:Y:S01]  /*cea0*/  LDL.LU R11, [R1+0xc34] ;  /* 0x000c3400010b7983 */ /* 0x001ee20000300800 */
[----:B-1----:R-:W0:Y:S03]  /*ceb0*/  S2R R13, SR_TID.X ;  /* 0x00000000000d7919 */ /* 0x002e260000002100 */
[----:B------:R-:W-:Y:S04]  /*cec0*/  STS.U8 [R32+UR9+0x3280], R12 ;  /* 0x0032800c20007988 */ /* 0x000fe80008000009 */
[----:B------:R-:W-:Y:S04]  /*ced0*/  STS.U8 [R32+UR9+0x7280], R10 ;  /* 0x0072800a20007988 */ /* 0x000fe80008000009 */
[----:B------:R-:W-:Y:S04]  /*cee0*/  STS.U8 [R32+UR9+0x3680], R9 ;  /* 0x0036800920007988 */ /* 0x000fe80008000009 */
[----:B------:R-:W-:Y:S04]  /*cef0*/  STS.U8 [R32+UR9+0x7680], R8 ;  /* 0x0076800820007988 */ /* 0x000fe80008000009 */
[----:B------:R-:W-:Y:S04]  /*cf00*/  STS.U8 [R32+UR9+0x3a80], R25 ;  /* 0x003a801920007988 */ /* 0x000fe80008000009 */
[----:B------:R-:W-:Y:S04]  /*cf10*/  STS.U8 [R32+UR9+0x7a80], R24 ;  /* 0x007a801820007988 */ /* 0x000fe80008000009 */
[----:B------:R-:W-:Y:S01]  /*cf20*/  STS.U8 [R32+UR9+0x3e80], R23 ;  /* 0x003e801720007988 */ /* 0x000fe20008000009 */
[----:B0-----:R-:W-:-:S03]  /*cf30*/  LOP3.LUT R13, R13, 0x7f, RZ, 0xc0, !PT ;  /* 0x0000007f0d0d7812 */ /* 0x001fc600078ec0ff */
[----:B------:R0:W-:Y:S01]  /*cf40*/  STS.U8 [R32+UR9+0x7e80], R22 ;  /* 0x007e801620007988 */ /* 0x0001e20008000009 */
[----:B------:R-:W-:Y:S01]  /*cf50*/  LOP3.LUT R13, R13, 0x60, RZ, 0x3c, !PT ;  /* 0x000000600d0d7812 */ /* 0x000fe200078e3cff */
[----:B0-----:R-:W-:-:S04]  /*cf60*/  IMAD R32, R6, 0x1e, RZ ;  /* 0x0000001e06207824 */ /* 0x001fc800078e02ff */
[----:B------:R-:W-:Y:S01]  /*cf70*/  STS.U8 [R13+UR9+0x300], R38 ;  /* 0x000300260d007988 */ /* 0x000fe20008000009 */
[----:B------:R-:W-:-:S03]  /*cf80*/  IMAD R9, R6, 0x7e, RZ ;  /* 0x0000007e06097824 */ /* 0x000fc600078e02ff */
[----:B------:R-:W-:Y:S01]  /*cf90*/  STS.U8 [R13+UR9+0x4300], R37 ;  /* 0x004300250d007988 */ /* 0x000fe20008000009 */
[----:B------:R-:W-:Y:S02]  /*cfa0*/  IADD3 R12, P6, PT, R32, R3, RZ ;  /* 0x00000003200c7210 */ /* 0x000fe40007fde0ff */
[----:B------:R-:W-:Y:S01]  /*cfb0*/  SHF.R.S32.HI R32, RZ, 0x1f, R32 ;  /* 0x0000001fff207819 */ /* 0x000fe20000011420 */
[----:B------:R-:W-:Y:S01]  /*cfc0*/  STS.U8 [R13+UR9+0x700], R36 ;  /* 0x000700240d007988 */ /* 0x000fe20008000009 */
[----:B------:R-:W-:-:S03]  /*cfd0*/  PRMT R52, RZ, 0x7610, R52 ;  /* 0x00007610ff347816 */ /* 0x000fc60000000034 */
[----:B------:R-:W-:Y:S04]  /*cfe0*/  STS.U8 [R13+UR9+0x4700], R35 ;  /* 0x004700230d007988 */ /* 0x000fe80008000009 */
[----:B------:R-:W-:Y:S01]  /*cff0*/  STS.U8 [R13+UR9+0xb00], R34 ;  /* 0x000b00220d007988 */ /* 0x000fe20008000009 */
[----:B------:R-:W-:-:S03]  /*d000*/  SHF.R.S32.HI R8, RZ, 0x1f, R9 ;  /* 0x0000001fff087819 */ /* 0x000fc60000011409 */
[----:B------:R-:W-:Y:S04]  /*d010*/  STS.U8 [R13+UR9+0x4b00], R53 ;  /* 0x004b00350d007988 */ /* 0x000fe80008000009 */
[----:B------:R0:W-:Y:S04]  /*d020*/  STS.U8 [R13+UR9+0xf00], R50 ;  /* 0x000f00320d007988 */ /* 0x0001e80008000009 */
[----:B------:R-:W-:Y:S01]  /*d030*/  STL [R1+0x57c], R12 ;  /* 0x00057c0c01007387 */ /* 0x000fe20000100800 */
[----:B0-----:R-:W-:Y:S01]  /*d040*/  IMAD.X R13, R32, 0x1, R4, P6 ;  /* 0x00000001200d7824 */ /* 0x001fe200030e0604 */
[----:B------:R-:W-:Y:S01]  /*d050*/  IADD3 R53, P6, PT, R9, R0, RZ ;  /* 0x0000000009357210 */ /* 0x000fe20007fde0ff */
[----:B------:R-:W0:Y:S03]  /*d060*/  LDC R32, c[0x0][0x3a0] ;  /* 0x0000e800ff207b82 */ /* 0x000e260000000800 */
[----:B------:R1:W-:Y:S04]  /*d070*/  STL [R1+0x578], R13 ;  /* 0x0005780d01007387 */ /* 0x0003e80000100800 */
[----:B------:R1:W4:Y:S02]  /*d080*/  @!P3 LDG.E.U8 R52, desc[UR20][R12.64] ;  /* 0x000000140c34b981 */ /* 0x000324000c1e1100 */
[----:B-1----:R-:W-:-:S02]  /*d090*/  IMAD.MOV.U32 R13, RZ, RZ, R53 ;  /* 0x000000ffff0d7224 */ /* 0x002fc400078e0035 */
[----:B------:R-:W-:Y:S01]  /*d0a0*/  IMAD.X R12, R8, 0x1, R2, P6 ;  /* 0x00000001080c7824 */ /* 0x000fe200030e0602 */
[----:B------:R-:W-:Y:S04]  /*d0b0*/  STL [R1+0xb04], R53 ;  /* 0x000b043501007387 */ /* 0x000fe80000100800 */
[-C--:B------:R-:W-:Y:S01]  /*d0c0*/  @!P4 LOP3.LUT R13, R13, R12.reuse, RZ, 0x3c, !PT ;  /* 0x0000000c0d0dc212 */ /* 0x080fe200078e3cff */
[----:B------:R1:W-:Y:S03]  /*d0d0*/  STL [R1+0xb00], R12 ;  /* 0x000b000c01007387 */ /* 0x0003e60000100800 */
[----:B-1----:R-:W-:-:S04]  /*d0e0*/  @!P4 LOP3.LUT R12, R13, R12, RZ, 0x3c, !PT ;  /* 0x0000000c0d0cc212 */ /* 0x002fc800078e3cff */
[----:B------:R-:W-:Y:S02]  /*d0f0*/  @!P4 LOP3.LUT R13, R13, R12, RZ, 0x3c, !PT ;  /* 0x0000000c0d0dc212 */ /* 0x000fe400078e3cff */
[----:B--2---:R-:W-:-:S06]  /*d100*/  PRMT R5, RZ, 0x7610, R5 ;  /* 0x00007610ff057816 */ /* 0x004fcc0000000005 */
[----:B------:R1:W2:Y:S01]  /*d110*/  @!P4 LDG.E.U8 R5, desc[UR20][R12.64] ;  /* 0x000000140c05c981 */ /* 0x0002a2000c1e1100 */
[----:B------:R-:W-:-:S05]  /*d120*/  IADD3 R53, P6, PT, R9, R3, RZ ;  /* 0x0000000309357210 */ /* 0x000fca0007fde0ff */
[----:B-1----:R-:W-:Y:S02]  /*d130*/  IMAD.MOV.U32 R13, RZ, RZ, R53 ;  /* 0x000000ffff0d7224 */ /* 0x002fe400078e0035 */
[----:B------:R-:W-:-:S05]  /*d140*/  IMAD.X R12, R8, 0x1, R4, P6 ;  /* 0x00000001080c7824 */ /* 0x000fca00030e0604 */
[-C--:B------:R-:W-:Y:S02]  /*d150*/  @!P4 LOP3.LUT R13, R13, R12.reuse, RZ, 0x3c, !PT ;  /* 0x0000000c0d0dc212 */ /* 0x080fe400078e3cff */
[----:B---3--:R-:W-:Y:S01]  /*d160*/  PRMT R11, RZ, 0x7610, R11 ;  /* 0x00007610ff0b7816 */ /* 0x008fe2000000000b */
[----:B--2---:R1:W-:Y:S04]  /*d170*/  STL [R1+0x9c], R5 ;  /* 0x00009c0501007387 */ /* 0x0043e80000100800 */
[----:B-1----:R-:W2:Y:S04]  /*d180*/  LDL.LU R5, [R1+0xc30] ;  /* 0x000c300001057983 */ /* 0x002ea80000300800 */
[----:B------:R-:W-:Y:S04]  /*d190*/  STL [R1+0xb0c], R53 ;  /* 0x000b0c3501007387 */ /* 0x000fe80000100800 */
[----:B------:R1:W-:Y:S02]  /*d1a0*/  STL [R1+0xb08], R12 ;  /* 0x000b080c01007387 */ /* 0x0003e40000100800 */
[----:B-1----:R-:W-:-:S04]  /*d1b0*/  @!P4 LOP3.LUT R12, R13, R12, RZ, 0x3c, !PT ;  /* 0x0000000c0d0cc212 */ /* 0x002fc800078e3cff */
[----:B------:R-:W-:-:S05]  /*d1c0*/  @!P4 LOP3.LUT R13, R13, R12, RZ, 0x3c, !PT ;  /* 0x0000000c0d0dc212 */ /* 0x000fca00078e3cff */
[----:B------:R1:W3:Y:S01]  /*d1d0*/  @!P4 LDG.E.U8 R11, desc[UR20][R12.64] ;  /* 0x000000140c0bc981 */ /* 0x0002e2000c1e1100 */
        /* <DEDUP_REMOVED lines=8> */
[----:B-1----:R-:W2:Y:S04]  /*d260*/  LDL.LU R11, [R1+0xc2c] ;  /* 0x000c2c00010b7983 */ /* 0x002ea80000300800 */
[----:B------:R-:W-:Y:S04]  /*d270*/  STL [R1+0xa94], R53 ;  /* 0x000a943501007387 */ /* 0x000fe80000100800 */
[----:B------:R1:W-:Y:S02]  /*d280*/  STL [R1+0xa90], R12 ;  /* 0x000a900c01007387 */ /* 0x0003e40000100800 */
[----:B-1----:R-:W-:-:S04]  /*d290*/  @!P0 LOP3.LUT R12, R13, R12, RZ, 0x3c, !PT ;  /* 0x0000000c0d0c8212 */ /* 0x002fc800078e3cff */
[----:B------:R-:W-:-:S05]  /*d2a0*/  @!P0 LOP3.LUT R13, R13, R12, RZ, 0x3c, !PT ;  /* 0x0000000c0d0d8212 */ /* 0x000fca00078e3cff */
[----:B------:R1:W3:Y:S01]  /*d2b0*/  @!P0 LDG.E.U8 R5, desc[UR20][R12.64] ;  /* 0x000000140c058981 */ /* 0x0002e2000c1e1100 */
        /* <DEDUP_REMOVED lines=64> */
[----:B0-----:R-:W-:Y:S02]  /*d6c0*/  VIADD R10, R32, 0xffffff91 ;  /* 0xffffff91200a7836 */ /* 0x001fe40000000000 */
[----:B------:R-:W-:-:S03]  /*d6d0*/  IMAD R9, R6, 0x6e, RZ ;  /* 0x0000006e06097824 */ /* 0x000fc600078e02ff */
[----:B------:R-:W-:Y:S02]  /*d6e0*/  ISETP.GE.U32.AND P3, PT, R10, 0x7fffff12, PT ;  /* 0x7fffff120a00780c */ /* 0x000fe40003f66070 */
[----:B------:R-:W-:Y:S02]  /*d6f0*/  SHF.R.S32.HI R8, RZ, 0x1f, R9 ;  /* 0x0000001fff087819 */ /* 0x000fe40000011409 */
[----:B------:R-:W-:-:S05]  /*d700*/  IADD3 R53, P6, PT, R9, R0, RZ ;  /* 0x0000000009357210 */ /* 0x000fca0007fde0ff */
[----:B-1----:R-:W-:Y:S02]  /*d710*/  IMAD.MOV.U32 R13, RZ, RZ, R53 ;  /* 0x000000ffff0d7224 */ /* 0x002fe400078e0035 */
        /* <DEDUP_REMOVED lines=42> */
[----:B------:R-:W-:Y:S01]  /*d9c0*/  PRMT R40, RZ, 0x7610, R40 ;  /* 0x00007610ff287816 */ /* 0x000fe20000000028 */
[----:B---3--:R0:W-:Y:S04]  /*d9d0*/  STL [R1+0x94], R5 ;  /* 0x0000940501007387 */ /* 0x0081e80000100800 */
[----:B0-----:R-:W3:Y:S04]  /*d9e0*/  LDL.LU R5, [R1+0xc08] ;  /* 0x000c080001057983 */ /* 0x001ee80000300800 */
[----:B------:R-:W-:Y:S04]  /*d9f0*/  STL [R1+0x99c], R53 ;  /* 0x00099c3501007387 */ /* 0x000fe80000100800 */
[----:B------:R0:W-:Y:S02]  /*da00*/  STL [R1+0x998], R12 ;  /* 0x0009980c01007387 */ /* 0x0001e40000100800 */
[----:B0-----:R-:W-:-:S04]  /*da10*/  @!P4 LOP3.LUT R12, R13, R12, RZ, 0x3c, !PT ;  /* 0x0000000c0d0cc212 */ /* 0x001fc800078e3cff */
[----:B------:R-:W-:-:S05]  /*da20*/  @!P4 LOP3.LUT R13, R13, R12, RZ, 0x3c, !PT ;  /* 0x0000000c0d0dc212 */ /* 0x000fca00078e3cff */
[----:B------:R0:W2:Y:S01]  /*da30*/  @!P4 LDG.E.U8 R40, desc[UR20][R12.64] ;  /* 0x000000140c28c981 */ /* 0x0000a2000c1e1100 */
[----:B------:R-:W-:Y:S02]  /*da40*/  VIADD R10, R32, 0xffffff99 ;  /* 0xffffff99200a7836 */ /* 0x000fe40000000000 */
[----:B------:R-:W-:-:S03]  /*da50*/  IMAD R9, R6, 0x66, RZ ;  /* 0x0000006606097824 */ /* 0x000fc600078e02ff */
[----:B------:R-:W-:Y:S02]  /*da60*/  ISETP.GE.U32.AND P0, PT, R10, 0x7fffff1a, PT ;  /* 0x7fffff1a0a00780c */ /* 0x000fe40003f06070 */
[----:B------:R-:W-:Y:S02]  /*da70*/  IADD3 R53, P6, PT, R9, R0, RZ ;  /* 0x0000000009357210 */ /* 0x000fe40007fde0ff */
[----:B------:R-:W-:-:S03]  /*da80*/  SHF.R.S32.HI R8, RZ, 0x1f, R9 ;  /* 0x0000001fff087819 */ /* 0x000fc60000011409 */
[----:B------:R-:W-:Y:S02]  /*da90*/  STL [R1+0x984], R53 ;  /* 0x0009843501007387 */ /* 0x000fe40000100800 */
[----:B0-----:R-:W-:Y:S01]  /*daa0*/  IMAD.X R13, R8, 0x1, R2, P6 ;  /* 0x00000001080d7824 */ /* 0x001fe200030e0602 */
[----:B------:R-:W-:-:S03]  /*dab0*/  PRMT R39, RZ, 0x7610, R39 ;  /* 0x00007610ff277816 */ /* 0x000fc60000000027 */
[----:B------:R-:W-:Y:S01]  /*dac0*/  @!P0 IMAD.MOV.U32 R12, RZ, RZ, R53 ;  /* 0x000000ffff0c8224 */ /* 0x000fe200078e0035 */
[----:B------:R-:W-:-:S04]  /*dad0*/  PRMT R38, RZ, 0x7610, R38 ;  /* 0x00007610ff267816 */ /* 0x000fc80000000026 */
[----:B------:R0:W3:Y:S04]  /*dae0*/  @!P0 LDG.E.U8 R39, desc[UR20][R12.64] ;  /* 0x000000140c278981 */ /* 0x0000e8000c1e1100 */
[----:B--2---:R1:W-:Y:S02]  /*daf0*/  STL [R1+0x90], R40 ;  /* 0x0000902801007387 */ /* 0x0043e40000100800 */
[----:B-1----:R-:W-:Y:S02]  /*db00*/  IADD3 R40, P6, PT, R9, R3, RZ ;  /* 0x0000000309287210 */ /* 0x002fe40007fde0ff */
[----:B------:R1:W-:Y:S03]  /*db10*/  STL [R1+0x980], R13 ;  /* 0x0009800d01007387 */ /* 0x0003e60000100800 */
[----:B------:R-:W-:-:S02]  /*db20*/  IMAD.X R53, R8, 0x1, R4, P6 ;  /* 0x0000000108357824 */ /* 0x000fc400030e0604 */
[----:B0-----:R-:W-:Y:S02]  /*db30*/  @!P0 IMAD.MOV.U32 R12, RZ, RZ, R40 ;  /* 0x000000ffff0c8224 */ /* 0x001fe400078e0028 */
[----:B-1----:R-:W-:-:S05]  /*db40*/  @!P0 IMAD.MOV.U32 R13, RZ, RZ, R53 ;  /* 0x000000ffff0d8224 */ /* 0x002fca00078e0035 */
[----:B------:R0:W2:Y:S01]  /*db50*/  @!P0 LDG.E.U8 R38, desc[UR20][R12.64] ;  /* 0x000000140c268981 */ /* 0x0000a2000c1e1100 */
[----:B------:R-:W-:Y:S02]  /*db60*/  VIADD R10, R32, 0xffffffa0 ;  /* 0xffffffa0200a7836 */ /* 0x000fe40000000000 */
[----:B------:R-:W-:Y:S01]  /*db70*/  IMAD R9, R6, 0x5f, RZ ;  /* 0x0000005f06097824 */ /* 0x000fe200078e02ff */
[----:B------:R-:W-:Y:S02]  /*db80*/  STL [R1+0x98c], R40 ;  /* 0x00098c2801007387 */ /* 0x000fe40000100800 */
[----:B------:R-:W-:Y:S02]  /*db90*/  ISETP.GE.U32.AND P1, PT, R10, 0x7fffff21, PT ;  /* 0x7fffff210a00780c */ /* 0x000fe40003f26070 */
[----:B---3--:R1:W-:Y:S01]  /*dba0*/  STL [R1+0x74], R39 ;  /* 0x0000742701007387 */ /* 0x0083e20000100800 */
[----:B------:R-:W-:-:S03]  /*dbb0*/  SHF.R.S32.HI R8, RZ, 0x1f, R9 ;  /* 0x0000001fff087819 */ /* 0x000fc60000011409 */
[----:B------:R-:W-:Y:S01]  /*dbc0*/  STL [R1+0x988], R53 ;  /* 0x0009883501007387 */ /* 0x000fe20000100800 */
[----:B-1----:R-:W-:Y:S02]  /*dbd0*/  IADD3 R39, P6, PT, R9, R0, RZ ;  /* 0x0000000009277210 */ /* 0x002fe40007fde0ff */
[----:B------:R-:W-:-:S03]  /*dbe0*/  PRMT R37, RZ, 0x7610, R37 ;  /* 0x00007610ff257816 */ /* 0x000fc60000000025 */
[----:B------:R-:W-:Y:S01]  /*dbf0*/  STL [R1+0x920], R39 ;  /* 0x0009202701007387 */ /* 0x000fe20000100800 */
[----:B------:R-:W-:Y:S02]  /*dc00*/  IMAD.X R40, R8, 0x1, R2, P6 ;  /* 0x0000000108287824 */ /* 0x000fe400030e0602 */
[----:B0-----:R-:W-:Y:S02]  /*dc10*/  @!P1 IMAD.MOV.U32 R12, RZ, RZ, R39 ;  /* 0x000000ffff0c9224 */ /* 0x001fe400078e0027 */
[----:B------:R-:W-:Y:S01]  /*dc20*/  @!P1 IMAD.MOV.U32 R13, RZ, RZ, R40 ;  /* 0x000000ffff0d9224 */ /* 0x000fe200078e0028 */
[----:B------:R-:W-:-:S04]  /*dc30*/  PRMT R36, RZ, 0x7610, R36 ;  /* 0x00007610ff247816 */ /* 0x000fc80000000024 */
[----:B------:R0:W3:Y:S04]  /*dc40*/  @!P1 LDG.E.U8 R37, desc[UR20][R12.64] ;  /* 0x000000140c259981 */ /* 0x0000e8000c1e1100 */
[----:B--2---:R1:W-:Y:S02]  /*dc50*/  STL [R1+0x6c], R38 ;  /* 0x00006c2601007387 */ /* 0x0043e40000100800 */
[----:B-1----:R-:W-:-:S05]  /*dc60*/  IADD3 R38, P6, PT, R9, R3, RZ ;  /* 0x0000000309267210 */ /* 0x002fca0007fde0ff */
[----:B------:R-:W-:Y:S02]  /*dc70*/  IMAD.X R39, R8, 0x1, R4, P6 ;  /* 0x0000000108277824 */ /* 0x000fe400030e0604 */
[----:B0-----:R-:W-:Y:S02]  /*dc80*/  @!P1 IMAD.MOV.U32 R12, RZ, RZ, R38 ;  /* 0x000000ffff0c9224 */ /* 0x001fe400078e0026 */
[----:B------:R-:W-:-:S05]  /*dc90*/  @!P1 IMAD.MOV.U32 R13, RZ, RZ, R39 ;  /* 0x000000ffff0d9224 */ /* 0x000fca00078e0027 */
[----:B------:R0:W2:Y:S01]  /*dca0*/  @!P1 LDG.E.U8 R36, desc[UR20][R12.64] ;  /* 0x000000140c249981 */ /* 0x0000a2000c1e1100 */
[----:B------:R-:W-:Y:S02]  /*dcb0*/  VIADD R10, R32, 0xffffffa1 ;  /* 0xffffffa1200a7836 */ /* 0x000fe40000000000 */
[----:B------:R-:W-:Y:S01]  /*dcc0*/  IMAD R9, R6, 0x5e, RZ ;  /* 0x0000005e06097824 */ /* 0x000fe200078e02ff */
[----:B------:R-:W-:Y:S02]  /*dcd0*/  STL [R1+0x91c], R40 ;  /* 0x00091c2801007387 */ /* 0x000fe40000100800 */
[----:B------:R-:W-:Y:S02]  /*dce0*/  ISETP.GE.U32.AND P2, PT, R10, 0x7fffff22, PT ;  /* 0x7fffff220a00780c */ /* 0x000fe40003f46070 */
[----:B------:R-:W-:Y:S01]  /*dcf0*/  STL [R1+0x928], R38 ;  /* 0x0009282601007387 */ /* 0x000fe20000100800 */
[----:B------:R-:W-:-:S03]  /*dd00*/  SHF.R.S32.HI R8, RZ, 0x1f, R9 ;  /* 0x0000001fff087819 */ /* 0x000fc60000011409 */
[----:B---3--:R1:W-:Y:S04]  /*dd10*/  STL [R1+0x7c], R37 ;  /* 0x00007c2501007387 */ /* 0x0083e80000100800 */
        /* <DEDUP_REMOVED lines=89> */
[----:B-1----:R-:W-:-:S05]  /*e2b0*/  IADD3 R27, P6, PT, R9, R0, RZ ;  /* 0x00000000091b7210 */ /* 0x002fca0007fde0ff */
[----:B------:R-:W-:Y:S01]  /*e2c0*/  STL [R1+0x830], R27 ;  /* 0x0008301b01007387 */ /* 0x000fe20000100800 */
[----:B------:R-:W-:Y:S01]  /*e2d0*/  IMAD.X R29, R8, 0x1, R2, P6 ;  /* 0x00000001081d7824 */ /* 0x000fe200030e0602 */
[----:B------:R-:W-:Y:S01]  /*e2e0*/  PRMT R43, RZ, 0x7610, R43 ;  /* 0x00007610ff2b7816 */ /* 0x000fe2000000002b */
[----:B0-----:R-:W-:Y:S02]  /*e2f0*/  @!P1 IMAD.MOV.U32 R12, RZ, RZ, R27 ;  /* 0x000000ffff0c9224 */ /* 0x001fe400078e001b */
[----:B------:R-:W-:Y:S01]  /*e300*/  @!P1 IMAD.MOV.U32 R13, RZ, RZ, R29 ;  /* 0x000000ffff0d9224 */ /* 0x000fe200078e001d */
[----:B------:R-:W-:-:S04]  /*e310*/  PRMT R26, RZ, 0x7610, R26 ;  /* 0x00007610ff1a7816 */ /* 0x000fc8000000001a */
[----:B------:R0:W3:Y:S04]  /*e320*/  @!P1 LDG.E.U8 R43, desc[UR20][R12.64] ;  /* 0x000000140c2b9981 */ /* 0x0000e8000c1e1100 */
[----:B--2---:R1:W-:Y:S04]  /*e330*/  STL [R1+0x30], R28 ;  /* 0x0000301c01007387 */ /* 0x0043e80000100800 */
[----:B------:R2:W-:Y:S01]  /*e340*/  STL [R1+0x82c], R29 ;  /* 0x00082c1d01007387 */ /* 0x0005e20000100800 */
[----:B-1----:R-:W-:-:S05]  /*e350*/  IADD3 R28, P6, PT, R9, R3, RZ ;  /* 0x00000003091c7210 */ /* 0x002fca0007fde0ff */
[----:B--2---:R-:W-:Y:S02]  /*e360*/  IMAD.X R29, R8, 0x1, R4, P6 ;  /* 0x00000001081d7824 */ /* 0x004fe400030e0604 */
[----:B0-----:R-:W-:Y:S02]  /*e370*/  @!P1 IMAD.MOV.U32 R12, RZ, RZ, R28 ;  /* 0x000000ffff0c9224 */ /* 0x001fe400078e001c */
[----:B------:R-:W-:-:S05]  /*e380*/  @!P1 IMAD.MOV.U32 R13, RZ, RZ, R29 ;  /* 0x000000ffff0d9224 */ /* 0x000fca00078e001d */
[----:B------:R0:W2:Y:S01]  /*e390*/  @!P1 LDG.E.U8 R26, desc[UR20][R12.64] ;  /* 0x000000140c1a9981 */ /* 0x0000a2000c1e1100 */
[----:B------:R-:W-:Y:S02]  /*e3a0*/  VIADD R10, R32, 0xffffffb8 ;  /* 0xffffffb8200a7836 */ /* 0x000fe40000000000 */
[----:B------:R-:W-:-:S03]  /*e3b0*/  IMAD R9, R6, 0x47, RZ ;  /* 0x0000004706097824 */ /* 0x000fc600078e02ff */
[----:B------:R-:W-:Y:S02]  /*e3c0*/  ISETP.GE.U32.AND P2, PT, R10, 0x7fffff39, PT ;  /* 0x7fffff390a00780c */ /* 0x000fe40003f46070 */
[----:B------:R-:W-:Y:S02]  /*e3d0*/  SHF.R.S32.HI R8, RZ, 0x1f, R9 ;  /* 0x0000001fff087819 */ /* 0x000fe40000011409 */
[----:B------:R-:W-:Y:S01]  /*e3e0*/  IADD3 R27, P6, PT, R9, R0, RZ ;  /* 0x00000000091b7210 */ /* 0x000fe20007fde0ff */
[----:B------:R1:W-:Y:S04]  /*e3f0*/  STL [R1+0x838], R28 ;  /* 0x0008381c01007387 */ /* 0x0003e80000100800 */
[----:B------:R-:W-:Y:S01]  /*e400*/  STL [R1+0x834], R29 ;  /* 0x0008341d01007387 */ /* 0x000fe20000100800 */
[----:B------:R-:W-:-:S03]  /*e410*/  PRMT R25, RZ, 0x7610, R25 ;  /* 0x00007610ff197816 */ /* 0x000fc60000000019 */
[----:B------:R-:W-:Y:S01]  /*e420*/  STL [R1+0x7d0], R27 ;  /* 0x0007d01b01007387 */ /* 0x000fe20000100800 */
[----:B-1----:R-:W-:Y:S02]  /*e430*/  IMAD.X R28, R8, 0x1, R2, P6 ;  /* 0x00000001081c7824 */ /* 0x002fe400030e0602 */
        /* <DEDUP_REMOVED lines=16> */
[----:B---3--:R1:W-:Y:S01]  /*e540*/  STL [R1+0x3c], R25 ;  /* 0x00003c1901007387 */ /* 0x0083e20000100800 */
[----:B------:R-:W-:-:S03]  /*e550*/  VIADD R10, R32, 0xffffffc0 ;  /* 0xffffffc0200a7836 */ /* 0x000fc60000000000 */
[----:B------:R-:W-:Y:S01]  /*e560*/  STL [R1+0x7d4], R27 ;  /* 0x0007d41b01007387 */ /* 0x000fe20000100800 */
[----:B-1----:R-:W-:-:S05]  /*e570*/  IADD3 R25, P6, PT, R9, R0, RZ ;  /* 0x0000000009197210 */ /* 0x002fca0007fde0ff */
[----:B------:R-:W-:Y:S01]  /*e580*/  STL [R1+0x7c0], R25 ;  /* 0x0007c01901007387 */ /* 0x000fe20000100800 */
[----:B------:R-:W-:Y:S01]  /*e590*/  IMAD.X R26, R8, 0x1, R2, P6 ;  /* 0x00000001081a7824 */ /* 0x000fe200030e0602 */
[----:B------:R-:W-:Y:S01]  /*e5a0*/  ISETP.GE.U32.AND P4, PT, R10, 0x7fffff41, PT ;  /* 0x7fffff410a00780c */ /* 0x000fe20003f86070 */
[----:B0-----:R-:W-:Y:S01]  /*e5b0*/  @!P3 IMAD.MOV.U32 R12, RZ, RZ, R25 ;  /* 0x000000ffff0cb224 */ /* 0x001fe200078e0019 */
[----:B------:R-:W-:Y:S01]  /*e5c0*/  PRMT R45, RZ, 0x7610, R45 ;  /* 0x00007610ff2d7816 */ /* 0x000fe2000000002d */
[----:B------:R-:W-:Y:S01]  /*e5d0*/  @!P3 IMAD.MOV.U32 R13, RZ, RZ, R26 ;  /* 0x000000ffff0db224 */ /* 0x000fe200078e001a */
[----:B------:R-:W-:-:S04]  /*e5e0*/  PRMT R44, RZ, 0x7610, R44 ;  /* 0x00007610ff2c7816 */ /* 0x000fc8000000002c */
[----:B------:R0:W3:Y:S01]  /*e5f0*/  @!P3 LDG.E.U8 R45, desc[UR20][R12.64] ;  /* 0x000000140c2db981 */ /* 0x0000e2000c1e1100 */
[----:B------:R-:W-:Y:S02]  /*e600*/  PRMT R23, RZ, 0x7610, R23 ;  /* 0x00007610ff177816 */ /* 0x000fe40000000017 */
[----:B------:R-:W-:Y:S01]  /*e610*/  PRMT R21, RZ, 0x7610, R21 ;  /* 0x00007610ff157816 */ /* 0x000fe20000000015 */
[----:B--2---:R1:W-:Y:S04]  /*e620*/  STL [R1+0x38], R24 ;  /* 0x0000381801007387 */ /* 0x0043e80000100800 */
[----:B------:R2:W-:Y:S01]  /*e630*/  STL [R1+0x7bc], R26 ;  /* 0x0007bc1a01007387 */ /* 0x0005e20000100800 */
[----:B-1----:R-:W-:Y:S01]  /*e640*/  IADD3 R24, P6, PT, R9, R3, RZ ;  /* 0x0000000309187210 */ /* 0x002fe20007fde0ff */
[----:B------:R-:W-:-:S04]  /*e650*/  IMAD R9, R6, 0x3f, RZ ;  /* 0x0000003f06097824 */ /* 0x000fc800078e02ff */
[----:B--2---:R-:W-:Y:S01]  /*e660*/  IMAD.X R26, R8, 0x1, R4, P6 ;  /* 0x00000001081a7824 */ /* 0x004fe200030e0604 */
[----:B------:R-:W-:Y:S02]  /*e670*/  SHF.R.S32.HI R8, RZ, 0x1f, R9 ;  /* 0x0000001fff087819 */ /* 0x000fe40000011409 */
[C---:B------:R-:W-:Y:S01]  /*e680*/  IADD3 R25, P6, PT, R9.reuse, R0, RZ ;  /* 0x0000000009197210 */ /* 0x040fe20007fde0ff */
[----:B------:R-:W-:Y:S01]  /*e690*/  STL [R1+0x7c8], R24 ;  /* 0x0007c81801007387 */ /* 0x000fe20000100800 */
[----:B0-----:R-:W-:Y:S02]  /*e6a0*/  @!P3 IMAD.MOV.U32 R12, RZ, RZ, R24 ;  /* 0x000000ffff0cb224 */ /* 0x001fe400078e0018 */
[----:B------:R-:W-:Y:S01]  /*e6b0*/  @!P3 IMAD.MOV.U32 R13, RZ, RZ, R26 ;  /* 0x000000ffff0db224 */ /* 0x000fe200078e001a */
[----:B------:R0:W-:Y:S04]  /*e6c0*/  STL [R1+0x7c4], R26 ;  /* 0x0007c41a01007387 */ /* 0x0001e80000100800 */
[----:B------:R1:W2:Y:S01]  /*e6d0*/  @!P3 LDG.E.U8 R44, desc[UR20][R12.64] ;  /* 0x000000140c2cb981 */ /* 0x0002a2000c1e1100 */
[----:B0-----:R-:W-:Y:S01]  /*e6e0*/  IMAD.X R26, R8, 0x1, R2, P6 ;  /* 0x00000001081a7824 */ /* 0x001fe200030e0602 */
[----:B------:R-:W-:-:S02]  /*e6f0*/  IADD3 R24, P6, PT, R9, R3, RZ ;  /* 0x0000000309187210 */ /* 0x000fc40007fde0ff */
[----:B------:R0:W-:Y:S01]  /*e700*/  STL [R1+0x760], R25 ;  /* 0x0007601901007387 */ /* 0x0001e20000100800 */
[----:B-1----:R-:W-:Y:S02]  /*e710*/  @!P4 IMAD.MOV.U32 R12, RZ, RZ, R25 ;  /* 0x000000ffff0cc224 */ /* 0x002fe400078e0019 */
[----:B------:R-:W-:-:S05]  /*e720*/  @!P4 IMAD.MOV.U32 R13, RZ, RZ, R26 ;  /* 0x000000ffff0dc224 */ /* 0x000fca00078e001a */
[----:B------:R1:W2:Y:S01]  /*e730*/  @!P4 LDG.E.U8 R23, desc[UR20][R12.64] ;  /* 0x000000140c17c981 */ /* 0x0002a2000c1e1100 */
[----:B0-----:R-:W-:Y:S02]  /*e740*/  IMAD.X R25, R8, 0x1, R4, P6 ;  /* 0x0000000108197824 */ /* 0x001fe400030e0604 */
[----:B-1----:R-:W-:Y:S02]  /*e750*/  @!P4 IMAD.MOV.U32 R12, RZ, RZ, R24 ;  /* 0x000000ffff0cc224 */ /* 0x002fe400078e0018 */
[----:B------:R-:W-:-:S05]  /*e760*/  @!P4 IMAD.MOV.U32 R13, RZ, RZ, R25 ;  /* 0x000000ffff0dc224 */ /* 0x000fca00078e0019 */
[----:B------:R-:W3:Y:S01]  /*e770*/  @!P4 LDG.E.U8 R21, desc[UR20][R12.64] ;  /* 0x000000140c15c981 */ /* 0x000ee2000c1e1100 */
[----:B------:R-:W-:Y:S02]  /*e780*/  VIADD R10, R32, 0xffffffc1 ;  /* 0xffffffc1200a7836 */ /* 0x000fe40000000000 */
[----:B------:R-:W-:Y:S01]  /*e790*/  IMAD R9, R6, 0x3e, RZ ;  /* 0x0000003e06097824 */ /* 0x000fe200078e02ff */
[----:B------:R-:W-:Y:S02]  /*e7a0*/  STL [R1+0x75c], R26 ;  /* 0x00075c1a01007387 */ /* 0x000fe40000100800 */
[----:B------:R-:W-:Y:S02]  /*e7b0*/  ISETP.GE.U32.AND P0, PT, R10, 0x7fffff42, PT ;  /* 0x7fffff420a00780c */ /* 0x000fe40003f06070 */
[----:B------:R-:W-:Y:S01]  /*e7c0*/  STL [R1+0x768], R24 ;  /* 0x0007681801007387 */ /* 0x000fe20000100800 */
[----:B------:R-:W-:Y:S01]  /*e7d0*/  SHF.R.S32.HI R8, RZ, 0x1f, R9 ;  /* 0x0000001fff087819 */ /* 0x000fe20000011409 */
[----:B------:R-:W-:Y:S01]  /*e7e0*/  VIADD R10, R32, 0xffffffc8 ;  /* 0xffffffc8200a7836 */ /* 0x000fe20000000000 */
[----:B------:R-:W-:-:S04]  /*e7f0*/  PRMT R47, RZ, 0x7610, R47 ;  /* 0x00007610ff2f7816 */ /* 0x000fc8000000002f */
[----:B------:R-:W-:Y:S02]  /*e800*/  ISETP.GE.U32.AND P1, PT, R10, 0x7fffff49, PT ;  /* 0x7fffff490a00780c */ /* 0x000fe40003f26070 */
[----:B------:R-:W-:Y:S02]  /*e810*/  PRMT R46, RZ, 0x7610, R46 ;  /* 0x00007610ff2e7816 */ /* 0x000fe4000000002e */
[----:B------:R-:W-:Y:S02]  /*e820*/  PRMT R20, RZ, 0x7610, R20 ;  /* 0x00007610ff147816 */ /* 0x000fe40000000014 */
[----:B------:R-:W-:Y:S01]  /*e830*/  PRMT R17, RZ, 0x7610, R17 ;  /* 0x00007610ff117816 */ /* 0x000fe20000000011 */
[----:B--2---:R0:W-:Y:S04]  /*e840*/  STL [R1+0x48], R23 ;  /* 0x0000481701007387 */ /* 0x0041e80000100800 */
[----:B------:R-:W-:Y:S01]  /*e850*/  STL [R1+0x764], R25 ;  /* 0x0007641901007387 */ /* 0x000fe20000100800 */
[----:B0-----:R-:W-:-:S05]  /*e860*/  IADD3 R23, P6, PT, R9, R0, RZ ;  /* 0x0000000009177210 */ /* 0x001fca0007fde0ff */
[----:B------:R-:W-:Y:S01]  /*e870*/  STL [R1+0x750], R23 ;  /* 0x0007501701007387 */ /* 0x000fe20000100800 */
[----:B------:R-:W-:-:S03]  /*e880*/  IMAD.X R24, R8, 0x1, R2, P6 ;  /* 0x0000000108187824 */ /* 0x000fc600030e0602 */
[----:B---3--:R0:W-:Y:S01]  /*e890*/  STL [R1+0x44], R21 ;  /* 0x0000441501007387 */ /* 0x0081e20000100800 */
[----:B------:R-:W-:Y:S02]  /*e8a0*/  @!P0 IMAD.MOV.U32 R12, RZ, RZ, R23 ;  /* 0x000000ffff0c8224 */ /* 0x000fe400078e0017 */
[----:B------:R-:W-:Y:S01]  /*e8b0*/  @!P0 IMAD.MOV.U32 R13, RZ, RZ, R24 ;  /* 0x000000ffff0d8224 */ /* 0x000fe200078e0018 */
[----:B------:R1:W-:Y:S04]  /*e8c0*/  STL [R1+0x74c], R24 ;  /* 0x00074c1801007387 */ /* 0x0003e80000100800 */
[----:B------:R2:W3:Y:S01]  /*e8d0*/  @!P0 LDG.E.U8 R47, desc[UR20][R12.64] ;  /* 0x000000140c2f8981 */ /* 0x0004e2000c1e1100 */
[----:B0-----:R-:W-:Y:S01]  /*e8e0*/  IADD3 R21, P6, PT, R9, R3, RZ ;  /* 0x0000000309157210 */ /* 0x001fe20007fde0ff */
[----:B------:R-:W-:-:S04]  /*e8f0*/  IMAD R9, R6, 0x37, RZ ;  /* 0x0000003706097824 */ /* 0x000fc800078e02ff */
[----:B-1----:R-:W-:Y:S01]  /*e900*/  IMAD.X R24, R8, 0x1, R4, P6 ;  /* 0x0000000108187824 */ /* 0x002fe200030e0604 */
[----:B------:R-:W-:Y:S02]  /*e910*/  SHF.R.S32.HI R8, RZ, 0x1f, R9 ;  /* 0x0000001fff087819 */ /* 0x000fe40000011409 */
[C---:B------:R-:W-:Y:S01]  /*e920*/  IADD3 R23, P6, PT, R9.reuse, R0, RZ ;  /* 0x0000000009177210 */ /* 0x040fe20007fde0ff */
[----:B------:R-:W-:Y:S01]  /*e930*/  STL [R1+0x758], R21 ;  /* 0x0007581501007387 */ /* 0x000fe20000100800 */
[----:B--2---:R-:W-:Y:S02]  /*e940*/  @!P0 IMAD.MOV.U32 R12, RZ, RZ, R21 ;  /* 0x000000ffff0c8224 */ /* 0x004fe400078e0015 */
        /* <DEDUP_REMOVED lines=33> */
[----:B0-----:R-:W-:Y:S01]  /*eb60*/  IADD3 R17, P6, PT, R9, R3, RZ ;  /* 0x0000000309117210 */ /* 0x001fe20007fde0ff */
[----:B------:R-:W-:-:S03]  /*eb70*/  IMAD R9, R6, 0x2f, RZ ;  /* 0x0000002f06097824 */ /* 0x000fc600078e02ff */
[----:B------:R0:W2:Y:S01]  /*eb80*/  @!P2 LDG.E.U8 R49, desc[UR20][R12.64] ;  /* 0x000000140c31a981 */ /* 0x0000a2000c1e1100 */
[----:B------:R-:W-:Y:S01]  /*eb90*/  IMAD.X R20, R8, 0x1, R4, P6 ;  /* 0x0000000108147824 */ /* 0x000fe200030e0604 */
[----:B------:R-:W-:Y:S02]  /*eba0*/  SHF.R.S32.HI R8, RZ, 0x1f, R9 ;  /* 0x0000001fff087819 */ /* 0x000fe40000011409 */
[----:B------:R-:W-:Y:S01]  /*ebb0*/  IADD3 R23, P6, PT, R9, R0, RZ ;  /* 0x0000000009177210 */ /* 0x000fe20007fde0ff */
[----:B------:R-:W-:Y:S01]  /*ebc0*/  STL [R1+0x6dc], R21 ;  /* 0x0006dc1501007387 */ /* 0x000fe20000100800 */
[----:B0-----:R-:W-:-:S03]  /*ebd0*/  @!P2 IMAD.MOV.U32 R12, RZ, RZ, R17 ;  /* 0x000000ffff0ca224 */ /* 0x001fc600078e0011 */
[----:B------:R-:W-:Y:S01]  /*ebe0*/  STL [R1+0x6e8], R17 ;  /* 0x0006e81101007387 */ /* 0x000fe20000100800 */
[----:B------:R-:W-:Y:S02]  /*ebf0*/  @!P2 IMAD.MOV.U32 R13, RZ, RZ, R20 ;  /* 0x000000ffff0da224 */ /* 0x000fe400078e0014 */
[----:B------:R-:W-:Y:S01]  /*ec00*/  IMAD.X R24, R8, 0x1, R2, P6 ;  /* 0x0000000108187824 */ /* 0x000fe200030e0602 */
[----:B------:R0:W-:Y:S04]  /*ec10*/  STL [R1+0x6e4], R20 ;  /* 0x0006e41401007387 */ /* 0x0001e80000100800 */
[----:B------:R1:W3:Y:S01]  /*ec20*/  @!P2 LDG.E.U8 R48, desc[UR20][R12.64] ;  /* 0x000000140c30a981 */ /* 0x0002e2000c1e1100 */
[----:B0-----:R-:W-:Y:S01]  /*ec30*/  IADD3 R20, P6, PT, R9, R3, RZ ;  /* 0x0000000309147210 */ /* 0x001fe20007fde0ff */
[----:B-1----:R-:W-:-:S02]  /*ec40*/  @!P3 IMAD.MOV.U32 R12, RZ, RZ, R23 ;  /* 0x000000ffff0cb224 */ /* 0x002fc400078e0017 */
[----:B------:R-:W-:Y:S02]  /*ec50*/  @!P3 IMAD.MOV.U32 R13, RZ, RZ, R24 ;  /* 0x000000ffff0db224 */ /* 0x000fe400078e0018 */
[----:B------:R-:W-:-:S03]  /*ec60*/  IMAD.X R21, R8, 0x1, R4, P6 ;  /* 0x0000000108157824 */ /* 0x000fc600030e0604 */
[----:B------:R0:W2:Y:S02]  /*ec70*/  @!P3 LDG.E.U8 R22, desc[UR20][R12.64] ;  /* 0x000000140c16b981 */ /* 0x0000a4000c1e1100 */
[----:B0-----:R-:W-:Y:S02]  /*ec80*/  @!P3 IMAD.MOV.U32 R12, RZ, RZ, R20 ;  /* 0x000000ffff0cb224 */ /* 0x001fe400078e0014 */
        /* <DEDUP_REMOVED lines=8> */
[----:B------:R-:W-:-:S05]  /*ed10*/  VIADD R10, R32, 0xffffffe0 ;  /* 0xffffffe0200a7836 */ /* 0x000fca0000000000 */
[----:B------:R-:W-:Y:S01]  /*ed20*/  ISETP.GE.U32.AND P2, PT, R10, 0x7fffff61, PT ;  /* 0x7fffff610a00780c */ /* 0x000fe20003f46070 */
[----:B------:R-:W-:Y:S01]  /*ed30*/  IMAD R10, R6, 0x2e, RZ ;  /* 0x0000002e060a7824 */ /* 0x000fe200078e02ff */
[----:B------:R-:W-:Y:S04]  /*ed40*/  STL [R1+0x680], R23 ;  /* 0x0006801701007387 */ /* 0x000fe80000100800 */
[----:B------:R-:W-:Y:S02]  /*ed50*/  SHF.R.S32.HI R9, RZ, 0x1f, R10 ;  /* 0x0000001fff097819 */ /* 0x000fe4000001140a */
[----:B------:R-:W-:Y:S01]  /*ed60*/  IADD3 R17, P6, PT, R10, R0, RZ ;  /* 0x000000000a117210 */ /* 0x000fe20007fde0ff */
[----:B------:R-:W-:Y:S04]  /*ed70*/  STL [R1+0x67c], R24 ;  /* 0x00067c1801007387 */ /* 0x000fe80000100800 */
[----:B------:R1:W-:Y:S01]  /*ed80*/  STL [R1+0x688], R20 ;  /* 0x0006881401007387 */ /* 0x0003e20000100800 */
[----:B------:R-:W-:Y:S01]  /*ed90*/  IMAD.X R8, R9, 0x1, R2, P6 ;  /* 0x0000000109087824 */ /* 0x000fe200030e0602 */
[----:B------:R-:W-:-:S02]  /*eda0*/  PRMT R51, RZ, 0x7610, R51 ;  /* 0x00007610ff337816 */ /* 0x000fc40000000033 */
[----:B------:R-:W-:Y:S01]  /*edb0*/  STL [R1+0x684], R21 ;  /* 0x0006841501007387 */ /* 0x000fe20000100800 */
[----:B0-----:R-:W-:Y:S01]  /*edc0*/  @!P4 IMAD.MOV.U32 R12, RZ, RZ, R17 ;  /* 0x000000ffff0cc224 */ /* 0x001fe200078e0011 */
[----:B-1----:R-:W-:Y:S01]  /*edd0*/  IADD3 R20, P3, PT, R10, R3, RZ ;  /* 0x000000030a147210 */ /* 0x002fe20007f7e0ff */
[----:B------:R-:W-:Y:S01]  /*ede0*/  IMAD R10, R6, 0x27, RZ ;  /* 0x00000027060a7824 */ /* 0x000fe200078e02ff */
[----:B------:R0:W-:Y:S01]  /*edf0*/  STL [R1+0x670], R17 ;  /* 0x0006701101007387 */ /* 0x0001e20000100800 */
[----:B------:R-:W-:-:S03]  /*ee00*/  @!P4 IMAD.MOV.U32 R13, RZ, RZ, R8 ;  /* 0x000000ffff0dc224 */ /* 0x000fc600078e0008 */
[----:B------:R1:W-:Y:S01]  /*ee10*/  STL [R1+0x66c], R8 ;  /* 0x00066c0801007387 */ /* 0x0003e20000100800 */
[----:B------:R-:W-:-:S03]  /*ee20*/  IMAD.X R9, R9, 0x1, R4, P3 ;  /* 0x0000000109097824 */ /* 0x000fc600018e0604 */
[----:B------:R-:W-:Y:S01]  /*ee30*/  STL [R1+0x678], R20 ;  /* 0x0006781401007387 */ /* 0x000fe20000100800 */
[----:B0-----:R-:W-:-:S03]  /*ee40*/  IADD3 R17, P6, PT, R10, R3, RZ ;  /* 0x000000030a117210 */ /* 0x001fc60007fde0ff */
[----:B------:R0:W3:Y:S01]  /*ee50*/  @!P4 LDG.E.U8 R51, desc[UR20][R12.64] ;  /* 0x000000140c33c981 */ /* 0x0000e2000c1e1100 */
[----:B-1----:R-:W-:Y:S02]  /*ee60*/  SHF.R.S32.HI R8, RZ, 0x1f, R10 ;  /* 0x0000001fff087819 */ /* 0x002fe4000001140a */
[----:B------:R-:W-:Y:S01]  /*ee70*/  PRMT R18, RZ, 0x7610, R18 ;  /* 0x00007610ff127816 */ /* 0x000fe20000000012 */
[----:B0-----:R-:W-:Y:S01]  /*ee80*/  @!P4 IMAD.MOV.U32 R13, RZ, RZ, R9 ;  /* 0x000000ffff0dc224 */ /* 0x001fe200078e0009 */
[----:B------:R-:W-:Y:S01]  /*ee90*/  PRMT R7, RZ, 0x7610, R7 ;  /* 0x00007610ff077816 */ /* 0x000fe20000000007 */
[----:B--2---:R0:W-:Y:S04]  /*eea0*/  STL [R1+0x58], R19 ;  /* 0x0000581301007387 */ /* 0x0041e80000100800 */
[----:B------:R1:W-:Y:S01]  /*eeb0*/  STL [R1+0x674], R9 ;  /* 0x0006740901007387 */ /* 0x0003e20000100800 */
[----:B0-----:R-:W-:Y:S01]  /*eec0*/  IADD3 R19, P3, PT, R10, R0, RZ ;  /* 0x000000000a137210 */ /* 0x001fe20007f7e0ff */
[----:B------:R-:W-:-:S04]  /*eed0*/  IMAD.X R10, R8, 0x1, R4, P6 ;  /* 0x00000001080a7824 */ /* 0x000fc800030e0604 */
[----:B-1----:R-:W-:Y:S02]  /*eee0*/  IMAD.X R9, R8, 0x1, R2, P3 ;  /* 0x0000000108097824 */ /* 0x002fe400018e0602 */
[----:B------:R-:W-:Y:S01]  /*eef0*/  @!P0 IMAD.MOV.U32 R8, RZ, RZ, R19 ;  /* 0x000000ffff088224 */ /* 0x000fe200078e0013 */
[----:B------:R-:W-:Y:S04]  /*ef00*/  STL [R1+0x604], R19 ;  /* 0x0006041301007387 */ /* 0x000fe80000100800 */
[----:B------:R-:W-:Y:S04]  /*ef10*/  STL [R1+0x60c], R17 ;  /* 0x00060c1101007387 */ /* 0x000fe80000100800 */
[----:B------:R0:W-:Y:S04]  /*ef20*/  STL [R1+0x600], R9 ;  /* 0x0006000901007387 */ /* 0x0001e80000100800 */
[----:B------:R1:W2:Y:S02]  /*ef30*/  @!P0 LDG.E.U8 R18, desc[UR20][R8.64] ;  /* 0x0000001408128981 */ /* 0x0002a4000c1e1100 */
[----:B-1----:R-:W-:-:S02]  /*ef40*/  @!P0 IMAD.MOV.U32 R8, RZ, RZ, R17 ;  /* 0x000000ffff088224 */ /* 0x002fc400078e0011 */
[----:B0-----:R-:W-:-:S05]  /*ef50*/  @!P0 IMAD.MOV.U32 R9, RZ, RZ, R10 ;  /* 0x000000ffff098224 */ /* 0x001fca00078e000a */
[----:B------:R-:W2:Y:S01]  /*ef60*/  @!P0 LDG.E.U8 R7, desc[UR20][R8.64] ;  /* 0x0000001408078981 */ /* 0x000ea2000c1e1100 */
[----:B------:R-:W-:Y:S01]  /*ef70*/  PRMT R50, RZ, 0x7610, R50 ;  /* 0x00007610ff327816 */ /* 0x000fe20000000032 */
[----:B------:R-:W-:-:S05]  /*ef80*/  @!P4 IMAD.MOV.U32 R12, RZ, RZ, R20 ;  /* 0x000000ffff0cc224 */ /* 0x000fca00078e0014 */
[----:B------:R0:W3:Y:S02]  /*ef90*/  @!P4 LDG.E.U8 R50, desc[UR20][R12.64] ;  /* 0x000000140c32c981 */ /* 0x0000e4000c1e1100 */
[----:B0-----:R-:W-:Y:S02]  /*efa0*/  IMAD R12, R6, 0x26, RZ ;  /* 0x00000026060c7824 */ /* 0x001fe400078e02ff */
[----:B------:R0:W-:Y:S03]  /*efb0*/  STL [R1+0x608], R10 ;  /* 0x0006080a01007387 */ /* 0x0001e60000100800 */
[----:B------:R-:W-:Y:S02]  /*efc0*/  SHF.R.S32.HI R8, RZ, 0x1f, R12 ;  /* 0x0000001fff087819 */ /* 0x000fe4000001140c */
[C---:B------:R-:W-:Y:S01]  /*efd0*/  IADD3 R13, P0, PT, R12.reuse, R0, RZ ;  /* 0x000000000c0d7210 */ /* 0x040fe20007f1e0ff */
[----:B------:R-:W-:Y:S01]  /*efe0*/  STL [R1+0x5c], R22 ;  /* 0x00005c1601007387 */ /* 0x000fe20000100800 */
[----:B------:R-:W-:-:S03]  /*eff0*/  IADD3 R17, P3, PT, R12, R3, RZ ;  /* 0x000000030c117210 */ /* 0x000fc60007f7e0ff */
[----:B------:R-:W-:Y:S01]  /*f000*/  IMAD.X R19, R8, 0x1, R2, P0 ;  /* 0x0000000108137824 */ /* 0x000fe200000e0602 */
[----:B------:R-:W-:Y:S01]  /*f010*/  PRMT R42, RZ, 0x7610, R42 ;  /* 0x00007610ff2a7816 */ /* 0x000fe2000000002a */
[----:B0-----:R-:W-:Y:S02]  /*f020*/  IMAD R10, R6, 0x1f, RZ ;  /* 0x0000001f060a7824 */ /* 0x001fe400078e02ff */
[----:B------:R-:W-:Y:S02]  /*f030*/  @!P1 IMAD.MOV.U32 R12, RZ, RZ, R13 ;  /* 0x000000ffff0c9224 */ /* 0x000fe400078e000d */
[----:B------:R-:W-:Y:S01]  /*f040*/  IMAD.X R20, R8, 0x1, R4, P3 ;  /* 0x0000000108147824 */ /* 0x000fe200018e0604 */
[----:B------:R-:W-:Y:S02]  /*f050*/  SHF.R.S32.HI R9, RZ, 0x1f, R10 ;  /* 0x0000001fff097819 */ /* 0x000fe4000001140a */
[----:B------:R-:W-:Y:S02]  /*f060*/  PRMT R41, RZ, 0x7610, R41 ;  /* 0x00007610ff297816 */ /* 0x000fe40000000029 */
[----:B------:R-:W-:Y:S01]  /*f070*/  PRMT R8, RZ, 0x7610, R8 ;  /* 0x00007610ff087816 */ /* 0x000fe20000000008 */
[----:B--2---:R0:W-:Y:S04]  /*f080*/  STL [R1+0x2c], R7 ;  /* 0x00002c0701007387 */ /* 0x0041e80000100800 */
[----:B0-----:R-:W2:Y:S04]  /*f090*/  LDL.LU R7, [R1+0x1c] ;  /* 0x00001c0001077983 */ /* 0x001ea80000300800 */
[----:B------:R0:W-:Y:S04]  /*f0a0*/  STL [R1+0x5f4], R13 ;  /* 0x0005f40d01007387 */ /* 0x0001e80000100800 */
[----:B------:R-:W-:Y:S04]  /*f0b0*/  STL [R1+0x5fc], R17 ;  /* 0x0005fc1101007387 */ /* 0x000fe80000100800 */
[----:B------:R-:W-:Y:S01]  /*f0c0*/  STL [R1+0x5f0], R19 ;  /* 0x0005f01301007387 */ /* 0x000fe20000100800 */
[----:B0-----:R-:W-:-:S03]  /*f0d0*/  @!P1 IMAD.MOV.U32 R13, RZ, RZ, R19 ;  /* 0x000000ffff0d9224 */ /* 0x001fc600078e0013 */
[----:B------:R0:W-:Y:S04]  /*f0e0*/  STL [R1+0x60], R18 ;  /* 0x0000601201007387 */ /* 0x0001e80000100800 */
[----:B------:R1:W2:Y:S01]  /*f0f0*/  @!P1 LDG.E.U8 R42, desc[UR20][R12.64] ;  /* 0x000000140c2a9981 */ /* 0x0002a2000c1e1100 */
[----:B0-----:R-:W-:Y:S01]  /*f100*/  IADD3 R18, P0, PT, R10, R0, RZ ;  /* 0x000000000a127210 */ /* 0x001fe20007f1e0ff */
[----:B-1----:R-:W-:Y:S02]  /*f110*/  @!P1 IMAD.MOV.U32 R12, RZ, RZ, R17 ;  /* 0x000000ffff0c9224 */ /* 0x002fe400078e0011 */
[----:B------:R-:W-:Y:S02]  /*f120*/  @!P1 IMAD.MOV.U32 R13, RZ, RZ, R20 ;  /* 0x000000ffff0d9224 */ /* 0x000fe400078e0014 */
[----:B------:R-:W-:-:S03]  /*f130*/  IMAD.X R19, R9, 0x1, R2, P0 ;  /* 0x0000000109137824 */ /* 0x000fc600000e0602 */
[----:B------:R0:W2:Y:S02]  /*f140*/  @!P1 LDG.E.U8 R41, desc[UR20][R12.64] ;  /* 0x000000140c299981 */ /* 0x0000a4000c1e1100 */
[----:B0-----:R-:W-:Y:S02]  /*f150*/  @!P2 IMAD.MOV.U32 R12, RZ, RZ, R18 ;  /* 0x000000ffff0ca224 */ /* 0x001fe400078e0012 */
[----:B------:R-:W-:-:S05]  /*f160*/  @!P2 IMAD.MOV.U32 R13, RZ, RZ, R19 ;  /* 0x000000ffff0da224 */ /* 0x000fca00078e0013 */
[----:B------:R0:W2:Y:S01]  /*f170*/  @!P2 LDG.E.U8 R8, desc[UR20][R12.64] ;  /* 0x000000140c08a981 */ /* 0x0000a2000c1e1100 */
[----:B------:R-:W-:-:S03]  /*f180*/  IADD3 R17, P0, PT, R10, R3, RZ ;  /* 0x000000030a117210 */ /* 0x000fc60007f1e0ff */
[----:B------:R-:W-:Y:S04]  /*f190*/  STL [R1+0x584], R18 ;  /* 0x0005841201007387 */ /* 0x000fe80000100800 */
[----:B------:R-:W-:Y:S04]  /*f1a0*/  STL [R1+0x5f8], R20 ;  /* 0x0005f81401007387 */ /* 0x000fe80000100800 */
[----:B------:R-:W-:Y:S01]  /*f1b0*/  STL [R1+0x580], R19 ;  /* 0x0005801301007387 */ /* 0x000fe20000100800 */
[----:B------:R-:W-:Y:S01]  /*f1c0*/  IMAD.X R9, R9, 0x1, R4, P0 ;  /* 0x0000000109097824 */ /* 0x000fe200000e0604 */
[----:B0-----:R-:W-:-:S02]  /*f1d0*/  PRMT R12, RZ, 0x7610, R12 ;  /* 0x00007610ff0c7816 */ /* 0x001fc4000000000c */
[----:B--2---:R0:W-:Y:S02]  /*f1e0*/  STL [R1+0x24], R8 ;  /* 0x0000240801007387 */ /* 0x0041e40000100800 */
[----:B0-----:R-:W-:-:S05]  /*f1f0*/  VIADD R8, R32, 0xffffffe8 ;  /* 0xffffffe820087836 */ /* 0x001fca0000000000 */
[----:B------:R-:W-:Y:S01]  /*f200*/  ISETP.GE.U32.AND P0, PT, R8, 0x7fffff69, PT ;  /* 0x7fffff690800780c */ /* 0x000fe20003f06070 */
[----:B------:R-:W-:-:S05]  /*f210*/  @!P2 IMAD.MOV.U32 R8, RZ, RZ, R17 ;  /* 0x000000ffff08a224 */ /* 0x000fca00078e0011 */
[----:B------:R0:W2:Y:S01]  /*f220*/  @!P2 LDG.E.U8 R12, desc[UR20][R8.64] ;  /* 0x00000014080ca981 */ /* 0x0000a2000c1e1100 */
[----:B------:R-:W-:-:S03]  /*f230*/  IMAD R10, R6, 0x17, RZ ;  /* 0x00000017060a7824 */ /* 0x000fc600078e02ff */
[----:B------:R-:W-:Y:S04]  /*f240*/  STL [R1+0x58c], R17 ;  /* 0x00058c1101007387 */ /* 0x000fe80000100800 */
[----:B------:R-:W-:Y:S01]  /*f250*/  STL [R1+0x588], R9 ;  /* 0x0005880901007387 */ /* 0x000fe20000100800 */
[----:B0-----:R-:W-:Y:S02]  /*f260*/  SHF.R.S32.HI R8, RZ, 0x1f, R10 ;  /* 0x0000001fff087819 */ /* 0x001fe4000001140a */
[----:B------:R-:W-:Y:S02]  /*f270*/  PRMT R14, RZ, 0x7610, R14 ;  /* 0x00007610ff0e7816 */ /* 0x000fe4000000000e */
[----:B------:R-:W-:Y:S01]  /*f280*/  PRMT R16, RZ, 0x7610, R16 ;  /* 0x00007610ff107816 */ /* 0x000fe20000000010 */
[----:B--2---:R0:W-:Y:S02]  /*f290*/  STL [R1+0x20], R12 ;  /* 0x0000200c01007387 */ /* 0x0041e40000100800 */
[----:B0-----:R-:W-:-:S05]  /*f2a0*/  IADD3 R12, P1, PT, R10, R0, RZ ;  /* 0x000000000a0c7210 */ /* 0x001fca0007f3e0ff */
[----:B------:R-:W-:Y:S01]  /*f2b0*/  IMAD.X R13, R8, 0x1, R2, P1 ;  /* 0x00000001080d7824 */ /* 0x000fe200008e0602 */
[----:B------:R-:W-:Y:S01]  /*f2c0*/  IADD3 R9, P1, PT, R10, R3, RZ ;  /* 0x000000030a097210 */ /* 0x000fe20007f3e0ff */
[----:B------:R-:W-:Y:S04]  /*f2d0*/  STL [R1+0x504], R12 ;  /* 0x0005040c01007387 */ /* 0x000fe80000100800 */
[----:B------:R-:W-:Y:S01]  /*f2e0*/  IMAD.X R8, R8, 0x1, R4, P1 ;  /* 0x0000000108087824 */ /* 0x000fe200008e0604 */
[----:B------:R-:W-:Y:S04]  /*f2f0*/  STL [R1+0x500], R13 ;  /* 0x0005000d01007387 */ /* 0x000fe80000100800 */
[----:B------:R0:W-:Y:S04]  /*f300*/  STL [R1+0x50c], R9 ;  /* 0x00050c0901007387 */ /* 0x0001e80000100800 */
[----:B------:R1:W-:Y:S04]  /*f310*/  STL [R1+0x508], R8 ;  /* 0x0005080801007387 */ /* 0x0003e80000100800 */
[----:B------:R2:W3:Y:S01]  /*f320*/  @!P0 LDG.E.U8 R16, desc[UR20][R12.64] ;  /* 0x000000140c108981 */ /* 0x0004e2000c1e1100 */
[----:B0-----:R-:W-:-:S04]  /*f330*/  @!P0 LOP3.LUT R9, R9, R8, RZ, 0x3c, !PT ;  /* 0x0000000809098212 */ /* 0x001fc800078e3cff */
[----:B-1----:R-:W-:-:S04]  /*f340*/  @!P0 LOP3.LUT R8, R9, R8, RZ, 0x3c, !PT ;  /* 0x0000000809088212 */ /* 0x002fc800078e3cff */
[----:B------:R-:W-:-:S05]  /*f350*/  @!P0 LOP3.LUT R9, R9, R8, RZ, 0x3c, !PT ;  /* 0x0000000809098212 */ /* 0x000fca00078e3cff */
[----:B------:R0:W3:Y:S01]  /*f360*/  @!P0 LDG.E.U8 R14, desc[UR20][R8.64] ;  /* 0x00000014080e8981 */ /* 0x0000e2000c1e1100 */
[----:B------:R-:W-:-:S04]  /*f370*/  IMAD.SHL.U32 R7, R7, 0x10, RZ ;  /* 0x0000001007077824 */ /* 0x000fc800078e00ff */
[C---:B------:R-:W-:Y:S02]  /*f380*/  VIADD R28, R7.reuse, 0x1 ;  /* 0x00000001071c7836 */ /* 0x040fe40000000000 */
[----:B------:R-:W-:-:S03]  /*f390*/  VIADD R33, R7, 0x4 ;  /* 0x0000000407217836 */ /* 0x000fc60000000000 */
[----:B--2---:R-:W-:Y:S02]  /*f3a0*/  IABS R12, R28 ;  /* 0x0000001c000c7213 */ /* 0x004fe40000000000 */
[----:B------:R-:W-:Y:S01]  /*f3b0*/  IABS R19, R33 ;  /* 0x0000002100137213 */ /* 0x000fe20000000000 */
[----:B------:R-:W-:Y:S02]  /*f3c0*/  STL [R1+0xbcc], R7 ;  /* 0x000bcc0701007387 */ /* 0x000fe40000100800 */
[----:B0-----:R-:W-:Y:S01]  /*f3d0*/  IMAD.HI.U32 R9, R11, R12, RZ ;  /* 0x0000000c0b097227 */ /* 0x001fe200078e00ff */
[----:B------:R-:W-:-:S03]  /*f3e0*/  IABS R13, R7 ;  /* 0x00000007000d7213 */ /* 0x000fc60000000000 */
[----:B------:R-:W-:Y:S02]  /*f3f0*/  IMAD.MOV R9, RZ, RZ, -R9 ;  /* 0x000000ffff097224 */ /* 0x000fe400078e0a09 */
[----:B------:R-:W-:Y:S02]  /*f400*/  VIADD R30, R7, 0x3 ;  /* 0x00000003071e7836 */ /* 0x000fe40000000000 */
[----:B------:R-:W-:Y:S02]  /*f410*/  IMAD R12, R5, R9, R12 ;  /* 0x00000009050c7224 */ /* 0x000fe400078e020c */
[C---:B------:R-:W-:Y:S01]  /*f420*/  VIADD R31, R7.reuse, 0x7 ;  /* 0x00000007071f7836 */ /* 0x040fe20000000000 */
[----:B------:R-:W-:Y:S01]  /*f430*/  IABS R9, R30 ;  /* 0x0000001e00097213 */ /* 0x000fe20000000000 */
[----:B------:R-:W-:Y:S02]  /*f440*/  VIADD R27, R7, 0x2 ;  /* 0x00000002071b7836 */ /* 0x000fe40000000000 */
[----:B------:R-:W-:-:S03]  /*f450*/  IMAD.HI.U32 R8, R11, R13, RZ ;  /* 0x0000000d0b087227 */ /* 0x000fc600078e00ff */
[----:B------:R-:W-:Y:S01]  /*f460*/  IABS R10, R27 ;  /* 0x0000001b000a7213 */ /* 0x000fe20000000000 */
[C---:B------:R-:W-:Y:S02]  /*f470*/  VIADD R32, R7.reuse, 0x6 ;  /* 0x0000000607207836 */ /* 0x040fe40000000000 */
[----:B------:R-:W-:Y:S02]  /*f480*/  IMAD.MOV R8, RZ, RZ, -R8 ;  /* 0x000000ffff087224 */ /* 0x000fe400078e0a08 */
[----:B------:R-:W-:Y:S01]  /*f490*/  VIADD R36, R7, 0x9 ;  /* 0x0000000907247836 */ /* 0x000fe20000000000 */
[----:B------:R-:W-:Y:S01]  /*f4a0*/  IABS R17, R32 ;  /* 0x0000002000117213 */ /* 0x000fe20000000000 */
[----:B------:R-:W-:Y:S02]  /*f4b0*/  IMAD R13, R5, R8, R13 ;  /* 0x00000008050d7224 */ /* 0x000fe400078e020d */
[----:B------:R-:W-:Y:S02]  /*f4c0*/  VIADD R29, R7, 0x5 ;  /* 0x00000005071d7836 */ /* 0x000fe40000000000 */
[----:B------:R-:W-:Y:S01]  /*f4d0*/  IMAD.HI.U32 R8, R11, R10, RZ ;  /* 0x0000000a0b087227 */ /* 0x000fe200078e00ff */
[----:B------:R-:W-:-:S02]  /*f4e0*/  IABS R24, R36 ;  /* 0x0000002400187213 */ /* 0x000fc40000000000 */
[----:B------:R-:W-:Y:S01]  /*f4f0*/  IABS R18, R29 ;  /* 0x0000001d00127213 */ /* 0x000fe20000000000 */
[----:B------:R-:W-:Y:S02]  /*f500*/  IMAD.MOV R8, RZ, RZ, -R8 ;  /* 0x000000ffff087224 */ /* 0x000fe400078e0a08 */
[----:B------:R-:W-:Y:S02]  /*f510*/  VIADD R35, R7, 0x8 ;  /* 0x0000000807237836 */ /* 0x000fe40000000000 */
[----:B------:R-:W-:Y:S02]  /*f520*/  IMAD R10, R5, R8, R10 ;  /* 0x00000008050a7224 */ /* 0x000fe400078e020a */
[----:B------:R-:W-:-:S04]  /*f530*/  IMAD.HI.U32 R8, R11, R18, RZ ;  /* 0x000000120b087227 */ /* 0x000fc800078e00ff */
[C---:B------:R-:W-:Y:S02]  /*f540*/  VIADD R40, R7.reuse, 0xd ;  /* 0x0000000d07287836 */ /* 0x040fe40000000000 */
[----:B------:R-:W-:Y:S02]  /*f550*/  IMAD.MOV R8, RZ, RZ, -R8 ;  /* 0x000000ffff087224 */ /* 0x000fe400078e0a08 */
[----:B------:R-:W-:Y:S02]  /*f560*/  VIADD R34, R7, 0xb ;  /* 0x0000000b07227836 */ /* 0x000fe40000000000 */
[----:B------:R-:W-:Y:S02]  /*f570*/  IMAD R18, R5, R8, R18 ;  /* 0x0000000805127224 */ /* 0x000fe400078e0212 */
[----:B------:R-:W-:Y:S01]  /*f580*/  VIADD R38, R7, 0xa ;  /* 0x0000000a07267836 */ /* 0x000fe20000000000 */
[----:B------:R-:W-:-:S04]  /*f590*/  IABS R22, R34 ;  /* 0x0000002200167213 */ /* 0x000fc80000000000 */
[----:B------:R-:W-:Y:S02]  /*f5a0*/  IABS R23, R38 ;  /* 0x0000002600177213 */ /* 0x000fe40000000000 */
[C---:B------:R-:W-:Y:S02]  /*f5b0*/  ISETP.GT.U32.AND P3, PT, R5.reuse, R10, PT ;  /* 0x0000000a0500720c */ /* 0x040fe40003f64070 */
[----:B------:R-:W-:Y:S01]  /*f5c0*/  ISETP.GT.U32.AND P2, PT, R5, R12, PT ;  /* 0x0000000c0500720c */ /* 0x000fe20003f44070 */
[----:B------:R-:W-:Y:S01]  /*f5d0*/  IMAD.HI.U32 R21, R11, R23, RZ ;  /* 0x000000170b157227 */ /* 0x000fe200078e00ff */
[----:B------:R-:W-:-:S03]  /*f5e0*/  ISETP.GT.U32.AND P0, PT, R5, R13, PT ;  /* 0x0000000d0500720c */ /* 0x000fc60003f04070 */
[----:B------:R-:W-:Y:S02]  /*f5f0*/  IMAD.MOV R21, RZ, RZ, -R21 ;  /* 0x000000ffff157224 */ /* 0x000fe400078e0a15 */
[----:B------:R-:W-:Y:S02]  /*f600*/  VIADD R37, R7, 0xc ;  /* 0x0000000c07257836 */ /* 0x000fe40000000000 */
[----:B------:R-:W-:-:S03]  /*f610*/  IMAD R23, R5, R21, R23 ;  /* 0x0000001505177224 */ /* 0x000fc600078e0217 */
[----:B------:R-:W-:Y:S01]  /*f620*/  IABS R21, R37 ;  /* 0x0000002500157213 */ /* 0x000fe20000000000 */
[--C-:B------:R-:W-:Y:S02]  /*f630*/  @!P3 IMAD.IADD R10, R10, 0x1, -R5.reuse ;  /* 0x000000010a0ab824 */ /* 0x100fe400078e0a05 */
[----:B------:R-:W-:Y:S02]  /*f640*/  @!P2 IMAD.IADD R12, R12, 0x1, -R5 ;  /* 0x000000010c0ca824 */ /* 0x000fe400078e0a05 */
[----:B------:R-:W-:-:S04]  /*f650*/  IMAD.HI.U32 R25, R11, R21, RZ ;  /* 0x000000150b197227 */ /* 0x000fc800078e00ff */
[----:B------:R-:W-:Y:S02]  /*f660*/  IMAD.MOV R25, RZ, RZ, -R25 ;  /* 0x000000ffff197224 */ /* 0x000fe400078e0a19 */
[----:B------:R-:W-:Y:S02]  /*f670*/  @!P0 IMAD.IADD R13, R13, 0x1, -R5 ;  /* 0x000000010d0d8824 */ /* 0x000fe400078e0a05 */
[----:B------:R-:W-:Y:S02]  /*f680*/  IMAD R21, R5, R25, R21 ;  /* 0x0000001905157224 */ /* 0x000fe400078e0215 */
[----:B------:R-:W-:-:S05]  /*f690*/  VIADD R39, R7, 0xe ;  /* 0x0000000e07277836 */ /* 0x000fca0000000000 */
[----:B------:R-:W-:Y:S02]  /*f6a0*/  IABS R25, R39 ;  /* 0x0000002700197213 */ /* 0x000fe40000000000 */
[----:B----4-:R-:W-:Y:S01]  /*f6b0*/  PRMT R15, RZ, 0x7610, R15 ;  /* 0x00007610ff0f7816 */ /* 0x010fe2000000000f */
[----:B---3--:R-:W-:Y:S04]  /*f6c0*/  STL [R1+0x28], R14 ;  /* 0x0000280e01007387 */ /* 0x008fe80000100800 */
[----:B------:R0:W-:Y:S02]  /*f6d0*/  STL [R1+0x18], R16 ;  /* 0x0000181001007387 */ /* 0x0001e40000100800 */
[----:B0-----:R-:W-:-:S04]  /*f6e0*/  IMAD.HI.U32 R16, R11, R19, RZ ;  /* 0x000000130b107227 */ /* 0x001fc800078e00ff */
[----:B------:R-:W-:Y:S02]  /*f6f0*/  IMAD.MOV R16, RZ, RZ, -R16 ;  /* 0x000000ffff107224 */ /* 0x000fe400078e0a10 */
[----:B------:R-:W-:-:S04]  /*f700*/  IMAD.HI.U32 R14, R11, R9, RZ ;  /* 0x000000090b0e7227 */ /* 0x000fc800078e00ff */
[----:B------:R-:W-:Y:S01]  /*f710*/  IMAD R19, R5, R16, R19 ;  /* 0x0000001005137224 */ /* 0x000fe200078e0213 */
[----:B------:R-:W-:Y:S01]  /*f720*/  IABS R16, R31 ;  /* 0x0000001f00107213 */ /* 0x000fe20000000000 */
[----:B------:R-:W-:-:S04]  /*f730*/  IMAD.MOV R14, RZ, RZ, -R14 ;  /* 0x000000ffff0e7224 */ /* 0x000fc800078e0a0e */
[----:B------:R-:W-:-:S04]  /*f740*/  IMAD.HI.U32 R20, R11, R16, RZ ;  /* 0x000000100b147227 */ /* 0x000fc800078e00ff */
[----:B------:R-:W-:Y:S02]  /*f750*/  IMAD R9, R5, R14, R9 ;  /* 0x0000000e05097224 */ /* 0x000fe400078e0209 */
[----:B------:R-:W-:Y:S02]  /*f760*/  IMAD.MOV R20, RZ, RZ, -R20 ;  /* 0x000000ffff147224 */ /* 0x000fe400078e0a14 */
[----:B------:R-:W-:-:S04]  /*f770*/  IMAD.HI.U32 R14, R11, R17, RZ ;  /* 0x000000110b0e7227 */ /* 0x000fc800078e00ff */
[----:B------:R-:W-:Y:S02]  /*f780*/  IMAD R16, R5, R20, R16 ;  /* 0x0000001405107224 */ /* 0x000fe400078e0210 */
[----:B------:R-:W-:Y:S02]  /*f790*/  IMAD.MOV R14, RZ, RZ, -R14 ;  /* 0x000000ffff0e7224 */ /* 0x000fe400078e0a0e */
[----:B------:R-:W-:-:S04]  /*f7a0*/  IMAD.HI.U32 R20, R11, R24, RZ ;  /* 0x000000180b147227 */ /* 0x000fc800078e00ff */
[----:B------:R-:W-:Y:S01]  /*f7b0*/  IMAD R17, R5, R14, R17 ;  /* 0x0000000e05117224 */ /* 0x000fe200078e0211 */
[----:B------:R-:W-:Y:S01]  /*f7c0*/  IABS R14, R35 ;  /* 0x00000023000e7213 */ /* 0x000fe20000000000 */
[----:B------:R-:W-:-:S04]  /*f7d0*/  IMAD.MOV R20, RZ, RZ, -R20 ;  /* 0x000000ffff147224 */ /* 0x000fc800078e0a14 */
[----:B------:R-:W-:Y:S01]  /*f7e0*/  IMAD R24, R5, R20, R24 ;  /* 0x0000001405187224 */ /* 0x000fe200078e0218 */
[----:B------:R-:W-:Y:S01]  /*f7f0*/  IABS R20, R40 ;  /* 0x0000002800147213 */ /* 0x000fe20000000000 */
[----:B------:R-:W-:-:S04]  /*f800*/  IMAD.HI.U32 R8, R11, R14, RZ ;  /* 0x0000000e0b087227 */ /* 0x000fc800078e00ff */
[----:B------:R-:W-:Y:S02]  /*f810*/  IMAD.MOV R8, RZ, RZ, -R8 ;  /* 0x000000ffff087224 */ /* 0x000fe400078e0a08 */
[----:B------:R-:W-:-:S04]  /*f820*/  IMAD.HI.U32 R26, R11, R20, RZ ;  /* 0x000000140b1a7227 */ /* 0x000fc800078e00ff */
[----:B------:R-:W-:Y:S02]  /*f830*/  IMAD R14, R5, R8, R14 ;  /* 0x00000008050e7224 */ /* 0x000fe400078e020e */
[----:B------:R-:W-:Y:S02]  /*f840*/  IMAD.MOV R26, RZ, RZ, -R26 ;  /* 0x000000ffff1a7224 */ /* 0x000fe400078e0a1a */
[----:B------:R-:W-:-:S04]  /*f850*/  IMAD.HI.U32 R8, R11, R22, RZ ;  /* 0x000000160b087227 */ /* 0x000fc800078e00ff */
[----:B------:R-:W-:Y:S02]  /*f860*/  IMAD R20, R5, R26, R20 ;  /* 0x0000001a05147224 */ /* 0x000fe400078e0214 */
[----:B------:R-:W-:Y:S02]  /*f870*/  IMAD.MOV R8, RZ, RZ, -R8 ;  /* 0x000000ffff087224 */ /* 0x000fe400078e0a08 */
[----:B------:R-:W-:Y:S02]  /*f880*/  VIADD R26, R7, 0xf ;  /* 0x0000000f071a7836 */ /* 0x000fe40000000000 */
[----:B------:R-:W-:-:S03]  /*f890*/  IMAD R22, R5, R8, R22 ;  /* 0x0000000805167224 */ /* 0x000fc600078e0216 */
[----:B------:R-:W-:Y:S02]  /*f8a0*/  IABS R8, R26 ;  /* 0x0000001a00087213 */ /* 0x000fe40000000000 */
[C---:B------:R-:W-:Y:S02]  /*f8b0*/  ISETP.GT.U32.AND P4, PT, R5.reuse, R9, PT ;  /* 0x000000090500720c */ /* 0x040fe40003f84070 */
[----:B------:R-:W-:Y:S01]  /*f8c0*/  ISETP.GT.U32.AND P3, PT, R5, R16, PT ;  /* 0x000000100500720c */ /* 0x000fe20003f64070 */
[----:B------:R-:W-:Y:S01]  /*f8d0*/  IMAD.HI.U32 R53, R11, R8, RZ ;  /* 0x000000080b357227 */ /* 0x000fe200078e00ff */
[----:B------:R-:W-:-:S03]  /*f8e0*/  ISETP.GT.U32.AND P2, PT, R5, R17, PT ;  /* 0x000000110500720c */ /* 0x000fc60003f44070 */
[----:B------:R-:W-:Y:S01]  /*f8f0*/  IMAD.MOV R53, RZ, RZ, -R53 ;  /* 0x000000ffff357224 */ /* 0x000fe200078e0a35 */
[----:B------:R-:W-:-:S03]  /*f900*/  ISETP.GT.U32.AND P0, PT, R5, R19, PT ;  /* 0x000000130500720c */ /* 0x000fc60003f04070 */
[----:B------:R-:W-:Y:S02]  /*f910*/  IMAD R8, R5, R53, R8 ;  /* 0x0000003505087224 */ /* 0x000fe400078e0208 */
[--C-:B------:R-:W-:Y:S01]  /*f920*/  @!P4 IMAD.IADD R9, R9, 0x1, -R5.reuse ;  /* 0x000000010909c824 */ /* 0x100fe200078e0a05 */
[C---:B------:R-:W-:Y:S01]  /*f930*/  ISETP.GT.U32.AND P4, PT, R5.reuse, R14, PT ;  /* 0x0000000e0500720c */ /* 0x040fe20003f84070 */
[--C-:B------:R-:W-:Y:S01]  /*f940*/  @!P3 IMAD.IADD R16, R16, 0x1, -R5.reuse ;  /* 0x000000011010b824 */ /* 0x100fe200078e0a05 */
[----:B------:R-:W-:Y:S01]  /*f950*/  ISETP.GT.U32.AND P1, PT, R5, R8, PT ;  /* 0x000000080500720c */ /* 0x000fe20003f24070 */
[--C-:B------:R-:W-:Y:S01]  /*f960*/  @!P2 IMAD.IADD R17, R17, 0x1, -R5.reuse ;  /* 0x000000011111a824 */ /* 0x100fe200078e0a05 */
[C---:B------:R-:W-:Y:S02]  /*f970*/  ISETP.GT.U32.AND P3, PT, R5.reuse, R21, PT ;  /* 0x000000150500720c */ /* 0x040fe40003f64070 */
[----:B------:R-:W-:Y:S01]  /*f980*/  ISETP.GT.U32.AND P2, PT, R5, R22, PT ;  /* 0x000000160500720c */ /* 0x000fe20003f44070 */
[----:B------:R-:W-:Y:S01]  /*f990*/  @!P0 IMAD.IADD R19, R19, 0x1, -R5 ;  /* 0x0000000113138824 */ /* 0x000fe200078e0a05 */
[----:B------:R-:W-:Y:S01]  /*f9a0*/  ISETP.GT.U32.AND P0, PT, R5, R24, PT ;  /* 0x000000180500720c */ /* 0x000fe20003f04070 */
[----:B------:R-:W-:-:S04]  /*f9b0*/  IMAD.HI.U32 R11, R11, R25, RZ ;  /* 0x000000190b0b7227 */ /* 0x000fc800078e00ff */
[--C-:B------:R-:W-:Y:S01]  /*f9c0*/  @!P4 IMAD.IADD R14, R14, 0x1, -R5.reuse ;  /* 0x000000010e0ec824 */ /* 0x100fe200078e0a05 */
[C---:B------:R-:W-:Y:S01]  /*f9d0*/  ISETP.GT.U32.AND P4, PT, R5.reuse, R20, PT ;  /* 0x000000140500720c */ /* 0x040fe20003f84070 */
[----:B------:R-:W-:Y:S01]  /*f9e0*/  @!P1 IMAD.IADD R8, R8, 0x1, -R5 ;  /* 0x0000000108089824 */ /* 0x000fe200078e0a05 */
[----:B------:R-:W-:Y:S01]  /*f9f0*/  ISETP.GT.U32.AND P1, PT, R5, R18, PT ;  /* 0x000000120500720c */ /* 0x000fe20003f24070 */
[----:B------:R-:W-:Y:S02]  /*fa00*/  IMAD.MOV R11, RZ, RZ, -R11 ;  /* 0x000000ffff0b7224 */ /* 0x000fe400078e0a0b */
[--C-:B------:R-:W-:Y:S01]  /*fa10*/  @!P3 IMAD.IADD R21, R21, 0x1, -R5.reuse ;  /* 0x000000011515b824 */ /* 0x100fe200078e0a05 */
[C---:B------:R-:W-:Y:S01]  /*fa20*/  ISETP.GT.U32.AND P3, PT, R5.reuse, R12, PT ;  /* 0x0000000c0500720c */ /* 0x040fe20003f64070 */
[----:B------:R-:W-:Y:S01]  /*fa30*/  @!P2 IMAD.IADD R22, R22, 0x1, -R5 ;  /* 0x000000011616a824 */ /* 0x000fe200078e0a05 */
[C---:B------:R-:W-:Y:S01]  /*fa40*/  ISETP.GT.U32.AND P2, PT, R5.reuse, R8, PT ;  /* 0x000000080500720c */ /* 0x040fe20003f44070 */
[----:B------:R-:W-:-:S02]  /*fa50*/  IMAD R11, R5, R11, R25 ;  /* 0x0000000b050b7224 */ /* 0x000fc400078e0219 */
[--C-:B------:R-:W-:Y:S01]  /*fa60*/  @!P0 IMAD.IADD R24, R24, 0x1, -R5.reuse ;  /* 0x0000000118188824 */ /* 0x100fe200078e0a05 */
[----:B------:R-:W0:Y:S02]  /*fa70*/  LDC R25, c[0x0][0x3a0] ;  /* 0x0000e800ff197b82 */ /* 0x000e240000000800 */
[C---:B------:R-:W-:Y:S01]  /*fa80*/  ISETP.GT.U32.AND P0, PT, R5.reuse, R11, PT ;  /* 0x0000000b0500720c */ /* 0x040fe20003f04070 */
[--C-:B------:R-:W-:Y:S01]  /*fa90*/  @!P4 IMAD.IADD R20, R20, 0x1, -R5.reuse ;  /* 0x000000011414c824 */ /* 0x100fe200078e0a05 */
[C---:B------:R-:W-:Y:S01]  /*faa0*/  ISETP.GT.U32.AND P4, PT, R5.reuse, R10, PT ;  /* 0x0000000a0500720c */ /* 0x040fe20003f84070 */
[--C-:B------:R-:W-:Y:S01]  /*fab0*/  @!P1 IMAD.IADD R18, R18, 0x1, -R5.reuse ;  /* 0x0000000112129824 */ /* 0x100fe200078e0a05 */
[C---:B------:R-:W-:Y:S01]  /*fac0*/  ISETP.GT.U32.AND P1, PT, R5.reuse, R23, PT ;  /* 0x000000170500720c */ /* 0x040fe20003f24070 */
[--C-:B------:R-:W-:Y:S01]  /*fad0*/  @!P3 IMAD.IADD R12, R12, 0x1, -R5.reuse ;  /* 0x000000010c0cb824 */ /* 0x100fe200078e0a05 */
[C---:B------:R-:W-:Y:S01]  /*fae0*/  ISETP.GT.U32.AND P3, PT, R5.reuse, R17, PT ;  /* 0x000000110500720c */ /* 0x040fe20003f64070 */
[----:B------:R-:W-:Y:S01]  /*faf0*/  @!P2 IMAD.IADD R8, R8, 0x1, -R5 ;  /* 0x000000010808a824 */ /* 0x000fe200078e0a05 */
[----:B------:R-:W-:-:S05]  /*fb00*/  ISETP.GT.U32.AND P2, PT, R5, R18, PT ;  /* 0x000000120500720c */ /* 0x000fca0003f44070 */
[--C-:B------:R-:W-:Y:S01]  /*fb10*/  @!P0 IMAD.IADD R11, R11, 0x1, -R5.reuse ;  /* 0x000000010b0b8824 */ /* 0x100fe200078e0a05 */
[C---:B------:R-:W-:Y:S01]  /*fb20*/  ISETP.GT.U32.AND P0, PT, R5.reuse, R9, PT ;  /* 0x000000090500720c */ /* 0x040fe20003f04070 */
[--C-:B------:R-:W-:Y:S01]  /*fb30*/  @!P4 IMAD.IADD R10, R10, 0x1, -R5.reuse ;  /* 0x000000010a0ac824 */ /* 0x100fe200078e0a05 */
[----:B------:R-:W-:Y:S01]  /*fb40*/  ISETP.GT.U32.AND P4, PT, R5, R16, PT ;  /* 0x000000100500720c */ /* 0x000fe20003f84070 */
[--C-:B------:R-:W-:Y:S02]  /*fb50*/  @!P1 IMAD.IADD R23, R23, 0x1, -R5.reuse ;  /* 0x0000000117179824 */ /* 0x100fe400078e0a05 */
[--C-:B------:R-:W-:Y:S01]  /*fb60*/  @!P3 IMAD.IADD R17, R17, 0x1, -R5.reuse ;  /* 0x000000011111b824 */ /* 0x100fe200078e0a05 */
[C---:B------:R-:W-:Y:S01]  /*fb70*/  ISETP.GT.U32.AND P3, PT, R5.reuse, R22, PT ;  /* 0x000000160500720c */ /* 0x040fe20003f64070 */
[----:B------:R-:W-:Y:S01]  /*fb80*/  @!P2 IMAD.IADD R18, R18, 0x1, -R5 ;  /* 0x000000011212a824 */ /* 0x000fe200078e0a05 */
[C---:B------:R-:W-:Y:S02]  /*fb90*/  ISETP.GT.U32.AND P2, PT, R5.reuse, R23, PT ;  /* 0x000000170500720c */ /* 0x040fe40003f44070 */
[----:B------:R-:W-:-:S03]  /*fba0*/  ISETP.GT.U32.AND P6, PT, R5, R21, PT ;  /* 0x000000150500720c */ /* 0x000fc60003fc4070 */
[--C-:B------:R-:W-:Y:S01]  /*fbb0*/  @!P0 IMAD.IADD R9, R9, 0x1, -R5.reuse ;  /* 0x0000000109098824 */ /* 0x100fe200078e0a05 */
[----:B------:R-:W-:Y:S01]  /*fbc0*/  ISETP.GT.U32.AND P0, PT, R5, R14, PT ;  /* 0x0000000e0500720c */ /* 0x000fe20003f04070 */
[----:B0-----:R-:W-:Y:S02]  /*fbd0*/  VIADD R25, R25, 0xfffffff0 ;  /* 0xfffffff019197836 */ /* 0x001fe40000000000 */
[--C-:B------:R-:W-:Y:S01]  /*fbe0*/  @!P4 IMAD.IADD R16, R16, 0x1, -R5.reuse ;  /* 0x000000011010c824 */ /* 0x100fe200078e0a05 */
[----:B------:R-:W-:Y:S01]  /*fbf0*/  ISETP.GE.AND P4, PT, R28, RZ, PT ;  /* 0x000000ff1c00720c */ /* 0x000fe20003f86270 */
[----:B------:R-:W-:Y:S02]  /*fc00*/  IMAD R28, R6, 0xf, RZ ;  /* 0x0000000f061c7824 */ /* 0x000fe400078e02ff */
[--C-:B------:R-:W-:Y:S01]  /*fc10*/  @!P3 IMAD.IADD R22, R22, 0x1, -R5.reuse ;  /* 0x000000011616b824 */ /* 0x100fe200078e0a05 */
[----:B------:R-:W-:Y:S01]  /*fc20*/  ISETP.GE.U32.AND P3, PT, R25, 0x7fffff71, PT ;  /* 0x7fffff711900780c */ /* 0x000fe20003f66070 */
[--C-:B------:R-:W-:Y:S01]  /*fc30*/  @!P2 IMAD.IADD R23, R23, 0x1, -R5.reuse ;  /* 0x000000011717a824 */ /* 0x100fe200078e0a05 */
[----:B------:R-:W-:Y:S01]  /*fc40*/  ISETP.GE.AND P2, PT, R26, RZ, PT ;  /* 0x000000ff1a00720c */ /* 0x000fe20003f46270 */
[----:B------:R-:W-:Y:S01]  /*fc50*/  @!P6 IMAD.IADD R21, R21, 0x1, -R5 ;  /* 0x000000011515e824 */ /* 0x000fe200078e0a05 */
[----:B------:R-:W-:-:S02]  /*fc60*/  SHF.R.S32.HI R25, RZ, 0x1f, R28 ;  /* 0x0000001fff197819 */ /* 0x000fc4000001141c */
[----:B------:R-:W-:Y:S01]  /*fc70*/  IADD3 R26, P6, PT, R28, R0, RZ ;  /* 0x000000001c1a7210 */ /* 0x000fe20007fde0ff */
[----:B------:R-:W-:Y:S01]  /*fc80*/  @!P0 IMAD.IADD R14, R14, 0x1, -R5 ;  /* 0x000000010e0e8824 */ /* 0x000fe200078e0a05 */
[----:B------:R-:W-:-:S03]  /*fc90*/  ISETP.GE.AND P0, PT, R27, RZ, PT ;  /* 0x000000ff1b00720c */ /* 0x000fc60003f06270 */
[----:B------:R-:W-:-:S05]  /*fca0*/  IMAD.X R27, R25, 0x1, R2, P6 ;  /* 0x00000001191b7824 */ /* 0x000fca00030e0602 */
[----:B------:R0:W2:Y:S01]  /*fcb0*/  @!P3 LDG.E.U8 R15, desc[UR20][R26.64] ;  /* 0x000000141a0fb981 */ /* 0x0000a2000c1e1100 */
[----:B------:R-:W-:-:S13]  /*fcc0*/  ISETP.GT.U32.AND P1, PT, R5, R13, PT ;  /* 0x0000000d0500720c */ /* 0x000fda0003f24070 */
[----:B------:R-:W-:Y:S01]  /*fcd0*/  @!P1 IMAD.IADD R13, R13, 0x1, -R5 ;  /* 0x000000010d0d9824 */ /* 0x000fe200078e0a05 */
[----:B------:R-:W-:-:S13]  /*fce0*/  ISETP.GT.U32.AND P1, PT, R5, R19, PT ;  /* 0x000000130500720c */ /* 0x000fda0003f24070 */
[----:B------:R-:W-:Y:S01]  /*fcf0*/  @!P1 IMAD.IADD R19, R19, 0x1, -R5 ;  /* 0x0000000113139824 */ /* 0x000fe200078e0a05 */
[----:B------:R-:W-:-:S13]  /*fd00*/  ISETP.GT.U32.AND P1, PT, R5, R24, PT ;  /* 0x000000180500720c */ /* 0x000fda0003f24070 */
[----:B------:R-:W-:Y:S01]  /*fd10*/  @!P1 IMAD.IADD R24, R24, 0x1, -R5 ;  /* 0x0000000118189824 */ /* 0x000fe200078e0a05 */
[----:B------:R-:W-:Y:S01]  /*fd20*/  ISETP.GT.U32.AND P1, PT, R5, R20, PT ;  /* 0x000000140500720c */ /* 0x000fe20003f24070 */
[----:B------:R-:W-:-:S12]  /*fd30*/  STL [R1+0x48c], R26 ;  /* 0x00048c1a01007387 */ /* 0x000fd80000100800 */
[----:B------:R-:W-:Y:S01]  /*fd40*/  @!P1 IMAD.IADD R20, R20, 0x1, -R5 ;  /* 0x0000000114149824 */ /* 0x000fe200078e0a05 */
[----:B------:R-:W-:Y:S01]  /*fd50*/  ISETP.GT.U32.AND P1, PT, R5, R11, PT ;  /* 0x0000000b0500720c */ /* 0x000fe20003f24070 */
[----:B------:R0:W-:Y:S01]  /*fd60*/  STL [R1+0x488], R27 ;  /* 0x0004881b01007387 */ /* 0x0001e20000100800 */
[----:B------:R-:W-:Y:S02]  /*fd70*/  PRMT R53, RZ, 0x7610, R53 ;  /* 0x00007610ff357816 */ /* 0x000fe40000000035 */
[----:B0-----:R-:W-:-:S09]  /*fd80*/  IADD3 R27, P6, PT, R28, R3, RZ ;  /* 0x000000031c1b7210 */ /* 0x001fd20007fde0ff */
[----:B------:R-:W-:Y:S01]  /*fd90*/  @!P1 IMAD.IADD R11, R11, 0x1, -R5 ;  /* 0x000000010b0b9824 */ /* 0x000fe200078e0a05 */
[----:B------:R-:W-:Y:S01]  /*fda0*/  ISETP.GE.AND P1, PT, R7, RZ, PT ;  /* 0x000000ff0700720c */ /* 0x000fe20003f26270 */
[----:B------:R-:W-:Y:S02]  /*fdb0*/  IMAD.X R5, R25, 0x1, R4, P6 ;  /* 0x0000000119057824 */ /* 0x000fe400030e0604 */
[----:B------:R-:W-:Y:S01]  /*fdc0*/  @!P3 IMAD.MOV.U32 R26, RZ, RZ, R27 ;  /* 0x000000ffff1ab224 */ /* 0x000fe200078e001b */
[----:B--2---:R0:W-:Y:S04]  /*fdd0*/  STL [R1], R15 ;  /* 0x0000000f01007387 */ /* 0x0041e80000100800 */
[----:B0-----:R-:W2:Y:S04]  /*fde0*/  LDL.LU R15, [R1+0xc04] ;  /* 0x000c0400010f7983 */ /* 0x001ea80000300800 */
[----:B------:R-:W3:Y:S04]  /*fdf0*/  LDL.LU R7, [R1+0xc00] ;  /* 0x000c000001077983 */ /* 0x000ee80000300800 */
[----:B------:R0:W-:Y:S02]  /*fe00*/  STL [R1+0x454], R27 ;  /* 0x0004541b01007387 */ /* 0x0001e40000100800 */
[----:B0-----:R-:W-:-:S05]  /*fe10*/  @!P3 IMAD.MOV.U32 R27, RZ, RZ, R5 ;  /* 0x000000ffff1bb224 */ /* 0x001fca00078e0005 */
[----:B------:R0:W4:Y:S04]  /*fe20*/  @!P3 LDG.E.U8 R53, desc[UR20][R26.64] ;  /* 0x000000141a35b981 */ /* 0x000128000c1e1100 */
[----:B------:R-:W-:Y:S01]  /*fe30*/  STL [R1+0x450], R5 ;  /* 0x0004500501007387 */ /* 0x000fe20000100800 */
[----:B------:R-:W-:Y:S01]  /*fe40*/  ISETP.GE.AND P3, PT, R30, RZ, PT ;  /* 0x000000ff1e00720c */ /* 0x000fe20003f66270 */
[----:B------:R-:W-:-:S12]  /*fe50*/  IMAD R25, R6, 0x7, RZ ;  /* 0x0000000706197824 */ /* 0x000fd800078e02ff */
[----:B------:R-:W-:Y:S01]  /*fe60*/  @!P3 IMAD.MOV R9, RZ, RZ, -R9 ;  /* 0x000000ffff09b224 */ /* 0x000fe200078e0a09 */
[----:B0-----:R-:W-:Y:S01]  /*fe70*/  IADD3 R27, P3, PT, R25, R0, RZ ;  /* 0x00000000191b7210 */ /* 0x001fe20007f7e0ff */
[----:B------:R-:W-:Y:S01]  /*fe80*/  @!P2 IMAD.MOV R8, RZ, RZ, -R8 ;  /* 0x000000ffff08a224 */ /* 0x000fe200078e0a08 */
[----:B------:R-:W-:Y:S02]  /*fe90*/  PRMT R28, RZ, 0x7610, R28 ;  /* 0x00007610ff1c7816 */ /* 0x000fe4000000001c */
[----:B------:R-:W-:Y:S01]  /*fea0*/  ISETP.GE.AND P2, PT, R29, RZ, PT ;  /* 0x000000ff1d00720c */ /* 0x000fe20003f46270 */
[----:B------:R-:W-:Y:S01]  /*feb0*/  @!P0 IMAD.MOV R10, RZ, RZ, -R10 ;  /* 0x000000ffff0a8224 */ /* 0x000fe200078e0a0a */
[----:B------:R-:W-:Y:S01]  /*fec0*/  ISETP.GE.AND P0, PT, R31, RZ, PT ;  /* 0x000000ff1f00720c */ /* 0x000fe20003f06270 */
[----:B----4-:R0:W-:Y:S02]  /*fed0*/  STL [R1+0xbe4], R53 ;  /* 0x000be43501007387 */ /* 0x0101e40000100800 */
[----:B0-----:R-:W0:Y:S02]  /*fee0*/  LDC R53, c[0x0][0x3a0] ;  /* 0x0000e800ff357b82 */ /* 0x001e240000000800 */
[----:B------:R1:W-:Y:S01]  /*fef0*/  STL [R1+0x404], R27 ;  /* 0x0004041b01007387 */ /* 0x0003e20000100800 */
[----:B0-----:R-:W-:-:S05]  /*ff00*/  VIADD R5, R53, 0xfffffff8 ;  /* 0xfffffff835057836 */ /* 0x001fca0000000000 */
[----:B------:R-:W-:Y:S02]  /*ff10*/  ISETP.GE.U32.AND P6, PT, R5, 0x7fffff79, PT ;  /* 0x7fffff790500780c */ /* 0x000fe40003fc6070 */
[----:B------:R-:W-:-:S05]  /*ff20*/  SHF.R.S32.HI R5, RZ, 0x1f, R25 ;  /* 0x0000001fff057819 */ /* 0x000fca0000011419 */
[----:B------:R-:W-:-:S06]  /*ff30*/  IMAD.X R26, R5, 0x1, R2, P3 ;  /* 0x00000001051a7824 */ /* 0x000fcc00018e0602 */
[-C--:B-1----:R-:W-:Y:S01]  /*ff40*/  @!P6 LOP3.LUT R27, R27, R26.reuse, RZ, 0x3c, !PT ;  /* 0x0000001a1b1be212 */ /* 0x082fe200078e3cff */
[----:B------:R0:W-:Y:S01]  /*ff50*/  STL [R1+0x400], R26 ;  /* 0x0004001a01007387 */ /* 0x0001e20000100800 */
[----:B------:R-:W-:Y:S02]  /*ff60*/  IADD3 R29, P3, PT, R25, R3, RZ ;  /* 0x00000003191d7210 */ /* 0x000fe40007f7e0ff */
[----:B0-----:R-:W-:-:S04]  /*ff70*/  @!P6 LOP3.LUT R26, R27, R26, RZ, 0x3c, !PT ;  /* 0x0000001a1b1ae212 */ /* 0x001fc800078e3cff */
[----:B------:R-:W-:Y:S01]  /*ff80*/  @!P6 LOP3.LUT R27, R27, R26, RZ, 0x3c, !PT ;  /* 0x0000001a1b1be212 */ /* 0x000fe200078e3cff */
[----:B------:R-:W-:-:S04]  /*ff90*/  IMAD.X R5, R5, 0x1, R4, P3 ;  /* 0x0000000105057824 */ /* 0x000fc800018e0604 */
[----:B------:R0:W4:Y:S01]  /*ffa0*/  @!P6 LDG.E.U8 R28, desc[UR20][R26.64] ;  /* 0x000000141a1ce981 */ /* 0x000122000c1e1100 */
[----:B------:R-:W-:Y:S02]  /*ffb0*/  @!P6 IMAD.MOV.U32 R30, RZ, RZ, R29 ;  /* 0x000000ffff1ee224 */ /* 0x000fe400078e001d */
[----:B------:R-:W-:Y:S01]  /*ffc0*/  @!P6 IMAD.MOV.U32 R31, RZ, RZ, R5 ;  /* 0x000000ffff1fe224 */ /* 0x000fe200078e0005 */
[----:B0-----:R-:W-:-:S06]  /*ffd0*/  PRMT R27, RZ, 0x7610, R27 ;  /* 0x00007610ff1b7816 */ /* 0x001fcc000000001b */
[----:B------:R-:W2:Y:S01]  /*ffe0*/  @!P6 LDG.E.U8 R27, desc[UR20][R30.64] ;  /* 0x000000141e1be981 */ /* 0x000ea2000c1e1100 */
[----:B------:R-:W-:Y:S01]  /*fff0*/  ISETP.GE.AND P3, PT, R35, RZ, PT ;  /* 0x000000ff2300720c */ /* 0x000fe20003f66270 */
[----:B------:R-:W-:Y:S02]  /*10000*/  IMAD R6, R6, 0x7f, RZ ;  /* 0x0000007f06067824 */ /* 0x000fe400078e02ff */
[----:B------:R-:W-:Y:S01]  /*10010*/  @!P0 IMAD.MOV R16, RZ, RZ, -R16 ;  /* 0x000000ffff108224 */ /* 0x000fe200078e0a10 */
[----:B------:R-:W-:-:S09]  /*10020*/  PRMT R26, RZ, 0x7610, R26 ;  /* 0x00007610ff1a7816 */ /* 0x000fd2000000001a */
[----:B------:R-:W-:Y:S01]  /*10030*/  @!P3 IMAD.MOV R14, RZ, RZ, -R14 ;  /* 0x000000ffff0eb224 */ /* 0x000fe200078e0a0e */
[----:B------:R-:W-:Y:S01]  /*10040*/  PRMT R25, RZ, 0x7610, R25 ;  /* 0x00007610ff197816 */ /* 0x000fe20000000019 */
[----:B------:R-:W-:Y:S01]  /*10050*/  @!P1 IMAD.MOV R13, RZ, RZ, -R13 ;  /* 0x000000ffff0d9224 */ /* 0x000fe200078e0a0d */
[----:B----4-:R-:W-:Y:S04]  /*10060*/  STL [R1+0xbe8], R28 ;  /* 0x000be81c01007387 */ /* 0x010fe80000100800 */
[----:B------:R-:W-:Y:S04]  /*10070*/  STL [R1+0x40c], R29 ;  /* 0x00040c1d01007387 */ /* 0x000fe80000100800 */
[----:B------:R0:W-:Y:S02]  /*10080*/  STL [R1+0x408], R5 ;  /* 0x0004080501007387 */ /* 0x0001e40000100800 */
[----:B0-----:R-:W-:-:S02]  /*10090*/  VIADD R5, R53, 0xffffff80 ;  /* 0xffffff8035057836 */ /* 0x001fc40000000000 */
[----:B--2---:R0:W-:Y:S03]  /*100a0*/  STL [R1+0xbec], R27 ;  /* 0x000bec1b01007387 */ /* 0x0041e60000100800 */
[----:B------:R-:W-:Y:S02]  /*100b0*/  ISETP.GE.U32.AND P0, PT, R5, 0x7fffff01, PT ;  /* 0x7fffff010500780c */ /* 0x000fe40003f06070 */
[----:B------:R-:W-:Y:S02]  /*100c0*/  SHF.R.S32.HI R5, RZ, 0x1f, R6 ;  /* 0x0000001fff057819 */ /* 0x000fe40000011406 */
[C---:B0-----:R-:W-:Y:S01]  /*100d0*/  IADD3 R27, P3, PT, R6.reuse, R0, RZ ;  /* 0x00000000061b7210 */ /* 0x041fe20007f7e0ff */
[----:B------:R0:W-:Y:S04]  /*100e0*/  STL [R1+0xbd8], R0 ;  /* 0x000bd80001007387 */ /* 0x0001e80000100800 */
[----:B------:R-:W-:Y:S01]  /*100f0*/  IMAD.X R28, R5, 0x1, R2, P3 ;  /* 0x00000001051c7824 */ /* 0x000fe200018e0602 */
[----:B------:R1:W-:Y:S03]  /*10100*/  STL [R1+0xbdc], R2 ;  /* 0x000bdc0201007387 */ /* 0x0003e60000100800 */
[----:B------:R-:W-:Y:S01]  /*10110*/  @!P0 IMAD.MOV.U32 R30, RZ, RZ, R27 ;  /* 0x000000ffff1e8224 */ /* 0x000fe200078e001b */
[----:B0-----:R-:W-:Y:S01]  /*10120*/  IADD3 R0, P3, PT, R6, R3, RZ ;  /* 0x0000000306007210 */ /* 0x001fe20007f7e0ff */
[----:B------:R-:W-:-:S04]  /*10130*/  @!P0 IMAD.MOV.U32 R31, RZ, RZ, R28 ;  /* 0x000000ffff1f8224 */ /* 0x000fc800078e001c */
[----:B-1----:R-:W-:Y:S01]  /*10140*/  IMAD.X R2, R5, 0x1, R4, P3 ;  /* 0x0000000105027824 */ /* 0x002fe200018e0604 */
[----:B------:R0:W2:Y:S02]  /*10150*/  @!P0 LDG.E.U8 R26, desc[UR20][R30.64] ;  /* 0x000000141e1a8981 */ /* 0x0000a4000c1e1100 */
[----:B0-----:R-:W-:Y:S02]  /*10160*/  @!P0 IMAD.MOV.U32 R30, RZ, RZ, R0 ;  /* 0x000000ffff1e8224 */ /* 0x001fe400078e0000 */
[----:B------:R-:W-:-:S05]  /*10170*/  @!P0 IMAD.MOV.U32 R31, RZ, RZ, R2 ;  /* 0x000000ffff1f8224 */ /* 0x000fca00078e0002 */
[----:B------:R0:W4:Y:S01]  /*10180*/  @!P0 LDG.E.U8 R25, desc[UR20][R30.64] ;  /* 0x000000141e198981 */ /* 0x000122000c1e1100 */
[----:B------:R-:W-:Y:S01]  /*10190*/  ISETP.GE.AND P1, PT, R33, RZ, PT ;  /* 0x000000ff2100720c */ /* 0x000fe20003f26270 */
[----:B------:R-:W1:Y:S01]  /*101a0*/  S2R R29, SR_TID.X ;  /* 0x00000000001d7919 */ /* 0x000e620000002100 */
[----:B------:R-:W-:Y:S01]  /*101b0*/  @!P4 IMAD.MOV R12, RZ, RZ, -R12 ;  /* 0x000000ffff0cc224 */ /* 0x000fe200078e0a0c */
[----:B------:R-:W-:-:S10]  /*101c0*/  ISETP.GE.AND P4, PT, R32, RZ, PT ;  /* 0x000000ff2000720c */ /* 0x000fd40003f86270 */
[----:B------:R-:W-:Y:S01]  /*101d0*/  @!P1 IMAD.MOV R19, RZ, RZ, -R19 ;  /* 0x000000ffff139224 */ /* 0x000fe200078e0a13 */
[----:B------:R-:W-:Y:S01]  /*101e0*/  ISETP.GE.AND P1, PT, R36, RZ, PT ;  /* 0x000000ff2400720c */ /* 0x000fe20003f26270 */
[----:B------:R-:W-:Y:S01]  /*101f0*/  @!P2 IMAD.MOV R18, RZ, RZ, -R18 ;  /* 0x000000ffff12a224 */ /* 0x000fe200078e0a12 */
[----:B------:R-:W-:Y:S01]  /*10200*/  ISETP.GE.AND P2, PT, R38, RZ, PT ;  /* 0x000000ff2600720c */ /* 0x000fe20003f46270 */
[----:B------:R-:W-:Y:S01]  /*10210*/  @!P4 IMAD.MOV R17, RZ, RZ, -R17 ;  /* 0x000000ffff11c224 */ /* 0x000fe200078e0a11 */
[----:B------:R-:W-:Y:S02]  /*10220*/  ISETP.GE.AND P4, PT, R34, RZ, PT ;  /* 0x000000ff2200720c */ /* 0x000fe40003f86270 */
[----:B------:R-:W-:Y:S02]  /*10230*/  ISETP.GE.AND P6, PT, R37, RZ, PT ;  /* 0x000000ff2500720c */ /* 0x000fe40003fc6270 */
[----:B------:R-:W-:-:S05]  /*10240*/  ISETP.GE.AND P3, PT, R40, RZ, PT ;  /* 0x000000ff2800720c */ /* 0x000fca0003f66270 */
[----:B------:R-:W-:Y:S01]  /*10250*/  @!P1 IMAD.MOV R24, RZ, RZ, -R24 ;  /* 0x000000ffff189224 */ /* 0x000fe200078e0a18 */
[----:B------:R-:W-:Y:S01]  /*10260*/  ISETP.GE.AND P1, PT, R39, RZ, PT ;  /* 0x000000ff2700720c */ /* 0x000fe20003f26270 */
[----:B------:R-:W-:Y:S01]  /*10270*/  @!P2 IMAD.MOV R23, RZ, RZ, -R23 ;  /* 0x000000ffff17a224 */ /* 0x000fe200078e0a17 */
[----:B------:R-:W-:Y:S02]  /*10280*/  ISETP.NE.AND P0, PT, R15, RZ, PT ;  /* 0x000000ff0f00720c */ /* 0x000fe40003f05270 */
[----:B-1----:R-:W-:Y:S01]  /*10290*/  LOP3.LUT R29, R29, 0x7f, RZ, 0xc0, !PT ;  /* 0x0000007f1d1d7812 */ /* 0x002fe200078ec0ff */
[----:B------:R-:W-:Y:S01]  /*102a0*/  @!P4 IMAD.MOV R22, RZ, RZ, -R22 ;  /* 0x000000ffff16c224 */ /* 0x000fe200078e0a16 */
[----:B------:R-:W-:Y:S01]  /*102b0*/  LOP3.LUT R15, RZ, R15, RZ, 0x33, !PT ;  /* 0x0000000fff0f7212 */ /* 0x000fe200078e33ff */
[----:B------:R-:W-:Y:S01]  /*102c0*/  @!P6 IMAD.MOV R21, RZ, RZ, -R21 ;  /* 0x000000ffff15e224 */ /* 0x000fe200078e0a15 */
[----:B------:R-:W-:Y:S01]  /*102d0*/  LOP3.LUT R33, R29, 0x60, RZ, 0x3c, !PT ;  /* 0x000000601d217812 */ /* 0x000fe200078e3cff */
[----:B------:R-:W-:-:S04]  /*102e0*/  @!P3 IMAD.MOV R20, RZ, RZ, -R20 ;  /* 0x000000ffff14b224 */ /* 0x000fc800078e0a14 */
[----:B------:R-:W-:Y:S02]  /*102f0*/  @!P1 IMAD.MOV R11, RZ, RZ, -R11 ;  /* 0x000000ffff0b9224 */ /* 0x000fe400078e0a0b */
[----:B---3--:R-:W-:Y:S01]  /*10300*/  IMAD R7, R29, R7, RZ ;  /* 0x000000071d077224 */ /* 0x008fe200078e02ff */
[C---:B------:R-:W-:Y:S01]  /*10310*/  SEL R13, R15.reuse, R13, !P0 ;  /* 0x0000000d0f0d7207 */ /* 0x040fe20004000000 */
[----:B------:R-:W-:Y:S01]  /*10320*/  STS.U8 [R33+UR9+0x4f00], R52 ;  /* 0x004f003421007988 */ /* 0x000fe20008000009 */
[C---:B------:R-:W-:Y:S02]  /*10330*/  SEL R12, R15.reuse, R12, !P0 ;  /* 0x0000000c0f0c7207 */ /* 0x040fe40004000000 */
[C---:B------:R-:W-:Y:S01]  /*10340*/  SEL R10, R15.reuse, R10, !P0 ;  /* 0x0000000a0f0a7207 */ /* 0x040fe20004000000 */
[----:B------:R-:W-:Y:S01]  /*10350*/  STS.U8 [R33+UR9+0x1300], R42 ;  /* 0x0013002a21007988 */ /* 0x000fe20008000009 */
[C---:B------:R-:W-:Y:S02]  /*10360*/  SEL R9, R15.reuse, R9, !P0 ;  /* 0x000000090f097207 */ /* 0x040fe40004000000 */
[----:B------:R-:W-:-:S02]  /*10370*/  SEL R19, R15, R19, !P0 ;  /* 0x000000130f137207 */ /* 0x000fc40004000000 */
[C---:B------:R-:W-:Y:S02]  /*10380*/  SEL R18, R15.reuse, R18, !P0 ;  /* 0x000000120f127207 */ /* 0x040fe40004000000 */
[C---:B------:R-:W-:Y:S02]  /*10390*/  SEL R17, R15.reuse, R17, !P0 ;  /* 0x000000110f117207 */ /* 0x040fe40004000000 */
[C---:B------:R-:W-:Y:S02]  /*103a0*/  SEL R16, R15.reuse, R16, !P0 ;  /* 0x000000100f107207 */ /* 0x040fe40004000000 */
[C---:B------:R-:W-:Y:S02]  /*103b0*/  SEL R14, R15.reuse, R14, !P0 ;  /* 0x0000000e0f0e7207 */ /* 0x040fe40004000000 */
[C---:B------:R-:W-:Y:S02]  /*103c0*/  SEL R24, R15.reuse, R24, !P0 ;  /* 0x000000180f187207 */ /* 0x040fe40004000000 */
[----:B------:R-:W-:-:S02]  /*103d0*/  SEL R23, R15, R23, !P0 ;  /* 0x000000170f177207 */ /* 0x000fc40004000000 */
[C---:B------:R-:W-:Y:S02]  /*103e0*/  SEL R22, R15.reuse, R22, !P0 ;  /* 0x000000160f167207 */ /* 0x040fe40004000000 */
[C---:B------:R-:W-:Y:S02]  /*103f0*/  SEL R21, R15.reuse, R21, !P0 ;  /* 0x000000150f157207 */ /* 0x040fe40004000000 */
[C---:B------:R-:W-:Y:S02]  /*10400*/  SEL R20, R15.reuse, R20, !P0 ;  /* 0x000000140f147207 */ /* 0x040fe40004000000 */
[C---:B------:R-:W-:Y:S02]  /*10410*/  SEL R11, R15.reuse, R11, !P0 ;  /* 0x0000000b0f0b7207 */ /* 0x040fe40004000000 */
[----:B------:R-:W-:Y:S01]  /*10420*/  SEL R8, R15, R8, !P0 ;  /* 0x000000080f087207 */ /* 0x000fe20004000000 */
[----:B------:R-:W-:Y:S01]  /*10430*/  STS.U8 [R33+UR9+0x5300], R41 ;  /* 0x0053002921007988 */ /* 0x000fe20008000009 */
[C---:B------:R-:W-:Y:S01]  /*10440*/  IADD3 R5, P0, PT, R7.reuse, UR14, RZ ;  /* 0x0000000e07057c10 */ /* 0x040fe2000ff1e0ff */
[----:B------:R-:W-:Y:S01]  /*10450*/  IMAD R12, R12, UR5, RZ ;  /* 0x000000050c0c7c24 */ /* 0x000fe2000f8e02ff */
[----:B------:R-:W1:Y:S01]  /*10460*/  LDCU UR14, c[0x0][0x3b0] ;  /* 0x00007600ff0e77ac */ /* 0x000e620008000800 */
[----:B------:R-:W-:Y:S01]  /*10470*/  STS.U8 [R33+UR9+0x1700], R51 ;  /* 0x0017003321007988 */ /* 0x000fe20008000009 */
[----:B------:R-:W-:Y:S01]  /*10480*/  LEA.HI.X.SX32 R6, R7, UR15, 0x1, P0 ;  /* 0x0000000f07067c11 */ /* 0x000fe200080f0eff */
[----:B------:R-:W-:-:S02]  /*10490*/  IMAD R7, R13, UR4, RZ ;  /* 0x000000040d077c24 */ /* 0x000fc4000f8e02ff */
[----:B------:R-:W-:Y:S04]  /*104a0*/  STS.U8 [R33+UR9+0x5700], R50 ;  /* 0x0057003221007988 */ /* 0x000fe80008000009 */
[----:B------:R-:W-:Y:S04]  /*104b0*/  STS.U8 [R33+UR9+0x1b00], R49 ;  /* 0x001b003121007988 */ /* 0x000fe80008000009 */
[----:B------:R-:W-:Y:S04]  /*104c0*/  STS.U8 [R33+UR9+0x5b00], R48 ;  /* 0x005b003021007988 */ /* 0x000fe80008000009 */
[----:B------:R-:W-:Y:S04]  /*104d0*/  STS.U8 [R33+UR9+0x1f00], R47 ;  /* 0x001f002f21007988 */ /* 0x000fe80008000009 */
[----:B------:R-:W-:Y:S04]  /*104e0*/  STS.U8 [R33+UR9+0x5f00], R46 ;  /* 0x005f002e21007988 */ /* 0x000fe80008000009 */
[----:B------:R-:W-:Y:S01]  /*104f0*/  STS.U8 [R33+UR9+0x2300], R45 ;  /* 0x0023002d21007988 */ /* 0x000fe20008000009 */
[----:B------:R-:W-:-:S03]  /*10500*/  IMAD R10, R10, UR6, RZ ;  /* 0x000000060a0a7c24 */ /* 0x000fc6000f8e02ff */
[----:B------:R-:W-:Y:S04]  /*10510*/  STL [R1+0x340], R27 ;  /* 0x0003401b01007387 */ /* 0x000fe80000100800 */
[----:B------:R3:W-:Y:S01]  /*10520*/  STS.U8 [R33+UR9+0x6300], R44 ;  /* 0x0063002c21007988 */ /* 0x0007e20008000009 */
[----:B------:R-:W-:-:S03]  /*10530*/  IMAD R9, R9, UR12, RZ ;  /* 0x0000000c09097c24 */ /* 0x000fc6000f8e02ff */
[----:B------:R0:W-:Y:S01]  /*10540*/  STL [R1+0x32c], R28 ;  /* 0x00032c1c01007387 */ /* 0x0001e20000100800 */
[----:B---3--:R-:W-:Y:S01]  /*10550*/  IADD3 R44, P0, PT, R7, R5, RZ ;  /* 0x00000005072c7210 */ /* 0x008fe20007f1e0ff */
[----:B------:R-:W-:-:S03]  /*10560*/  IMAD R19, R19, UR13, RZ ;  /* 0x0000000d13137c24 */ /* 0x000fc6000f8e02ff */
[-C--:B------:R-:W-:Y:S02]  /*10570*/  LEA.HI.X.SX32 R7, R7, R6.reuse, 0x1, P0 ;  /* 0x0000000607077211 */ /* 0x080fe400000f0eff */
[-C--:B------:R-:W-:Y:S01]  /*10580*/  IADD3 R42, P0, PT, R12, R5.reuse, RZ ;  /* 0x000000050c2a7210 */ /* 0x080fe20007f1e0ff */
[----:B------:R3:W-:Y:S01]  /*10590*/  STS.U8 [R33+UR9+0x2700], R43 ;  /* 0x0027002b21007988 */ /* 0x0007e20008000009 */
[-C--:B0-----:R-:W-:Y:S01]  /*105a0*/  IADD3 R28, P1, PT, R10, R5.reuse, RZ ;  /* 0x000000050a1c7210 */ /* 0x081fe20007f3e0ff */
[----:B------:R-:W-:Y:S02]  /*105b0*/  IMAD R18, R18, UR16, RZ ;  /* 0x0000001012127c24 */ /* 0x000fe4000f8e02ff */
[----:B------:R-:W-:Y:S01]  /*105c0*/  IMAD R17, R17, UR17, RZ ;  /* 0x0000001111117c24 */ /* 0x000fe2000f8e02ff */
[----:B------:R-:W-:Y:S02]  /*105d0*/  LEA.HI.X.SX32 R27, R10, R6, 0x1, P1 ;  /* 0x000000060a1b7211 */ /* 0x000fe400008f0eff */
[-C--:B---3--:R-:W-:Y:S01]  /*105e0*/  IADD3 R43, P2, PT, R9, R5.reuse, RZ ;  /* 0x00000005092b7210 */ /* 0x088fe20007f5e0ff */
[----:B------:R-:W-:Y:S01]  /*105f0*/  IMAD R16, R16, UR18, RZ ;  /* 0x0000001210107c24 */ /* 0x000fe2000f8e02ff */
[----:B------:R-:W-:-:S02]  /*10600*/  IADD3 R39, P1, PT, R18, R5, RZ ;  /* 0x0000000512277210 */ /* 0x000fc40007f3e0ff */
[-C--:B------:R-:W-:Y:S01]  /*10610*/  LEA.HI.X.SX32 R53, R9, R6.reuse, 0x1, P2 ;  /* 0x0000000609357211 */ /* 0x080fe200010f0eff */
[----:B------:R-:W-:Y:S01]  /*10620*/  IMAD R14, R14, UR19, RZ ;  /* 0x000000130e0e7c24 */ /* 0x000fe2000f8e02ff */
[CC--:B------:R-:W-:Y:S01]  /*10630*/  IADD3 R37, P2, PT, R17.reuse, R5.reuse, RZ ;  /* 0x0000000511257210 */ /* 0x0c0fe20007f5e0ff */
[----:B------:R-:W-:Y:S01]  /*10640*/  IMAD R24, R24, UR22, RZ ;  /* 0x0000001618187c24 */ /* 0x000fe2000f8e02ff */
[-C--:B------:R-:W-:Y:S02]  /*10650*/  LEA.HI.X.SX32 R52, R18, R6.reuse, 0x1, P1 ;  /* 0x0000000612347211 */ /* 0x080fe400008f0eff */
[----:B------:R-:W-:Y:S01]  /*10660*/  LEA.HI.X.SX32 R38, R17, R6, 0x1, P2 ;  /* 0x0000000611267211 */ /* 0x000fe200010f0eff */
[----:B------:R-:W-:Y:S01]  /*10670*/  IMAD R23, R23, UR23, RZ ;  /* 0x0000001717177c24 */ /* 0x000fe2000f8e02ff */
[----:B------:R-:W-:Y:S01]  /*10680*/  IADD3 R30, P2, PT, R24, R5, RZ ;  /* 0x00000005181e7210 */ /* 0x000fe20007f5e0ff */
[----:B------:R-:W-:Y:S02]  /*10690*/  IMAD R22, R22, UR24, RZ ;  /* 0x0000001816167c24 */ /* 0x000fe4000f8e02ff */
[----:B------:R-:W-:-:S02]  /*106a0*/  IMAD R21, R21, UR25, RZ ;  /* 0x0000001915157c24 */ /* 0x000fc4000f8e02ff */
[----:B------:R-:W-:Y:S02]  /*106b0*/  IMAD R20, R20, UR26, RZ ;  /* 0x0000001a14147c24 */ /* 0x000fe4000f8e02ff */
[----:B------:R-:W-:Y:S02]  /*106c0*/  IMAD R11, R11, UR27, RZ ;  /* 0x0000001b0b0b7c24 */ /* 0x000fe4000f8e02ff */
[----:B-1----:R-:W-:Y:S01]  /*106d0*/  IMAD R8, R8, UR14, RZ ;  /* 0x0000000e08087c24 */ /* 0x002fe2000f8e02ff */
[CC--:B------:R-:W-:Y:S02]  /*106e0*/  IADD3 R40, P3, PT, R20.reuse, R5.reuse, RZ ;  /* 0x0000000514287210 */ /* 0x0c0fe40007f7e0ff */
[C---:B------:R-:W-:Y:S02]  /*106f0*/  IADD3 R32, P4, PT, R11.reuse, R5, RZ ;  /* 0x000000050b207210 */ /* 0x040fe40007f9e0ff */
[-C--:B------:R-:W-:Y:S02]  /*10700*/  LEA.HI.X.SX32 R31, R20, R6.reuse, 0x1, P3 ;  /* 0x00000006141f7211 */ /* 0x080fe400018f0eff */
[-C--:B------:R-:W-:Y:S01]  /*10710*/  LEA.HI.X.SX32 R34, R11, R6.reuse, 0x1, P4 ;  /* 0x000000060b227211 */ /* 0x080fe200020f0eff */
[----:B--2---:R-:W-:Y:S04]  /*10720*/  STL [R1+0xbe0], R26 ;  /* 0x000be01a01007387 */ /* 0x004fe80000100800 */
[----:B------:R-:W-:Y:S04]  /*10730*/  STL [R1+0xbf0], R3 ;  /* 0x000bf00301007387 */ /* 0x000fe80000100800 */
[----:B------:R0:W-:Y:S04]  /*10740*/  STL [R1+0xbf4], R4 ;  /* 0x000bf40401007387 */ /* 0x0001e80000100800 */
[----:B------:R-:W-:Y:S04]  /*10750*/  STL [R1+0x348], R0 ;  /* 0x0003480001007387 */ /* 0x000fe80000100800 */
[----:B------:R-:W-:Y:S04]  /*10760*/  STL [R1+0x344], R2 ;  /* 0x0003440201007387 */ /* 0x000fe80000100800 */
[----:B----4-:R1:W-:Y:S01]  /*10770*/  STL [R1+0xbf8], R25 ;  /* 0x000bf81901007387 */ /* 0x0103e20000100800 */
[----:B0-----:R-:W-:-:S03]  /*10780*/  LEA.HI.X.SX32 R4, R12, R6, 0x1, P0 ;  /* 0x000000060c047211 */ /* 0x001fc600000f0eff */
[----:B------:R0:W-:Y:S01]  /*10790*/  STL [R1+0xbfc], R15 ;  /* 0x000bfc0f01007387 */ /* 0x0001e20000100800 */
[----:B------:R-:W-:-:S03]  /*107a0*/  IADD3 R49, P0, PT, R19, R5, RZ ;  /* 0x0000000513317210 */ /* 0x000fc60007f1e0ff */
[----:B------:R-:W2:Y:S04]  /*107b0*/  LDL.LU R50, [R1+0x10] ;  /* 0x0000100001327983 */ /* 0x000ea80000300800 */
[----:B------:R-:W3:Y:S04]  /*107c0*/  LDL.LU R47, [R1+0xc] ;  /* 0x00000c00012f7983 */ /* 0x000ee80000300800 */
[----:B------:R-:W-:Y:S04]  /*107d0*/  STL [R1+0x350], R44 ;  /* 0x0003502c01007387 */ /* 0x000fe80000100800 */
[----:B------:R-:W-:Y:S01]  /*107e0*/  STL [R1+0x34c], R7 ;  /* 0x00034c0701007387 */ /* 0x000fe20000100800 */
[----:B------:R-:W-:-:S03]  /*107f0*/  LEA.HI.X.SX32 R48, R19, R6, 0x1, P0 ;  /* 0x0000000613307211 */ /* 0x000fc600000f0eff */
[----:B------:R-:W-:Y:S04]  /*10800*/  STL [R1+0x358], R42 ;  /* 0x0003582a01007387 */ /* 0x000fe80000100800 */
[----:B------:R-:W-:Y:S04]  /*10810*/  STL [R1+0x360], R28 ;  /* 0x0003601c01007387 */ /* 0x000fe80000100800 */
[----:B------:R-:W-:Y:S01]  /*10820*/  STL [R1+0x354], R4 ;  /* 0x0003540401007387 */ /* 0x000fe20000100800 */
[----:B------:R-:W-:-:S03]  /*10830*/  IADD3 R35, P0, PT, R16, R5, RZ ;  /* 0x0000000510237210 */ /* 0x000fc60007f1e0ff */
[----:B------:R-:W-:Y:S01]  /*10840*/  STL [R1+0x368], R43 ;  /* 0x0003682b01007387 */ /* 0x000fe20000100800 */
[----:B-1----:R-:W-:-:S03]  /*10850*/  IADD3 R25, P1, PT, R14, R5, RZ ;  /* 0x000000050e197210 */ /* 0x002fc60007f3e0ff */
[----:B------:R-:W-:Y:S04]  /*10860*/  STL [R1+0x35c], R27 ;  /* 0x00035c1b01007387 */ /* 0x000fe80000100800 */
[----:B------:R-:W-:Y:S04]  /*10870*/  STL [R1+0x364], R53 ;  /* 0x0003643501007387 */ /* 0x000fe80000100800 */
[----:B------:R-:W-:Y:S01]  /*10880*/  STL [R1+0x370], R49 ;  /* 0x0003703101007387 */ /* 0x000fe20000100800 */
[----:B------:R-:W-:-:S03]  /*10890*/  LEA.HI.X.SX32 R26, R16, R6, 0x1, P0 ;  /* 0x00000006101a7211 */ /* 0x000fc600000f0eff */
[----:B------:R-:W-:Y:S01]  /*108a0*/  STL [R1+0x378], R39 ;  /* 0x0003782701007387 */ /* 0x000fe20000100800 */
[----:B0-----:R-:W-:-:S03]  /*108b0*/  LEA.HI.X.SX32 R15, R14, R6, 0x1, P1 ;  /* 0x000000060e0f7211 */ /* 0x001fc600008f0eff */
[----:B------:R-:W-:Y:S01]  /*108c0*/  STL [R1+0x36c], R48 ;  /* 0x00036c3001007387 */ /* 0x000fe20000100800 */
[----:B------:R-:W-:-:S03]  /*108d0*/  LEA.HI.X.SX32 R3, R24, R6, 0x1, P2 ;  /* 0x0000000618037211 */ /* 0x000fc600010f0eff */
[----:B------:R-:W-:Y:S01]  /*108e0*/  STL [R1+0x380], R37 ;  /* 0x0003802501007387 */ /* 0x000fe20000100800 */
[-C--:B------:R-:W-:Y:S01]  /*108f0*/  IADD3 R36, P0, PT, R23, R5.reuse, RZ ;  /* 0x0000000517247210 */ /* 0x080fe20007f1e0ff */
[----:B------:R-:W0:Y:S02]  /*10900*/  LDC R24, c[0x0][0x3a0] ;  /* 0x0000e800ff187b82 */ /* 0x000e240000000800 */
[----:B------:R-:W-:Y:S01]  /*10910*/  STL [R1+0x374], R52 ;  /* 0x0003743401007387 */ /* 0x000fe20000100800 */
[----:B------:R-:W-:-:S03]  /*10920*/  IADD3 R46, P1, PT, R22, R5, RZ ;  /* 0x00000005162e7210 */ /* 0x000fc60007f3e0ff */
[----:B------:R-:W-:Y:S04]  /*10930*/  STL [R1+0x37c], R38 ;  /* 0x00037c2601007387 */ /* 0x000fe80000100800 */
[----:B------:R-:W-:Y:S01]  /*10940*/  STL [R1+0x390], R25 ;  /* 0x0003901901007387 */ /* 0x000fe20000100800 */
[----:B------:R-:W-:-:S03]  /*10950*/  IADD3 R41, P2, PT, R21, R5, RZ ;  /* 0x0000000515297210 */ /* 0x000fc60007f5e0ff */
[----:B------:R-:W-:Y:S04]  /*10960*/  STL [R1+0x388], R35 ;  /* 0x0003882301007387 */ /* 0x000fe80000100800 */
[----:B------:R-:W-:Y:S04]  /*10970*/  STL [R1+0x398], R30 ;  /* 0x0003981e01007387 */ /* 0x000fe80000100800 */
[----:B------:R-:W-:Y:S01]  /*10980*/  STL [R1+0x384], R26 ;  /* 0x0003841a01007387 */ /* 0x000fe20000100800 */
[----:B------:R-:W-:-:S03]  /*10990*/  IADD3 R0, P6, PT, R8, R5, RZ ;  /* 0x0000000508007210 */ /* 0x000fc60007fde0ff */
[----:B------:R-:W-:Y:S01]  /*109a0*/  STL [R1+0x38c], R15 ;  /* 0x00038c0f01007387 */ /* 0x000fe20000100800 */
[----:B------:R-:W-:-:S03]  /*109b0*/  LEA.HI.X.SX32 R23, R23, R6, 0x1, P0 ;  /* 0x0000000617177211 */ /* 0x000fc600000f0eff */
[----:B------:R-:W-:Y:S04]  /*109c0*/  STL [R1+0x394], R3 ;  /* 0x0003940301007387 */ /* 0x000fe80000100800 */
[----:B------:R-:W-:Y:S01]  /*109d0*/  STL [R1+0x3a0], R36 ;  /* 0x0003a02401007387 */ /* 0x000fe20000100800 */
[----:B------:R-:W-:-:S03]  /*109e0*/  LEA.HI.X.SX32 R45, R22, R6, 0x1, P1 ;  /* 0x00000006162d7211 */ /* 0x000fc600008f0eff */
[----:B------:R-:W-:Y:S01]  /*109f0*/  STL [R1+0x3a8], R46 ;  /* 0x0003a82e01007387 */ /* 0x000fe20000100800 */
[----:B------:R-:W-:-:S03]  /*10a00*/  LEA.HI.X.SX32 R51, R21, R6, 0x1, P2 ;  /* 0x0000000615337211 */ /* 0x000fc600010f0eff */
[----:B------:R-:W4:Y:S04]  /*10a10*/  LDL.LU R5, [R1+0x8] ;  /* 0x0000080001057983 */ /* 0x000f280000300800 */
[----:B------:R-:W-:Y:S04]  /*10a20*/  STL [R1+0x3b0], R41 ;  /* 0x0003b02901007387 */ /* 0x000fe80000100800 */
[----:B------:R-:W-:Y:S04]  /*10a30*/  STL [R1+0x3b8], R40 ;  /* 0x0003b82801007387 */ /* 0x000fe80000100800 */
[----:B------:R-:W2:Y:S04]  /*10a40*/  LDL.LU R22, [R1+0x6c] ;  /* 0x00006c0001167983 */ /* 0x000ea80000300800 */
[----:B------:R-:W-:Y:S01]  /*10a50*/  STL [R1+0x3c0], R32 ;  /* 0x0003c02001007387 */ /* 0x000fe20000100800 */
[----:B------:R-:W-:-:S03]  /*10a60*/  LEA.HI.X.SX32 R2, R8, R6, 0x1, P6 ;  /* 0x0000000608027211 */ /* 0x000fc600030f0eff */
[----:B------:R-:W-:Y:S04]  /*10a70*/  STL [R1+0x39c], R23 ;  /* 0x00039c1701007387 */ /* 0x000fe80000100800 */
[----:B------:R-:W-:Y:S04]  /*10a80*/  STL [R1+0x3c8], R0 ;  /* 0x0003c80001007387 */ /* 0x000fe80000100800 */
[----:B------:R-:W-:Y:S04]  /*10a90*/  STL [R1+0x3a4], R45 ;  /* 0x0003a42d01007387 */ /* 0x000fe80000100800 */
[----:B------:R-:W-:Y:S04]  /*10aa0*/  STL [R1+0x3ac], R51 ;  /* 0x0003ac3301007387 */ /* 0x000fe80000100800 */
[----:B------:R-:W2:Y:S01]  /*10ab0*/  LDL.LU R6, [R1+0x4] ;  /* 0x0000040001067983 */ /* 0x000ea20000300800 */
[----:B0-----:R-:W-:-:S05]  /*10ac0*/  VIADD R24, R24, 0x7f ;  /* 0x0000007f18187836 */ /* 0x001fca0000000000 */
[----:B------:R-:W-:Y:S02]  /*10ad0*/  ISETP.GT.AND P0, PT, R24, 0x7f, PT ;  /* 0x0000007f1800780c */ /* 0x000fe40003f04270 */
[----:B------:R-:W0:Y:S01]  /*10ae0*/  LDC R24, c[0x0][0x3a0] ;  /* 0x0000e800ff187b82 */ /* 0x000e220000000800 */
[----:B------:R-:W-:Y:S02]  /*10af0*/  PRMT R21, RZ, 0x7610, R21 ;  /* 0x00007610ff157816 */ /* 0x000fe40000000015 */
[----:B------:R-:W-:Y:S01]  /*10b00*/  PRMT R13, RZ, 0x7610, R13 ;  /* 0x00007610ff0d7816 */ /* 0x000fe2000000000d */
[----:B------:R-:W-:Y:S01]  /*10b10*/  STL [R1+0x3b4], R31 ;  /* 0x0003b41f01007387 */ /* 0x000fe20000100800 */
[----:B0-----:R-:W-:-:S03]  /*10b20*/  ISETP.LT.AND P0, PT, R29, R24, P0 ;  /* 0x000000181d00720c */ /* 0x001fc60000701270 */
[----:B------:R-:W-:Y:S01]  /*10b30*/  STL [R1+0x3bc], R34 ;  /* 0x0003bc2201007387 */ /* 0x000fe20000100800 */
[----:B------:R-:W-:Y:S01]  /*10b40*/  PRMT R20, RZ, 0x7610, R20 ;  /* 0x00007610ff147816 */ /* 0x000fe20000000014 */
[----:B------:R-:W0:Y:S02]  /*10b50*/  LDC R24, c[0x0][0x3a0] ;  /* 0x0000e800ff187b82 */ /* 0x000e240000000800 */
[----:B------:R-:W-:Y:S04]  /*10b60*/  STL [R1+0x3c4], R2 ;  /* 0x0003c40201007387 */ /* 0x000fe80000100800 */
[----:B----4-:R1:W-:Y:S04]  /*10b70*/  STS.U8 [R33+UR9+0x6700], R5 ;  /* 0x0067000521007988 */ /* 0x0103e80008000009 */
[----:B-1----:R-:W4:Y:S04]  /*10b80*/  LDL.LU R5, [R1+0x84] ;  /* 0x0000840001057983 */ /* 0x002f280000300800 */
[----:B--2---:R1:W-:Y:S02]  /*10b90*/  STS.U8 [R33+UR9+0x2b00], R6 ;  /* 0x002b000621007988 */ /* 0x0043e40008000009 */
[----:B-1----:R-:W-:-:S02]  /*10ba0*/  @P0 IMAD.MOV.U32 R6, RZ, RZ, R44 ;  /* 0x000000ffff060224 */ /* 0x002fc400078e002c */
[----:B---3--:R1:W-:Y:S04]  /*10bb0*/  STS.U8 [R33+UR9+0x6b00], R47 ;  /* 0x006b002f21007988 */ /* 0x0083e80008000009 */
[----:B------:R2:W3:Y:S04]  /*10bc0*/  @P0 LDG.E.U8 R21, desc[UR20][R6.64] ;  /* 0x0000001406150981 */ /* 0x0004e8000c1e1100 */
[----:B------:R-:W3:Y:S04]  /*10bd0*/  LDL.LU R44, [R1+0x80] ;  /* 0x00008000012c7983 */ /* 0x000ee80000300800 */
[----:B-1----:R-:W3:Y:S01]  /*10be0*/  LDL.LU R47, [R1+0x8c] ;  /* 0x00008c00012f7983 */ /* 0x002ee20000300800 */
[----:B--2---:R-:W-:-:S02]  /*10bf0*/  @P0 IMAD.MOV.U32 R6, RZ, RZ, R25 ;  /* 0x000000ffff060224 */ /* 0x004fc400078e0019 */
[----:B------:R-:W-:Y:S01]  /*10c00*/  @P0 IMAD.MOV.U32 R7, RZ, RZ, R15 ;  /* 0x000000ffff070224 */ /* 0x000fe200078e000f */
[----:B------:R1:W-:Y:S04]  /*10c10*/  STS.U8 [R33+UR9+0x2f00], R50 ;  /* 0x002f003221007988 */ /* 0x0003e80008000009 */
[----:B------:R2:W3:Y:S04]  /*10c20*/  @P0 LDG.E.U8 R13, desc[UR20][R6.64] ;  /* 0x00000014060d0981 */ /* 0x0004e8000c1e1100 */
[----:B------:R-:W3:Y:S04]  /*10c30*/  LDL.LU R15, [R1+0xbfc] ;  /* 0x000bfc00010f7983 */ /* 0x000ee80000300800 */
[----:B------:R-:W3:Y:S01]  /*10c40*/  LDL.LU R25, [R1+0xbf8] ;  /* 0x000bf80001197983 */ /* 0x000ee20000300800 */
[----:B--2---:R-:W-:-:S02]  /*10c50*/  @P0 IMAD.MOV.U32 R6, RZ, RZ, R42 ;  /* 0x000000ffff060224 */ /* 0x004fc400078e002a */
[----:B------:R-:W-:Y:S01]  /*10c60*/  @P0 IMAD.MOV.U32 R7, RZ, RZ, R4 ;  /* 0x000000ffff070224 */ /* 0x000fe200078e0004 */
[----:B-1----:R-:W2:Y:S04]  /*10c70*/  LDL.LU R50, [R1+0x88] ;  /* 0x0000880001327983 */ /* 0x002ea80000300800 */
[----:B------:R-:W5:Y:S04]  /*10c80*/  LDL.LU R4, [R1+0xbf4] ;  /* 0x000bf40001047983 */ /* 0x000f680000300800 */
[----:B------:R-:W2:Y:S04]  /*10c90*/  LDL.LU R42, [R1+0x9c] ;  /* 0x00009c00012a7983 */ /* 0x000ea80000300800 */
[----:B------:R1:W2:Y:S04]  /*10ca0*/  @P0 LDG.E.U8 R20, desc[UR20][R6.64] ;  /* 0x0000001406140981 */ /* 0x0002a8000c1e1100 */
[----:B------:R-:W2:Y:S01]  /*10cb0*/  LDL.LU R7, [R1+0x14] ;  /* 0x0000140001077983 */ /* 0x000ea20000300800 */
[----:B------:R-:W-:Y:S01]  /*10cc0*/  PRMT R12, RZ, 0x7610, R12 ;  /* 0x00007610ff0c7816 */ /* 0x000fe2000000000c */
[----:B-1----:R-:W-:-:S02]  /*10cd0*/  @P0 IMAD.MOV.U32 R6, RZ, RZ, R30 ;  /* 0x000000ffff060224 */ /* 0x002fc400078e001e */
[----:B--2---:R1:W-:Y:S02]  /*10ce0*/  STS.U8 [R33+UR9+0x6f00], R7 ;  /* 0x006f000721007988 */ /* 0x0043e40008000009 */
[----:B-1----:R-:W-:Y:S02]  /*10cf0*/  @P0 IMAD.MOV.U32 R7, RZ, RZ, R3 ;  /* 0x000000ffff070224 */ /* 0x002fe400078e0003 */
[----:B------:R-:W5:Y:S04]  /*10d00*/  LDL.LU R3, [R1+0xbf0] ;  /* 0x000bf00001037983 */ /* 0x000f680000300800 */
[----:B------:R-:W2:Y:S04]  /*10d10*/  LDL.LU R30, [R1+0x98] ;  /* 0x00009800011e7983 */ /* 0x000ea80000300800 */
[----:B------:R1:W2:Y:S04]  /*10d20*/  @P0 LDG.E.U8 R12, desc[UR20][R6.64] ;  /* 0x00000014060c0981 */ /* 0x0002a8000c1e1100 */
[----:B------:R-:W2:Y:S01]  /*10d30*/  LDL.LU R7, [R1+0x74] ;  /* 0x0000740001077983 */ /* 0x000ea20000300800 */
[----:B-1----:R-:W-:Y:S01]  /*10d40*/  @P0 IMAD.MOV.U32 R6, RZ, RZ, R28 ;  /* 0x000000ffff060224 */ /* 0x002fe200078e001c */
[----:B------:R-:W-:-:S02]  /*10d50*/  PRMT R19, RZ, 0x7610, R19 ;  /* 0x00007610ff137816 */ /* 0x000fc40000000013 */
[----:B------:R-:W-:Y:S02]  /*10d60*/  PRMT R11, RZ, 0x7610, R11 ;  /* 0x00007610ff0b7816 */ /* 0x000fe4000000000b */
[----:B------:R-:W-:Y:S02]  /*10d70*/  PRMT R18, RZ, 0x7610, R18 ;  /* 0x00007610ff127816 */ /* 0x000fe40000000012 */
[----:B------:R-:W-:Y:S02]  /*10d80*/  PRMT R10, RZ, 0x7610, R10 ;  /* 0x00007610ff0a7816 */ /* 0x000fe4000000000a */
[----:B------:R-:W-:Y:S01]  /*10d90*/  PRMT R17, RZ, 0x7610, R17 ;  /* 0x00007610ff117816 */ /* 0x000fe20000000011 */
[----:B--2---:R1:W-:Y:S02]  /*10da0*/  STS.U8 [R33+UR9+0x3300], R7 ;  /* 0x0033000721007988 */ /* 0x0043e40008000009 */
[----:B-1----:R-:W-:Y:S02]  /*10db0*/  @P0 IMAD.MOV.U32 R7, RZ, RZ, R27 ;  /* 0x000000ffff070224 */ /* 0x002fe400078e001b */
[----:B------:R-:W2:Y:S04]  /*10dc0*/  LDL.LU R27, [R1+0xbec] ;  /* 0x000bec00011b7983 */ /* 0x000ea80000300800 */
[----:B------:R-:W2:Y:S04]  /*10dd0*/  LDL.LU R28, [R1+0xbe8] ;  /* 0x000be800011c7983 */ /* 0x000ea80000300800 */
[----:B------:R1:W2:Y:S02]  /*10de0*/  @P0 LDG.E.U8 R19, desc[UR20][R6.64] ;  /* 0x0000001406130981 */ /* 0x0002a4000c1e1100 */
[----:B-1----:R-:W-:-:S02]  /*10df0*/  @P0 IMAD.MOV.U32 R6, RZ, RZ, R36 ;  /* 0x000000ffff060224 */ /* 0x002fc400078e0024 */
[----:B------:R-:W-:Y:S01]  /*10e00*/  @P0 IMAD.MOV.U32 R7, RZ, RZ, R23 ;  /* 0x000000ffff070224 */ /* 0x000fe200078e0017 */
[----:B------:R-:W2:Y:S04]  /*10e10*/  LDL.LU R36, [R1] ;  /* 0x0000000001247983 */ /* 0x000ea80000300800 */
[----:B------:R1:W2:Y:S02]  /*10e20*/  @P0 LDG.E.U8 R11, desc[UR20][R6.64] ;  /* 0x00000014060b0981 */ /* 0x0002a4000c1e1100 */
[----:B-1----:R-:W-:Y:S02]  /*10e30*/  @P0 IMAD.MOV.U32 R7, RZ, RZ, R53 ;  /* 0x000000ffff070224 */ /* 0x002fe400078e0035 */
[----:B------:R-:W2:Y:S01]  /*10e40*/  LDL.LU R53, [R1+0xbe4] ;  /* 0x000be40001357983 */ /* 0x000ea20000300800 */
[----:B------:R-:W-:-:S05]  /*10e50*/  @P0 IMAD.MOV.U32 R6, RZ, RZ, R43 ;  /* 0x000000ffff060224 */ /* 0x000fca00078e002b */
[----:B------:R1:W2:Y:S02]  /*10e60*/  @P0 LDG.E.U8 R18, desc[UR20][R6.64] ;  /* 0x0000001406120981 */ /* 0x0002a4000c1e1100 */
[----:B-1----:R-:W-:Y:S02]  /*10e70*/  @P0 IMAD.MOV.U32 R6, RZ, RZ, R46 ;  /* 0x000000ffff060224 */ /* 0x002fe400078e002e */
[----:B------:R-:W-:-:S05]  /*10e80*/  @P0 IMAD.MOV.U32 R7, RZ, RZ, R45 ;  /* 0x000000ffff070224 */ /* 0x000fca00078e002d */
[----:B------:R1:W2:Y:S01]  /*10e90*/  @P0 LDG.E.U8 R10, desc[UR20][R6.64] ;  /* 0x00000014060a0981 */ /* 0x0002a2000c1e1100 */
[----:B------:R-:W-:Y:S01]  /*10ea0*/  PRMT R9, RZ, 0x7610, R9 ;  /* 0x00007610ff097816 */ /* 0x000fe20000000009 */
[----:B-1----:R-:W-:Y:S02]  /*10eb0*/  @P0 IMAD.MOV.U32 R6, RZ, RZ, R49 ;  /* 0x000000ffff060224 */ /* 0x002fe400078e0031 */
[----:B------:R-:W-:Y:S01]  /*10ec0*/  @P0 IMAD.MOV.U32 R7, RZ, RZ, R48 ;  /* 0x000000ffff070224 */ /* 0x000fe200078e0030 */
[----:B------:R-:W-:Y:S04]  /*10ed0*/  STS.U8 [R33+UR9+0x7300], R22 ;  /* 0x0073001621007988 */ /* 0x000fe80008000009 */
[----:B------:R1:W2:Y:S01]  /*10ee0*/  @P0 LDG.E.U8 R17, desc[UR20][R6.64] ;  /* 0x0000001406110981 */ /* 0x0002a2000c1e1100 */
[----:B------:R-:W-:-:S03]  /*10ef0*/  PRMT R16, RZ, 0x7610, R16 ;  /* 0x00007610ff107816 */ /* 0x000fc60000000010 */
[----:B----4-:R4:W-:Y:S01]  /*10f00*/  STS.U8 [R33+UR9+0x3700], R5 ;  /* 0x0037000521007988 */ /* 0x0109e20008000009 */
[----:B-1----:R-:W-:Y:S02]  /*10f10*/  @P0 IMAD.MOV.U32 R6, RZ, RZ, R41 ;  /* 0x000000ffff060224 */ /* 0x002fe400078e0029 */
[----:B------:R-:W-:Y:S01]  /*10f20*/  @P0 IMAD.MOV.U32 R7, RZ, RZ, R51 ;  /* 0x000000ffff070224 */ /* 0x000fe200078e0033 */
[----:B---3--:R-:W-:Y:S01]  /*10f30*/  STS.U8 [R33+UR9+0x7700], R44 ;  /* 0x0077002c21007988 */ /* 0x008fe20008000009 */
[----:B----4-:R-:W-:-:S03]  /*10f40*/  LOP3.LUT R5, R29, 0x70, RZ, 0x3c, !PT ;  /* 0x000000701d057812 */ /* 0x010fc600078e3cff */
[----:B------:R1:W3:Y:S04]  /*10f50*/  @P0 LDG.E.U8 R9, desc[UR20][R6.64] ;  /* 0x0000001406090981 */ /* 0x0002e8000c1e1100 */
[----:B------:R-:W-:Y:S04]  /*10f60*/  STS.U8 [R33+UR9+0x3b00], R47 ;  /* 0x003b002f21007988 */ /* 0x000fe80008000009 */
[----:B------:R-:W-:Y:S01]  /*10f70*/  STS.U8 [R33+UR9+0x7b00], R50 ;  /* 0x007b003221007988 */ /* 0x000fe20008000009 */
[----:B-1----:R-:W-:Y:S02]  /*10f80*/  @P0 IMAD.MOV.U32 R6, RZ, RZ, R39 ;  /* 0x000000ffff060224 */ /* 0x002fe400078e0027 */
[----:B------:R-:W-:Y:S01]  /*10f90*/  @P0 IMAD.MOV.U32 R7, RZ, RZ, R52 ;  /* 0x000000ffff070224 */ /* 0x000fe200078e0034 */
[----:B------:R-:W-:Y:S01]  /*10fa0*/  STS.U8 [R33+UR9+0x3f00], R42 ;  /* 0x003f002a21007988 */ /* 0x000fe20008000009 */
[----:B------:R-:W-:-:S03]  /*10fb0*/  PRMT R8, RZ, 0x7610, R8 ;  /* 0x00007610ff087816 */ /* 0x000fc60000000008 */
[----:B------:R-:W-:Y:S04]  /*10fc0*/  STS.U8 [R33+UR9+0x7f00], R30 ;  /* 0x007f001e21007988 */ /* 0x000fe80008000009 */
[----:B------:R1:W4:Y:S01]  /*10fd0*/  @P0 LDG.E.U8 R16, desc[UR20][R6.64] ;  /* 0x0000001406100981 */ /* 0x000322000c1e1100 */
[----:B------:R-:W-:Y:S01]  /*10fe0*/  PRMT R15, RZ, 0x7610, R15 ;  /* 0x00007610ff0f7816 */ /* 0x000fe2000000000f */
[----:B-1----:R-:W-:Y:S02]  /*10ff0*/  @P0 IMAD.MOV.U32 R6, RZ, RZ, R40 ;  /* 0x000000ffff060224 */ /* 0x002fe400078e0028 */
[----:B------:R-:W-:-:S05]  /*11000*/  @P0 IMAD.MOV.U32 R7, RZ, RZ, R31 ;  /* 0x000000ffff070224 */ /* 0x000fca00078e001f */
[----:B------:R1:W3:Y:S01]  /*11010*/  @P0 LDG.E.U8 R8, desc[UR20][R6.64] ;  /* 0x0000001406080981 */ /* 0x0002e2000c1e1100 */
[----:B------:R-:W-:Y:S02]  /*11020*/  @P0 IMAD.MOV.U32 R22, RZ, RZ, R32 ;  /* 0x000000ffff160224 */ /* 0x000fe400078e0020 */
[----:B------:R-:W-:Y:S02]  /*11030*/  @P0 IMAD.MOV.U32 R23, RZ, RZ, R34 ;  /* 0x000000ffff170224 */ /* 0x000fe400078e0022 */
[----:B-1----:R-:W-:Y:S02]  /*11040*/  @P0 IMAD.MOV.U32 R6, RZ, RZ, R37 ;  /* 0x000000ffff060224 */ /* 0x002fe400078e0025 */
[----:B------:R-:W-:-:S05]  /*11050*/  @P0 IMAD.MOV.U32 R7, RZ, RZ, R38 ;  /* 0x000000ffff070224 */ /* 0x000fca00078e0026 */
[----:B------:R1:W3:Y:S01]  /*11060*/  @P0 LDG.E.U8 R15, desc[UR20][R6.64] ;  /* 0x00000014060f0981 */ /* 0x0002e2000c1e1100 */
[----:B------:R-:W-:Y:S02]  /*11070*/  PRMT R14, RZ, 0x7610, R14 ;  /* 0x00007610ff0e7816 */ /* 0x000fe4000000000e */
[----:B-1----:R-:W-:-:S06]  /*11080*/  PRMT R7, RZ, 0x7610, R7 ;  /* 0x00007610ff077816 */ /* 0x002fcc0000000007 */
[----:B------:R1:W3:Y:S02]  /*11090*/  @P0 LDG.E.U8 R7, desc[UR20][R22.64] ;  /* 0x0000001416070981 */ /* 0x0002e4000c1e1100 */
[----:B-1----:R-:W-:Y:S02]  /*110a0*/  @P0 IMAD.MOV.U32 R22, RZ, RZ, R35 ;  /* 0x000000ffff160224 */ /* 0x002fe400078e0023 */
[----:B------:R-:W-:-:S05]  /*110b0*/  @P0 IMAD.MOV.U32 R23, RZ, RZ, R26 ;  /* 0x000000ffff170224 */ /* 0x000fca00078e001a */
[----:B------:R1:W3:Y:S04]  /*110c0*/  @P0 LDG.E.U8 R14, desc[UR20][R22.64] ;  /* 0x00000014160e0981 */ /* 0x0002e8000c1e1100 */
[----:B--2---:R2:W-:Y:S04]  /*110d0*/  STS.U8 [R5+UR9+0x4380], R27 ;  /* 0x0043801b05007988 */ /* 0x0045e80008000009 */
[----:B------:R0:W-:Y:S04]  /*110e0*/  STS.U8 [R5+UR9+0x380], R28 ;  /* 0x0003801c05007988 */ /* 0x0001e80008000009 */
[----:B--2---:R-:W2:Y:S04]  /*110f0*/  LDL.LU R27, [R1+0x24] ;  /* 0x00002400011b7983 */ /* 0x004ea80000300800 */
        /* <DEDUP_REMOVED lines=23> */
[----:B------:R-:W2:Y:S04]  /*11270*/  LDL.LU R32, [R1+0xac] ;  /* 0x0000ac0001207983 */ /* 0x000ea80000300800 */
[----:B-1----:R-:W2:Y:S04]  /*11280*/  LDL.LU R53, [R1+0x28] ;  /* 0x0000280001357983 */ /* 0x002ea80000300800 */
[----:B------:R-:W2:Y:S04]  /*11290*/  LDL.LU R26, [R1+0xbe0] ;  /* 0x000be000011a7983 */ /* 0x000ea80000300800 */
[----:B------:R-:W2:Y:S04]  /*112a0*/  LDL.LU R35, [R1+0xa8] ;  /* 0x0000a80001237983 */ /* 0x000ea80000300800 */
[----:B------:R-:W2:Y:S01]  /*112b0*/  LDL.LU R23, [R1+0x18] ;  /* 0x0000180001177983 */ /* 0x000ea20000300800 */
[----:B------:R-:W-:Y:S01]  /*112c0*/  PRMT R6, RZ, 0x7610, R6 ;  /* 0x00007610ff067816 */ /* 0x000fe20000000006 */
[----:B------:R-:W-:-:S02]  /*112d0*/  @P0 IMAD.MOV.U32 R22, RZ, RZ, R0 ;  /* 0x000000ffff160224 */ /* 0x000fc400078e0000 */
[----:B------:R-:W-:Y:S04]  /*112e0*/  STS.U8 [R5+UR9+0x7f80], R25 ;  /* 0x007f801905007988 */ /* 0x000fe80008000009 */
[----:B--2---:R0:W-:Y:S02]  /*112f0*/  STS.U8 [R5+UR9+0xb80], R23 ;  /* 0x000b801705007988 */ /* 0x0041e40008000009 */
[----:B0-----:R-:W-:Y:S02]  /*11300*/  @P0 IMAD.MOV.U32 R23, RZ, RZ, R2 ;  /* 0x000000ffff170224 */ /* 0x001fe400078e0002 */
[----:B------:R0:W5:Y:S04]  /*11310*/  LDL.LU R2, [R1+0xbdc] ;  /* 0x000bdc0001027983 */ /* 0x0001680000300800 */
[----:B------:R-:W2:Y:S04]  /*11320*/  @P0 LDG.E.U8 R6, desc[UR20][R22.64] ;  /* 0x0000001416060981 */ /* 0x000ea8000c1e1100 */
[----:B------:R0:W5:Y:S04]  /*11330*/  LDL.LU R0, [R1+0xbd8] ;  /* 0x000bd80001007983 */ /* 0x0001680000300800 */
[----:B------:R1:W-:Y:S02]  /*11340*/  STS.U8 [R5+UR9+0x3b80], R32 ;  /* 0x003b802005007988 */ /* 0x0003e40008000009 */
[----:B-1----:R-:W1:Y:S02]  /*11350*/  S2R R32, SR_TID.X ;  /* 0x0000000000207919 */ /* 0x002e640000002100 */
[----:B------:R0:W-:Y:S04]  /*11360*/  STS.U8 [R5+UR9+0x7b80], R35 ;  /* 0x007b802305007988 */ /* 0x0001e80008000009 */
[----:B------:R-:W-:Y:S04]  /*11370*/  STS.U8 [R5+UR9+0x4b80], R53 ;  /* 0x004b803505007988 */ /* 0x000fe80008000009 */
[----:B------:R-:W-:Y:S04]  /*11380*/  STS.U8 [R5+UR9+0xf80], R27 ;  /* 0x000f801b05007988 */ /* 0x000fe80008000009 */
[----:B------:R-:W-:Y:S04]  /*11390*/  STS.U8 [R5+UR9+0x4f80], R28 ;  /* 0x004f801c05007988 */ /* 0x000fe80008000009 */
[----:B------:R-:W-:Y:S04]  /*113a0*/  STS.U8 [R5+UR9+0x1380], R43 ;  /* 0x0013802b05007988 */ /* 0x000fe80008000009 */
[----:B------:R-:W-:Y:S01]  /*113b0*/  STS.U8 [R5+UR9+0x5380], R44 ;  /* 0x0053802c05007988 */ /* 0x000fe20008000009 */
[----:B-1----:R-:W-:-:S03]  /*113c0*/  LOP3.LUT R32, R32, 0x7f, RZ, 0xc0, !PT ;  /* 0x0000007f20207812 */ /* 0x002fc600078ec0ff */
[----:B------:R-:W-:Y:S01]  /*113d0*/  STS.U8 [R5+UR9+0x1780], R45 ;  /* 0x0017802d05007988 */ /* 0x000fe20008000009 */
[----:B0-----:R-:W-:-:S03]  /*113e0*/  LOP3.LUT R35, R32, 0x10, RZ, 0x3c, !PT ;  /* 0x0000001020237812 */ /* 0x001fc600078e3cff */
[----:B------:R-:W-:Y:S01]  /*113f0*/  STS.U8 [R5+UR9+0x5780], R46 ;  /* 0x0057802e05007988 */ /* 0x000fe20008000009 */
[----:B------:R-:W-:-:S03]  /*11400*/  LOP3.LUT R32, R32, 0x20, RZ, 0x3c, !PT ;  /* 0x0000002020207812 */ /* 0x000fc600078e3cff */
        /* <DEDUP_REMOVED lines=22> */
[----:B------:R1:W-:Y:S01]  /*11570*/  STS.U8 [R32+UR9+0x10500], R11 ;  /* 0x0105000b20007988 */ /* 0x0003e20008000009 */
[----:B0-----:R-:W-:-:S05]  /*11580*/  LOP3.LUT R35, R29, 0x30, RZ, 0x3c, !PT ;  /* 0x000000301d237812 */ /* 0x001fca00078e3cff */
[----:B------:R0:W-:Y:S01]  /*11590*/  STS.U8 [R35+UR9+0x10180], R18 ;  /* 0x0101801223007988 */ /* 0x0001e20008000009 */
[C---:B-1----:R-:W-:Y:S02]  /*115a0*/  LOP3.LUT R32, R29.reuse, 0x40, RZ, 0x3c, !PT ;  /* 0x000000401d207812 */ /* 0x042fe400078e3cff */
[----:B------:R-:W-:Y:S01]  /*115b0*/  LOP3.LUT R29, R29, 0x50, RZ, 0x3c, !PT ;  /* 0x000000501d1d7812 */ /* 0x000fe200078e3cff */
[----:B------:R0:W-:Y:S04]  /*115c0*/  STS.U8 [R35+UR9+0x10580], R10 ;  /* 0x0105800a23007988 */ /* 0x0001e80008000009 */
[----:B------:R0:W-:Y:S04]  /*115d0*/  STS.U8 [R32+UR9+0x10200], R17 ;  /* 0x0102001120007988 */ /* 0x0001e80008000009 */
[----:B---3--:R0:W-:Y:S04]  /*115e0*/  STS.U8 [R32+UR9+0x10600], R9 ;  /* 0x0106000920007988 */ /* 0x0081e80008000009 */
[----:B----4-:R0:W-:Y:S04]  /*115f0*/  STS.U8 [R29+UR9+0x10280], R16 ;  /* 0x010280101d007988 */ /* 0x0101e80008000009 */
[----:B------:R0:W-:Y:S04]  /*11600*/  STS.U8 [R29+UR9+0x10680], R8 ;  /* 0x010680081d007988 */ /* 0x0001e80008000009 */
[----:B------:R0:W-:Y:S04]  /*11610*/  STS.U8 [R33+UR9+0x10300], R15 ;  /* 0x0103000f21007988 */ /* 0x0001e80008000009 */
[----:B------:R0:W-:Y:S04]  /*11620*/  STS.U8 [R33+UR9+0x10700], R7 ;  /* 0x0107000721007988 */ /* 0x0001e80008000009 */
[----:B------:R0:W-:Y:S01]  /*11630*/  STS.U8 [R5+UR9+0x10380], R14 ;  /* 0x0103800e05007988 */ /* 0x0001e20008000009 */
[----:B------:R-:W-:Y:S01]  /*11640*/  VIADD R24, R24, 0x7f ;  /* 0x0000007f18187836 */ /* 0x000fe20000000000 */
[----:B------:R-:W-:-:S04]  /*11650*/  ISETP.NE.U32.AND P0, PT, RZ, UR7, PT ;  /* 0x00000007ff007c0c */ /* 0x000fc8000bf05070 */
[C---:B------:R-:W-:Y:S02]  /*11660*/  ISETP.LT.OR P1, PT, R24.reuse, 0x80, P0 ;  /* 0x000000801800780c */ /* 0x040fe40000721670 */
[----:B------:R-:W-:Y:S01]  /*11670*/  ISETP.GE.AND P2, PT, R24, 0x100, PT ;  /* 0x000001001800780c */ /* 0x000fe20003f46270 */
[----:B--2---:R0:W-:Y:S01]  /*11680*/  STS.U8 [R5+UR9+0x10780], R6 ;  /* 0x0107800605007988 */ /* 0x0041e20008000009 */
[----:B------:R1:W-:Y:S06]  /*11690*/  MEMBAR.ALL.CTA ;  /* 0x0000000000007992 */ /* 0x0003ec0000008000 */
[----:B-1----:R-:W1:Y:S02]  /*116a0*/  FENCE.VIEW.ASYNC.S ;  /* 0x00000000000073c6 */ /* 0x002e640000000000 */
[----:B-1----:R-:W-:Y:S06]  /*116b0*/  BAR.SYNC.DEFER_BLOCKING 0x0 ;  /* 0x0000000000007b1d */ /* 0x002fec0000010000 */
[----:B------:R-:W-:Y:S05]  /*116c0*/  @P1 BRA `(.L_x_6) ;  /* 0x0000000000d81947 */ /* 0x000fea0003800000 */
[----:B------:R-:W-:Y:S02]  /*116d0*/  USHF.R.U32.HI UR14, URZ, 0x4, UR9 ;  /* 0x00000004ff0e7899 */ /* 0x000fe40008011609 */
[----:B------:R-:W-:Y:S02]  /*116e0*/  UIADD3 UR5, UPT, UPT, UR9, 0x10000, URZ ;  /* 0x0001000009057890 */ /* 0x000fe4000fffe0ff */
[----:B------:R-:W-:Y:S02]  /*116f0*/  USGXT.U32 UR14, UR14, 0xe ;  /* 0x0000000e0e0e789a */ /* 0x000fe40008000000 */
[----:B------:R-:W-:Y:S02]  /*11700*/  USHF.R.U32.HI UR5, URZ, 0x4, UR5 ;  /* 0x00000004ff057899 */ /* 0x000fe40008011605 */
[----:B------:R-:W-:Y:S02]  /*11710*/  UIADD3 UR34, UP1, UPT, UR14, 0x100, URZ ;  /* 0x000001000e227890 */ /* 0x000fe4000ff3e0ff */
[----:B------:R-:W-:Y:S01]  /*11720*/  USGXT.U32 UR12, UR5, 0xe ;  /* 0x0000000e050c789a */ /* 0x000fe20008000000 */
[----:B------:R-:W-:Y:S01]  /*11730*/  UMOV UR4, URZ ;  /* 0x000000ff00047c82 */ /* 0x000fe20008000000 */
[----:B------:R-:W-:Y:S01]  /*11740*/  UMOV UR6, URZ ;  /* 0x000000ff00067c82 */ /* 0x000fe20008000000 */
[----:B------:R-:W-:-:S02]  /*11750*/  UIADD3.X UR35, UPT, UPT, UR4, 0x40004040, URZ, UP1, !UPT ;  /* 0x4000404004237890 */ /* 0x000fc40008ffe4ff */
[----:B------:R-:W-:Y:S01]  /*11760*/  UIADD3 UR32, UP1, UPT, UR12, 0x2, URZ ;  /* 0x000000020c207890 */ /* 0x000fe2000ff3e0ff */
[----:B------:R-:W-:Y:S01]  /*11770*/  UMOV UR4, UR11 ;  /* 0x0000000b00047c82 */ /* 0x000fe20008000000 */
[----:B------:R-:W-:Y:S02]  /*11780*/  UMOV UR5, URZ ;  /* 0x000000ff00057c82 */ /* 0x000fe40008000000 */
[----:B------:R-:W-:Y:S01]  /*11790*/  UIADD3.X UR33, UPT, UPT, UR6, 0x40004040, URZ, UP1, !UPT ;  /* 0x4000404006217890 */ /* 0x000fe20008ffe4ff */
[----:B------:R-:W-:Y:S01]  /*117a0*/  UMOV UR25, UR4 ;  /* 0x0000000400197c82 */ /* 0x000fe20008000000 */
[----:B------:R-:W-:Y:S02]  /*117b0*/  UIADD3.64 UR4, UPT, UPT, UR34, 0x100, URZ ;  /* 0x0000010022047897 */ /* 0x000fe4000fffe0ff */
[----:B------:R-:W-:Y:S02]  /*117c0*/  UIADD3.64 UR6, UPT, UPT, UR32, 0x2, URZ ;  /* 0x0000000220067897 */ /* 0x000fe4000fffe0ff */
[----:B------:R-:W-:-:S02]  /*117d0*/  UIADD3.64 UR16, UPT, UPT, UR34, 0x200, URZ ;  /* 0x0000020022107897 */ /* 0x000fc4000fffe0ff */
[----:B------:R-:W-:Y:S02]  /*117e0*/  UIADD3.64 UR18, UPT, UPT, UR32, 0x4, URZ ;  /* 0x0000000420127897 */ /* 0x000fe4000fffe0ff */
[----:B------:R-:W-:Y:S02]  /*117f0*/  UIADD3 UR24, UPT, UPT, UR8, 0x10, URZ ;  /* 0x0000001008187890 */ /* 0x000fe4000fffe0ff */
[----:B------:R-:W-:Y:S02]  /*11800*/  UIADD3.64 UR22, UPT, UPT, UR34, 0x300, URZ ;  /* 0x0000030022167897 */ /* 0x000fe4000fffe0ff */
[----:B------:R-:W-:Y:S02]  /*11810*/  UIADD3 UR46, UPT, UPT, UR8, 0x10, URZ ;  /* 0x00000010082e7890 */ /* 0x000fe4000fffe0ff */
[----:B------:R-:W-:Y:S02]  /*11820*/  UIADD3.64 UR26, UPT, UPT, UR34, 0x400, URZ ;  /* 0x00000400221a7897 */ /* 0x000fe4000fffe0ff */
[----:B------:R-:W-:-:S02]  /*11830*/  UIADD3 UR47, UPT, UPT, UR8, 0x10, URZ ;  /* 0x00000010082f7890 */ /* 0x000fc4000fffe0ff */
[----:B------:R-:W-:Y:S01]  /*11840*/  UIADD3.64 UR28, UPT, UPT, UR34, 0x500, URZ ;  /* 0x00000500221c7897 */ /* 0x000fe2000fffe0ff */
[----:B------:R-:W-:Y:S01]  /*11850*/  UMOV UR36, 0x0 ;  /* 0x0000000000247882 */ /* 0x000fe20000000000 */
[----:B------:R-:W-:Y:S01]  /*11860*/  UMOV UR37, 0x8048010 ;  /* 0x0804801000257882 */ /* 0x000fe20000000000 */
[----:B------:R-:W-:Y:S01]  /*11870*/  UIADD3 UR52, UPT, UPT, UR8, 0x10, URZ ;  /* 0x0000001008347890 */ /* 0x000fe2000fffe0ff */
[----:B------:R-:W-:Y:S01]  /*11880*/  UMOV UR15, 0x40004040 ;  /* 0x40004040000f7882 */ /* 0x000fe20000000000 */
[----:B------:R-:W-:Y:S01]  /*11890*/  UIADD3.64 UR30, UPT, UPT, UR34, 0x600, URZ ;  /* 0x00000600221e7897 */ /* 0x000fe2000fffe0ff */
[----:B------:R-:W-:Y:S01]  /*118a0*/  UMOV UR13, 0x40004040 ;  /* 0x40004040000d7882 */ /* 0x000fe20000000000 */
[----:B------:R-:W-:Y:S01]  /*118b0*/  UMOV UR38, 0x0 ;  /* 0x0000000000267882 */ /* 0x000fe20000000000 */
[----:B------:R-:W-:Y:S01]  /*118c0*/  UMOV UR39, 0x8048010 ;  /* 0x0804801000277882 */ /* 0x000fe20000000000 */
[----:B------:R-:W-:Y:S01]  /*118d0*/  UMOV UR40, 0x0 ;  /* 0x0000000000287882 */ /* 0x000fe20000000000 */
[----:B------:R-:W-:Y:S01]  /*118e0*/  UMOV UR41, 0x8048010 ;  /* 0x0804801000297882 */ /* 0x000fe20000000000 */
[----:B------:R1:W-:Y:S01]  /*118f0*/  UTCQMMA gdesc[UR14], gdesc[UR12], tmem[UR8], tmem[UR36], idesc[UR37], !UPT ;  /* 0x00ff240c0e0075ea */ /* 0x0003e2000f800308 */
[----:B------:R-:W-:Y:S01]  /*11900*/  UMOV UR42, 0x0 ;  /* 0x00000000002a7882 */ /* 0x000fe20000000000 */
[----:B------:R-:W-:Y:S01]  /*11910*/  UMOV UR43, 0x8048010 ;  /* 0x08048010002b7882 */ /* 0x000fe20000000000 */
[----:B------:R1:W-:Y:S01]  /*11920*/  UTCQMMA gdesc[UR34], gdesc[UR32], tmem[UR8], tmem[UR38], idesc[UR39], UPT ;  /* 0x00ff2620220075ea */ /* 0x0003e2000b800308 */
        /* <DEDUP_REMOVED lines=8> */
[----:B------:R1:W-:Y:S01]  /*119b0*/  UTCQMMA gdesc[UR22], gdesc[UR12], tmem[UR24], tmem[UR44], idesc[UR45], !UPT ;  /* 0x00ff2c0c160075ea */ /* 0x0003e2000f800318 */
[----:B------:R-:W-:Y:S01]  /*119c0*/  UMOV UR54, 0x0 ;  /* 0x0000000000367882 */ /* 0x000fe20000000000 */
[----:B------:R-:W-:Y:S01]  /*119d0*/  UMOV UR55, 0x8048010 ;  /* 0x0804801000377882 */ /* 0x000fe20000000000 */
[----:B------:R1:W-:Y:S01]  /*119e0*/  UTCQMMA gdesc[UR26], gdesc[UR32], tmem[UR46], tmem[UR48], idesc[UR49], UPT ;  /* 0x00ff30201a0075ea */ /* 0x0003e2000b80032e */
[----:B------:R1:W-:Y:S01]  /*119f0*/  UTCQMMA gdesc[UR28], gdesc[UR6], tmem[UR47], tmem[UR50], idesc[UR51], UPT ;  /* 0x00ff32061c0075ea */ /* 0x0003e2000b80032f */
[----:B------:R1:W-:Y:S01]  /*11a00*/  UTCQMMA gdesc[UR30], gdesc[UR18], tmem[UR52], tmem[UR54], idesc[UR55], UPT ;  /* 0x00ff36121e0075ea */ /* 0x0003e2000b800334 */
[----:B------:R1:W-:Y:S01]  /*11a10*/  UTCBAR [UR25], URZ ;  /* 0x000000ff190073e9 */ /* 0x0003e200080000ff */
[----:B------:R-:W-:Y:S01]  /*11a20*/  NOP ;  /* 0x0000000000007918 */ /* 0x000fe20000000000 */
.L_x_6:
[----:B-1----:R-:W-:Y:S01]  /*11a30*/  UMOV UR4, URZ ;  /* 0x000000ff00047c82 */ /* 0x002fe20008000000 */
[----:B------:R-:W-:Y:S05]  /*11a40*/  @!P2 BRA `(.L_x_7) ;  /* 0x0000012c003ca947 */ /* 0x000fea0003800000 */
[----:B------:R-:W-:Y:S01]  /*11a50*/  UIADD3 UR6, UPT, UPT, UR9, 0x8000, URZ ;  /* 0x0000800009067890 */ /* 0x000fe2000fffe0ff */
[----:B0-----:R-:W-:Y:S01]  /*11a60*/  IMAD.MOV.U32 R8, RZ, RZ, RZ ;  /* 0x000000ffff087224 */ /* 0x001fe200078e00ff */
[----:B------:R-:W-:Y:S01]  /*11a70*/  UIADD3 UR7, UPT, UPT, UR9, 0x10800, URZ ;  /* 0x0001080009077890 */ /* 0x000fe2000fffe0ff */
[----:B------:R-:W-:Y:S01]  /*11a80*/  IMAD.MOV.U32 R6, RZ, RZ, RZ ;  /* 0x000000ffff067224 */ /* 0x000fe200078e00ff */
[----:B------:R-:W-:Y:S02]  /*11a90*/  USHF.R.U32.HI UR6, URZ, 0x4, UR6 ;  /* 0x00000004ff067899 */ /* 0x000fe40008011606 */
[----:B------:R-:W-:Y:S02]  /*11aa0*/  USHF.R.U32.HI UR7, URZ, 0x4, UR7 ;  /* 0x00000004ff077899 */ /* 0x000fe40008011607 */
[----:B------:R-:W-:Y:S02]  /*11ab0*/  USGXT.U32 UR14, UR6, 0xe ;  /* 0x0000000e060e789a */ /* 0x000fe40008000000 */
[----:B------:R-:W-:-:S02]  /*11ac0*/  USGXT.U32 UR12, UR7, 0xe ;  /* 0x0000000e070c789a */ /* 0x000fc40008000000 */
[----:B------:R-:W-:Y:S02]  /*11ad0*/  UIADD3 UR22, UP1, UPT, UR14, 0x100, URZ ;  /* 0x000001000e167890 */ /* 0x000fe4000ff3e0ff */
[----:B------:R-:W-:Y:S01]  /*11ae0*/  UIADD3 UR24, UP2, UPT, UR12, 0x2, URZ ;  /* 0x000000020c187890 */ /* 0x000fe2000ff5e0ff */
[----:B------:R-:W-:Y:S01]  /*11af0*/  UMOV UR4, URZ ;  /* 0x000000ff00047c82 */ /* 0x000fe20008000000 */
[----:B------:R-:W-:Y:S01]  /*11b00*/  UMOV UR5, URZ ;  /* 0x000000ff00057c82 */ /* 0x000fe20008000000 */
[----:B------:R-:W-:Y:S02]  /*11b10*/  UIADD3.X UR23, UPT, UPT, UR4, 0x40004040, URZ, UP1, !UPT ;  /* 0x4000404004177890 */ /* 0x000fe40008ffe4ff */
[----:B------:R-:W-:Y:S01]  /*11b20*/  UIADD3.X UR25, UPT, UPT, UR5, 0x40004040, URZ, UP2, !UPT ;  /* 0x4000404005197890 */ /* 0x000fe200097fe4ff */
[----:B------:R-:W0:Y:S01]  /*11b30*/  LDCU UR19, c[0x0][0x3a0] ;  /* 0x00007400ff1377ac */ /* 0x000e220008000800 */
[----:B------:R-:W1:Y:S01]  /*11b40*/  LDCU.64 UR26, c[0x0][0x3a8] ;  /* 0x00007500ff1a77ac */ /* 0x000e620008000a00 */
[----:B------:R-:W-:-:S02]  /*11b50*/  UIADD3.64 UR28, UPT, UPT, UR22, 0x100, URZ ;  /* 0x00000100161c7897 */ /* 0x000fc4000fffe0ff */
[----:B------:R-:W-:Y:S02]  /*11b60*/  UIADD3.64 UR30, UPT, UPT, UR24, 0x2, URZ ;  /* 0x00000002181e7897 */ /* 0x000fe4000fffe0ff */
[----:B------:R-:W-:Y:S02]  /*11b70*/  UIADD3.64 UR32, UPT, UPT, UR22, 0x200, URZ ;  /* 0x0000020016207897 */ /* 0x000fe4000fffe0ff */
[----:B------:R-:W-:Y:S02]  /*11b80*/  UIADD3.64 UR34, UPT, UPT, UR24, 0x4, URZ ;  /* 0x0000000418227897 */ /* 0x000fe4000fffe0ff */
[----:B------:R-:W-:Y:S02]  /*11b90*/  UIADD3.64 UR36, UPT, UPT, UR22, 0x300, URZ ;  /* 0x0000030016247897 */ /* 0x000fe4000fffe0ff */
[----:B------:R-:W-:Y:S02]  /*11ba0*/  UIADD3.64 UR38, UPT, UPT, UR22, 0x400, URZ ;  /* 0x0000040016267897 */ /* 0x000fe4000fffe0ff */
[----:B------:R-:W-:-:S02]  /*11bb0*/  UIADD3.64 UR40, UPT, UPT, UR22, 0x500, URZ ;  /* 0x0000050016287897 */ /* 0x000fc4000fffe0ff */
[----:B------:R-:W-:Y:S01]  /*11bc0*/  UIADD3.64 UR42, UPT, UPT, UR22, 0x600, URZ ;  /* 0x00000600162a7897 */ /* 0x000fe2000fffe0ff */
[----:B------:R-:W-:Y:S01]  /*11bd0*/  UMOV UR18, 0x1 ;  /* 0x0000000100127882 */ /* 0x000fe20000000000 */
[----:B0-----:R-:W-:-:S10]  /*11be0*/  UMOV UR13, 0x40004040 ;  /* 0x40004040000d7882 */ /* 0x001fd40000000000 */
.L_x_10:
[----:B------:R-:W2:Y:S01]  /*11bf0*/  LDL.LU R23, [R1+0x3c8] ;  /* 0x0003c80001177983 */ /* 0x000ea20000300800 */
[----:B------:R-:W0:Y:S03]  /*11c00*/  LDC R9, c[0x0][0x3a0] ;  /* 0x0000e800ff097b82 */ /* 0x000e260000000800 */
[----:B------:R-:W3:Y:S04]  /*11c10*/  LDL.LU R22, [R1+0x3c0] ;  /* 0x0003c00001167983 */ /* 0x000ee80000300800 */
[----:B------:R-:W4:Y:S04]  /*11c20*/  LDL.LU R21, [R1+0x3b8] ;  /* 0x0003b80001157983 */ /* 0x000f280000300800 */
        /* <DEDUP_REMOVED lines=10> */
[----:B------:R-:W4:Y:S01]  /*11cd0*/  LDL.LU R12, [R1+0x3a4] ;  /* 0x0003a400010c7983 */ /* 0x000f220000300800 */
[----:B-1----:R-:W-:Y:S01]  /*11ce0*/  USHF.L.U32 UR4, UR27, 0x7, URZ ;  /* 0x000000071b047899 */ /* 0x002fe200080006ff */
[----:B------:R-:W-:Y:S01]  /*11cf0*/  IMAD.U32 R8, R8, -0x80000000, RZ ;  /* 0x8000000008087824 */ /* 0x000fe200078e00ff */
[----:B------:R-:W-:Y:S01]  /*11d00*/  USHF.L.U32 UR6, UR26, 0x7, URZ ;  /* 0x000000071a067899 */ /* 0x000fe200080006ff */
[----:B------:R-:W-:Y:S01]  /*11d10*/  VIADD R7, R6, 0x1 ;  /* 0x0000000106077836 */ /* 0x000fe20000000000 */
[----:B------:R-:W-:-:S02]  /*11d20*/  USHF.R.S32.HI UR15, URZ, 0x1f, UR4 ;  /* 0x0000001fff0f7899 */ /* 0x000fc40008011404 */
[----:B------:R-:W-:Y:S01]  /*11d30*/  USHF.R.S32.HI UR7, URZ, 0x1f, UR6 ;  /* 0x0000001fff077899 */ /* 0x000fe20008011406 */
[----:B0-----:R-:W-:Y:S01]  /*11d40*/  IMAD R7, R7, -0x80, R9 ;  /* 0xffffff8007077824 */ /* 0x001fe200078e0209 */
[----:B--2---:R-:W-:Y:S02]  /*11d50*/  IADD3 R23, P1, PT, R23, UR4, RZ ;  /* 0x0000000417177c10 */ /* 0x004fe4000ff3e0ff */
[----:B---3--:R-:W-:-:S03]  /*11d60*/  IADD3 R22, P2, PT, R22, UR4, RZ ;  /* 0x0000000416167c10 */ /* 0x008fc6000ff5e0ff */
[----:B------:R-:W-:Y:S01]  /*11d70*/  STL [R1+0x3c8], R23 ;  /* 0x0003c81701007387 */ /* 0x000fe20000100800 */
[----:B----4-:R-:W-:-:S03]  /*11d80*/  IADD3 R21, P3, PT, R21, UR4, RZ ;  /* 0x0000000415157c10 */ /* 0x010fc6000ff7e0ff */
[----:B------:R-:W-:Y:S01]  /*11d90*/  STL [R1+0x3c0], R22 ;  /* 0x0003c01601007387 */ /* 0x000fe20000100800 */
[----:B------:R-:W-:-:S03]  /*11da0*/  IADD3 R20, P4, PT, R20, UR4, RZ ;  /* 0x0000000414147c10 */ /* 0x000fc6000ff9e0ff */
[----:B------:R-:W-:Y:S01]  /*11db0*/  STL [R1+0x3b8], R21 ;  /* 0x0003b81501007387 */ /* 0x000fe20000100800 */
[----:B------:R-:W-:-:S03]  /*11dc0*/  IADD3 R19, P6, PT, R19, UR4, RZ ;  /* 0x0000000413137c10 */ /* 0x000fc6000ffde0ff */
[----:B------:R-:W-:Y:S01]  /*11dd0*/  STL [R1+0x3b0], R20 ;  /* 0x0003b01401007387 */ /* 0x000fe20000100800 */
[----:B------:R-:W-:-:S03]  /*11de0*/  IADD3.X R18, PT, PT, R18, UR15, RZ, P1, !PT ;  /* 0x0000000f12127c10 */ /* 0x000fc60008ffe4ff */
[----:B------:R-:W-:Y:S01]  /*11df0*/  STL [R1+0x3a8], R19 ;  /* 0x0003a81301007387 */ /* 0x000fe20000100800 */
[----:B------:R-:W-:-:S03]  /*11e00*/  IADD3 R17, P1, PT, R17, UR4, RZ ;  /* 0x0000000411117c10 */ /* 0x000fc6000ff3e0ff */
[----:B------:R-:W-:Y:S01]  /*11e10*/  STL [R1+0x3c4], R18 ;  /* 0x0003c41201007387 */ /* 0x000fe20000100800 */
[----:B------:R-:W-:-:S03]  /*11e20*/  IADD3.X R16, PT, PT, R16, UR15, RZ, P2, !PT ;  /* 0x0000000f10107c10 */ /* 0x000fc600097fe4ff */
[----:B------:R-:W-:Y:S01]  /*11e30*/  STL [R1+0x3a0], R17 ;  /* 0x0003a01101007387 */ /* 0x000fe20000100800 */
[----:B------:R-:W-:Y:S02]  /*11e40*/  IADD3 R15, P2, PT, R15, UR4, RZ ;  /* 0x000000040f0f7c10 */ /* 0x000fe4000ff5e0ff */
[----:B------:R-:W-:-:S05]  /*11e50*/  IADD3.X R11, PT, PT, R11, UR15, RZ, P3, !PT ;  /* 0x0000000f0b0b7c10 */ /* 0x000fca0009ffe4ff */
[----:B------:R0:W-:Y:S01]  /*11e60*/  STL [R1+0x3b4], R11 ;  /* 0x0003b40b01007387 */ /* 0x0001e20000100800 */
[----:B------:R-:W-:Y:S02]  /*11e70*/  IADD3 R14, P3, PT, R14, UR4, RZ ;  /* 0x000000040e0e7c10 */ /* 0x000fe4000ff7e0ff */
[----:B------:R-:W-:Y:S01]  /*11e80*/  IADD3.X R10, PT, PT, R10, UR15, RZ, P4, !PT ;  /* 0x0000000f0a0a7c10 */ /* 0x000fe2000a7fe4ff */
[----:B------:R-:W-:Y:S04]  /*11e90*/  STL [R1+0x3bc], R16 ;  /* 0x0003bc1001007387 */ /* 0x000fe80000100800 */
[----:B0-----:R-:W2:Y:S04]  /*11ea0*/  LDL.LU R11, [R1+0x380] ;  /* 0x00038000010b7983 */ /* 0x001ea80000300800 */
[----:B------:R-:W-:Y:S04]  /*11eb0*/  STL [R1+0x398], R15 ;  /* 0x0003980f01007387 */ /* 0x000fe80000100800 */
[----:B------:R-:W3:Y:S04]  /*11ec0*/  LDL.LU R37, [R1+0x39c] ;  /* 0x00039c0001257983 */ /* 0x000ee80000300800 */
[----:B------:R0:W-:Y:S04]  /*11ed0*/  STL [R1+0x3ac], R10 ;  /* 0x0003ac0a01007387 */ /* 0x0001e80000100800 */
[----:B------:R-:W-:Y:S04]  /*11ee0*/  STL [R1+0x390], R14 ;  /* 0x0003900e01007387 */ /* 0x000fe80000100800 */
[----:B0-----:R-:W4:Y:S01]  /*11ef0*/  LDL.LU R10, [R1+0x378] ;  /* 0x00037800010a7983 */ /* 0x001f220000300800 */
[----:B------:R-:W-:-:S02]  /*11f00*/  IADD3 R13, P4, PT, R13, UR4, RZ ;  /* 0x000000040d0d7c10 */ /* 0x000fc4000ff9e0ff */
[----:B------:R-:W-:-:S03]  /*11f10*/  IADD3.X R12, PT, PT, R12, UR15, RZ, P6, !PT ;  /* 0x0000000f0c0c7c10 */ /* 0x000fc6000b7fe4ff */
[----:B------:R0:W-:Y:S04]  /*11f20*/  STL [R1+0x388], R13 ;  /* 0x0003880d01007387 */ /* 0x0001e80000100800 */
[----:B0-----:R-:W4:Y:S04]  /*11f30*/  LDL.LU R13, [R1+0x394] ;  /* 0x00039400010d7983 */ /* 0x001f280000300800 */
[----:B------:R-:W4:Y:S04]  /*11f40*/  LDL.LU R36, [R1+0x370] ;  /* 0x0003700001247983 */ /* 0x000f280000300800 */
[----:B------:R-:W4:Y:S04]  /*11f50*/  LDL.LU R35, [R1+0x38c] ;  /* 0x00038c0001237983 */ /* 0x000f280000300800 */
[----:B------:R-:W4:Y:S04]  /*11f60*/  LDL.LU R34, [R1+0x368] ;  /* 0x0003680001227983 */ /* 0x000f280000300800 */
[----:B------:R0:W-:Y:S04]  /*11f70*/  STL [R1+0x3a4], R12 ;  /* 0x0003a40c01007387 */ /* 0x0001e80000100800 */
        /* <DEDUP_REMOVED lines=19> */
[----:B0-----:R-:W4:Y:S04]  /*120b0*/  LDL.LU R12, [R1+0xaec] ;  /* 0x000aec00010c7983 */ /* 0x001f280000300800 */
[----:B------:R-:W4:Y:S01]  /*120c0*/  LDL.LU R14, [R1+0xb08] ;  /* 0x000b0800010e7983 */ /* 0x000f220000300800 */
[----:B--2---:R-:W-:-:S05]  /*120d0*/  IADD3 R11, P6, PT, R11, UR4, RZ ;  /* 0x000000040b0b7c10 */ /* 0x004fca000ffde0ff */
[----:B------:R0:W-:Y:S01]  /*120e0*/  STL [R1+0x380], R11 ;  /* 0x0003800b01007387 */ /* 0x0001e20000100800 */
[----:B---3--:R-:W-:-:S03]  /*120f0*/  IADD3.X R37, PT, PT, R37, UR15, RZ, P1, !PT ;  /* 0x0000000f25257c10 */ /* 0x008fc60008ffe4ff */
[----:B0-----:R-:W2:Y:S01]  /*12100*/  LDL.LU R11, [R1+0xae4] ;  /* 0x000ae400010b7983 */ /* 0x001ea20000300800 */
[----:B----4-:R-:W-:-:S05]  /*12110*/  IADD3 R10, P1, PT, R10, UR4, RZ ;  /* 0x000000040a0a7c10 */ /* 0x010fca000ff3e0ff */
[----:B------:R0:W-:Y:S04]  /*12120*/  STL [R1+0x378], R10 ;  /* 0x0003780a01007387 */ /* 0x0001e80000100800 */
[----:B0-----:R-:W3:Y:S01]  /*12130*/  LDL.LU R10, [R1+0xb00] ;  /* 0x000b0000010a7983 */ /* 0x001ee20000300800 */
[----:B------:R-:W-:-:S03]  /*12140*/  IADD3.X R13, PT, PT, R13, UR15, RZ, P2, !PT ;  /* 0x0000000f0d0d7c10 */ /* 0x000fc600097fe4ff */
[----:B------:R-:W-:Y:S01]  /*12150*/  STL [R1+0x39c], R37 ;  /* 0x00039c2501007387 */ /* 0x000fe20000100800 */
[----:B------:R-:W-:-:S03]  /*12160*/  IADD3 R36, P2, PT, R36, UR4, RZ ;  /* 0x0000000424247c10 */ /* 0x000fc6000ff5e0ff */
[----:B------:R0:W-:Y:S01]  /*12170*/  STL [R1+0x394], R13 ;  /* 0x0003940d01007387 */ /* 0x0001e20000100800 */
[----:B------:R-:W-:Y:S02]  /*12180*/  IADD3.X R35, PT, PT, R35, UR15, RZ, P3, !PT ;  /* 0x0000000f23237c10 */ /* 0x000fe40009ffe4ff */
[----:B------:R-:W-:Y:S01]  /*12190*/  IADD3 R34, P3, PT, R34, UR4, RZ ;  /* 0x0000000422227c10 */ /* 0x000fe2000ff7e0ff */
[----:B0-----:R-:W4:Y:S01]  /*121a0*/  LDL.LU R13, [R1+0xadc] ;  /* 0x000adc00010d7983 */ /* 0x001f220000300800 */
[----:B------:R-:W-:-:S03]  /*121b0*/  IADD3.X R33, PT, PT, R33, UR15, RZ, P4, !PT ;  /* 0x0000000f21217c10 */ /* 0x000fc6000a7fe4ff */
        /* <DEDUP_REMOVED lines=40> */
[----:B------:R0:W-:Y:S04]  /*12440*/  STL [R1+0xaec], R12 ;  /* 0x000aec0c01007387 */ /* 0x0001e80000100800 */
[----:B------:R-:W-:Y:S04]  /*12450*/  STL [R1+0xaf4], R16 ;  /* 0x000af41001007387 */ /* 0x000fe80000100800 */
[----:B0-----:R-:W4:Y:S04]  /*12460*/  LDL.LU R12, [R1+0xaf8] ;  /* 0x000af800010c7983 */ /* 0x001f280000300800 */
[----:B------:R-:W-:Y:S04]  /*12470*/  STL [R1+0x32c], R15 ;  /* 0x00032c0f01007387 */ /* 0x000fe80000100800 */
[----:B------:R-:W4:Y:S01]  /*12480*/  LDL.LU R37, [R1+0xad4] ;  /* 0x000ad40001257983 */ /* 0x000f220000300800 */
[----:B--2---:R-:W-:-:S05]  /*12490*/  IADD3 R11, P4, PT, R11, UR6, RZ ;  /* 0x000000060b0b7c10 */ /* 0x004fca000ff9e0ff */
[----:B------:R0:W-:Y:S04]  /*124a0*/  STL [R1+0xae4], R11 ;  /* 0x000ae40b01007387 */ /* 0x0001e80000100800 */
[----:B------:R-:W-:Y:S04]  /*124b0*/  STL [R1+0xb08], R14 ;  /* 0x000b080e01007387 */ /* 0x000fe80000100800 */
[----:B0-----:R-:W2:Y:S01]  /*124c0*/  LDL.LU R11, [R1+0xaf0] ;  /* 0x000af000010b7983 */ /* 0x001ea20000300800 */
[----:B---3--:R-:W-:-:S05]  /*124d0*/  IADD3.X R10, PT, PT, R10, UR7, RZ, P6, !PT ;  /* 0x000000070a0a7c10 */ /* 0x008fca000b7fe4ff */
[----:B------:R0:W-:Y:S04]  /*124e0*/  STL [R1+0xb00], R10 ;  /* 0x000b000a01007387 */ /* 0x0001e80000100800 */
[----:B0-----:R-:W3:Y:S01]  /*124f0*/  LDL.LU R10, [R1+0xacc] ;  /* 0x000acc00010a7983 */ /* 0x001ee20000300800 */
[----:B----4-:R-:W-:-:S03]  /*12500*/  IADD3 R13, P6, PT, R13, UR6, RZ ;  /* 0x000000060d0d7c10 */ /* 0x010fc6000ffde0ff */
        /* <DEDUP_REMOVED lines=23> */
[----:B0-----:R-:W4:Y:S01]  /*12680*/  LDL.LU R13, [R1+0xa90] ;  /* 0x000a9000010d7983 */ /* 0x001f220000300800 */
[----:B------:R-:W-:-:S03]  /*12690*/  IADD3.X R12, PT, PT, R12, UR7, RZ, P1, !PT ;  /* 0x000000070c0c7c10 */ /* 0x000fc60008ffe4ff */
[----:B------:R-:W4:Y:S04]  /*126a0*/  LDL.LU R14, [R1+0xa6c] ;  /* 0x000a6c00010e7983 */ /* 0x000f280000300800 */
[----:B------:R0:W-:Y:S01]  /*126b0*/  STL [R1+0xaf8], R12 ;  /* 0x000af80c01007387 */ /* 0x0001e20000100800 */
[----:B------:R-:W-:-:S03]  /*126c0*/  IADD3 R37, P1, PT, R37, UR6, RZ ;  /* 0x0000000625257c10 */ /* 0x000fc6000ff3e0ff */
[----:B0-----:R-:W4:Y:S01]  /*126d0*/  LDL.LU R12, [R1+0xa88] ;  /* 0x000a8800010c7983 */ /* 0x001f220000300800 */
[----:B--2---:R-:W-:-:S05]  /*126e0*/  IADD3.X R11, PT, PT, R11, UR7, RZ, P2, !PT ;  /* 0x000000070b0b7c10 */ /* 0x004fca00097fe4ff */
[----:B------:R0:W-:Y:S04]  /*126f0*/  STL [R1+0xaf0], R11 ;  /* 0x000af00b01007387 */ /* 0x0001e80000100800 */
[----:B0-----:R-:W2:Y:S01]  /*12700*/  LDL.LU R11, [R1+0xa64] ;  /* 0x000a6400010b7983 */ /* 0x001ea20000300800 */
[----:B---3--:R-:W-:-:S03]  /*12710*/  IADD3 R10, P2, PT, R10, UR6, RZ ;  /* 0x000000060a0a7c10 */ /* 0x008fc6000ff5e0ff */
[----:B------:R-:W-:Y:S04]  /*12720*/  STL [R1+0xad4], R37 ;  /* 0x000ad42501007387 */ /* 0x000fe80000100800 */
[----:B------:R0:W-:Y:S04]  /*12730*/  STL [R1+0xacc], R10 ;  /* 0x000acc0a01007387 */ /* 0x0001e80000100800 */
[----:B0-----:R-:W3:Y:S01]  /*12740*/  LDL.LU R10, [R1+0xa80] ;  /* 0x000a8000010a7983 */ /* 0x001ee20000300800 */
[----:B----4-:R-:W-:Y:S02]  /*12750*/  IADD3.X R36, PT, PT, R36, UR7, RZ, P3, !PT ;  /* 0x0000000724247c10 */ /* 0x010fe40009ffe4ff */
[----:B------:R-:W-:-:S02]  /*12760*/  IADD3 R35, P3, PT, R35, UR6, RZ ;  /* 0x0000000623237c10 */ /* 0x000fc4000ff7e0ff */
[----:B------:R-:W-:Y:S02]  /*12770*/  IADD3.X R34, PT, PT, R34, UR7, RZ, P4, !PT ;  /* 0x0000000722227c10 */ /* 0x000fe4000a7fe4ff */
[----:B------:R-:W-:Y:S01]  /*12780*/  IADD3 R33, P4, PT, R33, UR6, RZ ;  /* 0x0000000621217c10 */ /* 0x000fe2000ff9e0ff */
        /* <DEDUP_REMOVED lines=36> */
[----:B------:R-:W-:Y:S01]  /*129d0*/  IADD3.X R13, PT, PT, R13, UR7, RZ, P4, !PT ;  /* 0x000000070d0d7c10 */ /* 0x000fe2000a7fe4ff */
[----:B------:R-:W-:Y:S04]  /*129e0*/  STL [R1+0xaa0], R18 ;  /* 0x000aa01201007387 */ /* 0x000fe80000100800 */
[----:B------:R-:W-:Y:S01]  /*129f0*/  STL [R1+0xa7c], R17 ;  /* 0x000a7c1101007387 */ /* 0x000fe20000100800 */
[----:B------:R-:W-:-:S03]  /*12a00*/  IADD3 R14, P4, PT, R14, UR6, RZ ;  /* 0x000000060e0e7c10 */ /* 0x000fc6000ff9e0ff */
[----:B------:R0:W-:Y:S04]  /*12a10*/  STL [R1+0xa90], R13 ;  /* 0x000a900d01007387 */ /* 0x0001e80000100800 */
[----:B------:R-:W-:Y:S01]  /*12a20*/  STL [R1+0xa98], R16 ;  /* 0x000a981001007387 */ /* 0x000fe20000100800 */
[----:B------:R-:W-:-:S03]  /*12a30*/  IADD3.X R12, PT, PT, R12, UR7, RZ, P6, !PT ;  /* 0x000000070c0c7c10 */ /* 0x000fc6000b7fe4ff */
[----:B0-----:R-:W4:Y:S04]  /*12a40*/  LDL.LU R13, [R1+0xa5c] ;  /* 0x000a5c00010d7983 */ /* 0x001f280000300800 */
[----:B------:R-:W-:Y:S04]  /*12a50*/  STL [R1+0xa74], R15 ;  /* 0x000a740f01007387 */ /* 0x000fe80000100800 */
[----:B------:R-:W4:Y:S04]  /*12a60*/  LDL.LU R37, [R1+0xa78] ;  /* 0x000a780001257983 */ /* 0x000f280000300800 */
[----:B------:R0:W-:Y:S04]  /*12a70*/  STL [R1+0xa88], R12 ;  /* 0x000a880c01007387 */ /* 0x0001e80000100800 */
[----:B------:R-:W-:Y:S04]  /*12a80*/  STL [R1+0xa6c], R14 ;  /* 0x000a6c0e01007387 */ /* 0x000fe80000100800 */
[----:B0-----:R-:W4:Y:S01]  /*12a90*/  LDL.LU R12, [R1+0xa54] ;  /* 0x000a5400010c7983 */ /* 0x001f220000300800 */
[----:B--2---:R-:W-:-:S05]  /*12aa0*/  IADD3 R11, P6, PT, R11, UR6, RZ ;  /* 0x000000060b0b7c10 */ /* 0x004fca000ffde0ff */
[----:B------:R0:W-:Y:S04]  /*12ab0*/  STL [R1+0xa64], R11 ;  /* 0x000a640b01007387 */ /* 0x0001e80000100800 */
[----:B0-----:R-:W2:Y:S04]  /*12ac0*/  LDL.LU R11, [R1+0xa70] ;  /* 0x000a7000010b7983 */ /* 0x001ea80000300800 */
[----:B------:R-:W2:Y:S01]  /*12ad0*/  LDL.LU R36, [R1+0xa4c] ;  /* 0x000a4c0001247983 */ /* 0x000ea20000300800 */
[----:B---3--:R-:W-:-:S03]  /*12ae0*/  IADD3.X R10, PT, PT, R10, UR7, RZ, P1, !PT ;  /* 0x000000070a0a7c10 */ /* 0x008fc60008ffe4ff */
[----:B------:R-:W3:Y:S04]  /*12af0*/  LDL.LU R35, [R1+0xa68] ;  /* 0x000a680001237983 */ /* 0x000ee80000300800 */
[----:B------:R-:W3:Y:S04]  /*12b00*/  LDL.LU R34, [R1+0xa44] ;  /* 0x000a440001227983 */ /* 0x000ee80000300800 */
[----:B------:R0:W-:Y:S04]  /*12b10*/  STL [R1+0xa80], R10 ;  /* 0x000a800a01007387 */ /* 0x0001e80000100800 */
        /* <DEDUP_REMOVED lines=19> */
[----:B0-----:R-:W3:Y:S04]  /*12c50*/  LDL.LU R10, [R1+0x9f4] ;  /* 0x0009f400010a7983 */ /* 0x001ee80000300800 */
[----:B------:R-:W3:Y:S01]  /*12c60*/  LDL.LU R14, [R1+0xa10] ;  /* 0x000a1000010e7983 */ /* 0x000ee20000300800 */
[----:B----4-:R-:W-:-:S05]  /*12c70*/  IADD3 R13, P1, PT, R13, UR6, RZ ;  /* 0x000000060d0d7c10 */ /* 0x010fca000ff3e0ff */
[----:B------:R0:W-:Y:S01]  /*12c80*/  STL [R1+0xa5c], R13 ;  /* 0x000a5c0d01007387 */ /* 0x0001e20000100800 */
[----:B------:R-:W-:-:S03]  /*12c90*/  IADD3.X R37, PT, PT, R37, UR7, RZ, P2, !PT ;  /* 0x0000000725257c10 */ /* 0x000fc600097fe4ff */
[----:B0-----:R-:W4:Y:S01]  /*12ca0*/  LDL.LU R13, [R1+0x9ec] ;  /* 0x0009ec00010d7983 */ /* 0x001f220000300800 */
[----:B------:R-:W-:-:S05]  /*12cb0*/  IADD3 R12, P2, PT, R12, UR6, RZ ;  /* 0x000000060c0c7c10 */ /* 0x000fca000ff5e0ff */
[----:B------:R0:W-:Y:S04]  /*12cc0*/  STL [R1+0xa54], R12 ;  /* 0x000a540c01007387 */ /* 0x0001e80000100800 */
[----:B0-----:R-:W4:Y:S04]  /*12cd0*/  LDL.LU R12, [R1+0xa08] ;  /* 0x000a0800010c7983 */ /* 0x001f280000300800 */
[----:B------:R-:W-:Y:S01]  /*12ce0*/  STL [R1+0xa78], R37 ;  /* 0x000a782501007387 */ /* 0x000fe20000100800 */
[----:B--2---:R-:W-:Y:S02]  /*12cf0*/  IADD3.X R11, PT, PT, R11, UR7, RZ, P3, !PT ;  /* 0x000000070b0b7c10 */ /* 0x004fe40009ffe4ff */
[----:B------:R-:W-:-:S03]  /*12d00*/  IADD3 R36, P3, PT, R36, UR6, RZ ;  /* 0x0000000624247c10 */ /* 0x000fc6000ff7e0ff */
[----:B------:R0:W-:Y:S01]  /*12d10*/  STL [R1+0xa70], R11 ;  /* 0x000a700b01007387 */ /* 0x0001e20000100800 */
[----:B---3--:R-:W-:Y:S02]  /*12d20*/  IADD3.X R35, PT, PT, R35, UR7, RZ, P4, !PT ;  /* 0x0000000723237c10 */ /* 0x008fe4000a7fe4ff */
[----:B------:R-:W-:Y:S01]  /*12d30*/  IADD3 R34, P4, PT, R34, UR6, RZ ;  /* 0x0000000622227c10 */ /* 0x000fe2000ff9e0ff */
[----:B0-----:R-:W2:Y:S01]  /*12d40*/  LDL.LU R11, [R1+0x9e4] ;  /* 0x0009e400010b7983 */ /* 0x001ea20000300800 */
        /* <DEDUP_REMOVED lines=39> */
[----:B------:R-:W-:Y:S04]  /*12fc0*/  STL [R1+0xa20], R17 ;  /* 0x000a201101007387 */ /* 0x000fe80000100800 */
[----:B------:R0:W-:Y:S04]  /*12fd0*/  STL [R1+0x9f4], R10 ;  /* 0x0009f40a01007387 */ /* 0x0001e80000100800 */
[----:B------:R-:W-:Y:S04]  /*12fe0*/  STL [R1+0x9fc], R16 ;  /* 0x0009fc1001007387 */ /* 0x000fe80000100800 */
[----:B0-----:R-:W3:Y:S01]  /*12ff0*/  LDL.LU R10, [R1+0xa00] ;  /* 0x000a0000010a7983 */ /* 0x001ee20000300800 */
[----:B------:R-:W-:-:S03]  /*13000*/  IADD3.X R14, PT, PT, R14, UR7, RZ, P6, !PT ;  /* 0x000000070e0e7c10 */ /* 0x000fc6000b7fe4ff */
[----:B------:R-:W-:Y:S04]  /*13010*/  STL [R1+0xa18], R15 ;  /* 0x000a180f01007387 */ /* 0x000fe80000100800 */
[----:B------:R-:W3:Y:S01]  /*13020*/  LDL.LU R37, [R1+0x9dc] ;  /* 0x0009dc0001257983 */ /* 0x000ee20000300800 */
[----:B----4-:R-:W-:-:S05]  /*13030*/  IADD3 R13, P6, PT, R13, UR6, RZ ;  /* 0x000000060d0d7c10 */ /* 0x010fca000ffde0ff */
[----:B------:R0:W-:Y:S04]  /*13040*/  STL [R1+0x9ec], R13 ;  /* 0x0009ec0d01007387 */ /* 0x0001e80000100800 */
[----:B------:R-:W-:Y:S04]  /*13050*/  STL [R1+0xa10], R14 ;  /* 0x000a100e01007387 */ /* 0x000fe80000100800 */
[----:B0-----:R-:W4:Y:S01]  /*13060*/  LDL.LU R13, [R1+0x9f8] ;  /* 0x0009f800010d7983 */ /* 0x001f220000300800 */
[----:B------:R-:W-:-:S05]  /*13070*/  IADD3.X R12, PT, PT, R12, UR7, RZ, P1, !PT ;  /* 0x000000070c0c7c10 */ /* 0x000fca0008ffe4ff */
[----:B------:R0:W-:Y:S04]  /*13080*/  STL [R1+0xa08], R12 ;  /* 0x000a080c01007387 */ /* 0x0001e80000100800 */
[----:B0-----:R-:W4:Y:S04]  /*13090*/  LDL.LU R12, [R1+0x9d4] ;  /* 0x0009d400010c7983 */ /* 0x001f280000300800 */
[----:B------:R-:W4:Y:S04]  /*130a0*/  LDL.LU R36, [R1+0x9f0] ;  /* 0x0009f00001247983 */ /* 0x000f280000300800 */
[----:B------:R-:W4:Y:S04]  /*130b0*/  LDL.LU R35, [R1+0x9cc] ;  /* 0x0009cc0001237983 */ /* 0x000f280000300800 */
[----:B------:R-:W4:Y:S01]  /*130c0*/  LDL.LU R34, [R1+0x9e8] ;  /* 0x0009e80001227983 */ /* 0x000f220000300800 */
[----:B--2---:R-:W-:-:S05]  /*130d0*/  IADD3 R11, P1, PT, R11, UR6, RZ ;  /* 0x000000060b0b7c10 */ /* 0x004fca000ff3e0ff */
[----:B------:R0:W-:Y:S04]  /*130e0*/  STL [R1+0x9e4], R11 ;  /* 0x0009e40b01007387 */ /* 0x0001e80000100800 */
        /* <DEDUP_REMOVED lines=19> */
[----:B0-----:R-:W2:Y:S04]  /*13220*/  LDL.LU R11, [R1+0x998] ;  /* 0x00099800010b7983 */ /* 0x001ea80000300800 */
[----:B------:R-:W2:Y:S01]  /*13230*/  LDL.LU R14, [R1+0x974] ;  /* 0x00097400010e7983 */ /* 0x000ea20000300800 */
[----:B---3--:R-:W-:-:S05]  /*13240*/  IADD3.X R10, PT, PT, R10, UR7, RZ, P2, !PT ;  /* 0x000000070a0a7c10 */ /* 0x008fca00097fe4ff */
[----:B------:R0:W-:Y:S04]  /*13250*/  STL [R1+0xa00], R10 ;  /* 0x000a000a01007387 */ /* 0x0001e80000100800 */
[----:B0-----:R-:W3:Y:S01]  /*13260*/  LDL.LU R10, [R1+0x990] ;  /* 0x00099000010a7983 */ /* 0x001ee20000300800 */
[----:B------:R-:W-:Y:S02]  /*13270*/  IADD3 R37, P2, PT, R37, UR6, RZ ;  /* 0x0000000625257c10 */ /* 0x000fe4000ff5e0ff */
[----:B----4-:R-:W-:-:S05]  /*13280*/  IADD3.X R13, PT, PT, R13, UR7, RZ, P3, !PT ;  /* 0x000000070d0d7c10 */ /* 0x010fca0009ffe4ff */
[----:B------:R0:W-:Y:S04]  /*13290*/  STL [R1+0x9f8], R13 ;  /* 0x0009f80d01007387 */ /* 0x0001e80000100800 */
[----:B0-----:R-:W4:Y:S01]  /*132a0*/  LDL.LU R13, [R1+0x96c] ;  /* 0x00096c00010d7983 */ /* 0x001f220000300800 */
[----:B------:R-:W-:-:S03]  /*132b0*/  IADD3 R12, P3, PT, R12, UR6, RZ ;  /* 0x000000060c0c7c10 */ /* 0x000fc6000ff7e0ff */
[----:B------:R-:W-:Y:S01]  /*132c0*/  STL [R1+0x9dc], R37 ;  /* 0x0009dc2501007387 */ /* 0x000fe20000100800 */
[----:B------:R-:W-:-:S03]  /*132d0*/  IADD3.X R36, PT, PT, R36, UR7, RZ, P4, !PT ;  /* 0x0000000724247c10 */ /* 0x000fc6000a7fe4ff */
[----:B------:R0:W-:Y:S01]  /*132e0*/  STL [R1+0x9d4], R12 ;  /* 0x0009d40c01007387 */ /* 0x0001e20000100800 */
[----:B------:R-:W-:Y:S02]  /*132f0*/  IADD3 R35, P4, PT, R35, UR6, RZ ;  /* 0x0000000623237c10 */ /* 0x000fe4000ff9e0ff */
[----:B------:R-:W-:Y:S01]  /*13300*/  IADD3.X R34, PT, PT, R34, UR7, RZ, P6, !PT ;  /* 0x0000000722227c10 */ /* 0x000fe2000b7fe4ff */
[----:B0-----:R-:W4:Y:S04]  /*13310*/  LDL.LU R12, [R1+0x988] ;  /* 0x00098800010c7983 */ /* 0x001f280000300800 */
[----:B------:R-:W-:Y:S04]  /*13320*/  STL [R1+0x9f0], R36 ;  /* 0x0009f02401007387 */ /* 0x000fe80000100800 */
[----:B------:R-:W-:Y:S04]  /*13330*/  STL [R1+0x9cc], R35 ;  /* 0x0009cc2301007387 */ /* 0x000fe80000100800 */
[----:B------:R-:W-:Y:S01]  /*13340*/  STL [R1+0x9e8], R34 ;  /* 0x0009e82201007387 */ /* 0x000fe20000100800 */
[----:B--2---:R-:W-:-:S02]  /*13350*/  IADD3 R33, P6, PT, R33, UR6, RZ ;  /* 0x0000000621217c10 */ /* 0x004fc4000ffde0ff */
        /* <DEDUP_REMOVED lines=37> */
[----:B------:R-:W-:-:S03]  /*135b0*/  IADD3 R14, P6, PT, R14, UR6, RZ ;  /* 0x000000060e0e7c10 */ /* 0x000fc6000ffde0ff */
[----:B------:R-:W-:Y:S04]  /*135c0*/  STL [R1+0x9a0], R16 ;  /* 0x0009a01001007387 */ /* 0x000fe80000100800 */
[----:B0-----:R-:W2:Y:S04]  /*135d0*/  LDL.LU R11, [R1+0x964] ;  /* 0x00096400010b7983 */ /* 0x001ea80000300800 */
[----:B------:R-:W-:Y:S04]  /*135e0*/  STL [R1+0x97c], R15 ;  /* 0x00097c0f01007387 */ /* 0x000fe80000100800 */
[----:B------:R-:W2:Y:S01]  /*135f0*/  LDL.LU R37, [R1+0x980] ;  /* 0x0009800001257983 */ /* 0x000ea20000300800 */
[----:B---3--:R-:W-:-:S05]  /*13600*/  IADD3.X R10, PT, PT, R10, UR7, RZ, P1, !PT ;  /* 0x000000070a0a7c10 */ /* 0x008fca0008ffe4ff */
[----:B------:R0:W-:Y:S04]  /*13610*/  STL [R1+0x990], R10 ;  /* 0x0009900a01007387 */ /* 0x0001e80000100800 */
[----:B------:R-:W-:Y:S04]  /*13620*/  STL [R1+0x974], R14 ;  /* 0x0009740e01007387 */ /* 0x000fe80000100800 */
[----:B0-----:R-:W3:Y:S01]  /*13630*/  LDL.LU R10, [R1+0x95c] ;  /* 0x00095c00010a7983 */ /* 0x001ee20000300800 */
[----:B----4-:R-:W-:-:S05]  /*13640*/  IADD3 R13, P1, PT, R13, UR6, RZ ;  /* 0x000000060d0d7c10 */ /* 0x010fca000ff3e0ff */
[----:B------:R0:W-:Y:S04]  /*13650*/  STL [R1+0x96c], R13 ;  /* 0x00096c0d01007387 */ /* 0x0001e80000100800 */
[----:B0-----:R-:W4:Y:S04]  /*13660*/  LDL.LU R13, [R1+0x978] ;  /* 0x00097800010d7983 */ /* 0x001f280000300800 */
[----:B------:R-:W4:Y:S01]  /*13670*/  LDL.LU R36, [R1+0x954] ;  /* 0x0009540001247983 */ /* 0x000f220000300800 */
[----:B------:R-:W-:-:S03]  /*13680*/  IADD3.X R12, PT, PT, R12, UR7, RZ, P2, !PT ;  /* 0x000000070c0c7c10 */ /* 0x000fc600097fe4ff */
        /* <DEDUP_REMOVED lines=26> */
[----:B------:R-:W-:-:S03]  /*13830*/  IADD3.X R37, PT, PT, R37, UR7, RZ, P3, !PT ;  /* 0x0000000725257c10 */ /* 0x000fc60009ffe4ff */
[----:B0-----:R-:W2:Y:S01]  /*13840*/  LDL.LU R11, [R1+0x900] ;  /* 0x00090000010b7983 */ /* 0x001ea20000300800 */
[----:B---3--:R-:W-:-:S05]  /*13850*/  IADD3 R10, P3, PT, R10, UR6, RZ ;  /* 0x000000060a0a7c10 */ /* 0x008fca000ff7e0ff */
[----:B------:R0:W-:Y:S04]  /*13860*/  STL [R1+0x95c], R10 ;  /* 0x00095c0a01007387 */ /* 0x0001e80000100800 */
[----:B0-----:R-:W3:Y:S04]  /*13870*/  LDL.LU R10, [R1+0x91c] ;  /* 0x00091c00010a7983 */ /* 0x001ee80000300800 */
[----:B------:R-:W-:Y:S01]  /*13880*/  STL [R1+0x980], R37 ;  /* 0x0009802501007387 */ /* 0x000fe20000100800 */
[----:B----4-:R-:W-:Y:S02]  /*13890*/  IADD3.X R13, PT, PT, R13, UR7, RZ, P4, !PT ;  /* 0x000000070d0d7c10 */ /* 0x010fe4000a7fe4ff */
        /* <DEDUP_REMOVED lines=57> */
[----:B0-----:R-:W3:Y:S04]  /*13c30*/  LDL.LU R10, [R1+0x8e8] ;  /* 0x0008e800010a7983 */ /* 0x001ee80000300800 */
[----:B------:R-:W3:Y:S04]  /*13c40*/  LDL.LU R36, [R1+0x904] ;  /* 0x0009040001247983 */ /* 0x000ee80000300800 */
[----:B------:R-:W3:Y:S01]  /*13c50*/  LDL.LU R35, [R1+0x8e0] ;  /* 0x0008e00001237983 */ /* 0x000ee20000300800 */
[----:B----4-:R-:W-:-:S03]  /*13c60*/  IADD3 R13, P2, PT, R13, UR6, RZ ;  /* 0x000000060d0d7c10 */ /* 0x010fc6000ff5e0ff */
        /* <DEDUP_REMOVED lines=23> */
[----:B------:R-:W-:-:S05]  /*13de0*/  IADD3.X R12, PT, PT, R12, UR7, RZ, P3, !PT ;  /* 0x000000070c0c7c10 */ /* 0x000fca0009ffe4ff */
[----:B------:R0:W-:Y:S01]  /*13df0*/  STL [R1+0x914], R12 ;  /* 0x0009140c01007387 */ /* 0x0001e20000100800 */
[----:B------:R-:W-:-:S03]  /*13e00*/  IADD3 R37, P3, PT, R37, UR6, RZ ;  /* 0x0000000625257c10 */ /* 0x000fc6000ff7e0ff */
[----:B0-----:R-:W4:Y:S01]  /*13e10*/  LDL.LU R12, [R1+0x8b4] ;  /* 0x0008b400010c7983 */ /* 0x001f220000300800 */
[----:B--2---:R-:W-:-:S05]  /*13e20*/  IADD3.X R11, PT, PT, R11, UR7, RZ, P4, !PT ;  /* 0x000000070b0b7c10 */ /* 0x004fca000a7fe4ff */
[----:B------:R0:W-:Y:S04]  /*13e30*/  STL [R1+0x90c], R11 ;  /* 0x00090c0b01007387 */ /* 0x0001e80000100800 */
[----:B0-----:R-:W2:Y:S04]  /*13e40*/  LDL.LU R11, [R1+0x890] ;  /* 0x00089000010b7983 */ /* 0x001ea80000300800 */
[----:B------:R-:W-:Y:S01]  /*13e50*/  STL [R1+0x8f0], R37 ;  /* 0x0008f02501007387 */ /* 0x000fe20000100800 */
[----:B---3--:R-:W-:-:S05]  /*13e60*/  IADD3 R10, P4, PT, R10, UR6, RZ ;  /* 0x000000060a0a7c10 */ /* 0x008fca000ff9e0ff */
[----:B------:R0:W-:Y:S04]  /*13e70*/  STL [R1+0x8e8], R10 ;  /* 0x0008e80a01007387 */ /* 0x0001e80000100800 */
[----:B0-----:R-:W3:Y:S01]  /*13e80*/  LDL.LU R10, [R1+0x8ac] ;  /* 0x0008ac00010a7983 */ /* 0x001ee20000300800 */
[----:B------:R-:W-:Y:S02]  /*13e90*/  IADD3.X R36, PT, PT, R36, UR7, RZ, P6, !PT ;  /* 0x0000000724247c10 */ /* 0x000fe4000b7fe4ff */
[----:B------:R-:W-:Y:S02]  /*13ea0*/  IADD3 R35, P6, PT, R35, UR6, RZ ;  /* 0x0000000623237c10 */ /* 0x000fe4000ffde0ff */
[----:B----4-:R-:W-:Y:S02]  /*13eb0*/  IADD3.X R34, PT, PT, R34, UR7, RZ, P1, !PT ;  /* 0x0000000722227c10 */ /* 0x010fe40008ffe4ff */
        /* <DEDUP_REMOVED lines=42> */
[----:B------:R-:W-:Y:S04]  /*14160*/  STL [R1+0xb1c], R16 ;  /* 0x000b1c1001007387 */ /* 0x000fe80000100800 */
[----:B0-----:R-:W4:Y:S04]  /*14170*/  LDL.LU R13, [R1+0x888] ;  /* 0x00088800010d7983 */ /* 0x001f280000300800 */
[----:B------:R-:W-:Y:S01]  /*14180*/  STL [R1+0x8a0], R15 ;  /* 0x0008a00f01007387 */ /* 0x000fe20000100800 */
[----:B------:R-:W-:-:S03]  /*14190*/  IADD3.X R12, PT, PT, R12, UR7, RZ, P2, !PT ;  /* 0x000000070c0c7c10 */ /* 0x000fc600097fe4ff */
[----:B------:R-:W4:Y:S04]  /*141a0*/  LDL.LU R37, [R1+0x8a4] ;  /* 0x0008a40001257983 */ /* 0x000f280000300800 */
[----:B------:R0:W-:Y:S04]  /*141b0*/  STL [R1+0x8b4], R12 ;  /* 0x0008b40c01007387 */ /* 0x0001e80000100800 */
[----:B------:R-:W-:Y:S04]  /*141c0*/  STL [R1+0x898], R14 ;  /* 0x0008980e01007387 */ /* 0x000fe80000100800 */
[----:B0-----:R-:W4:Y:S01]  /*141d0*/  LDL.LU R12, [R1+0x880] ;  /* 0x00088000010c7983 */ /* 0x001f220000300800 */
[----:B--2---:R-:W-:-:S05]  /*141e0*/  IADD3 R11, P2, PT, R11, UR6, RZ ;  /* 0x000000060b0b7c10 */ /* 0x004fca000ff5e0ff */
[----:B------:R0:W-:Y:S04]  /*141f0*/  STL [R1+0x890], R11 ;  /* 0x0008900b01007387 */ /* 0x0001e80000100800 */
[----:B0-----:R-:W2:Y:S04]  /*14200*/  LDL.LU R11, [R1+0x89c] ;  /* 0x00089c00010b7983 */ /* 0x001ea80000300800 */
[----:B------:R-:W2:Y:S04]  /*14210*/  LDL.LU R36, [R1+0x878] ;  /* 0x0008780001247983 */ /* 0x000ea80000300800 */
[----:B------:R-:W2:Y:S01]  /*14220*/  LDL.LU R35, [R1+0x894] ;  /* 0x0008940001237983 */ /* 0x000ea20000300800 */
[----:B---3--:R-:W-:-:S03]  /*14230*/  IADD3.X R10, PT, PT, R10, UR7, RZ, P3, !PT ;  /* 0x000000070a0a7c10 */ /* 0x008fc60009ffe4ff */
        /* <DEDUP_REMOVED lines=34> */
[----:B------:R-:W-:Y:S02]  /*14460*/  IADD3.X R35, PT, PT, R35, UR7, RZ, P1, !PT ;  /* 0x0000000723237c10 */ /* 0x000fe40008ffe4ff */
[----:B---3--:R-:W-:Y:S01]  /*14470*/  IADD3 R34, P1, PT, R34, UR6, RZ ;  /* 0x0000000622227c10 */ /* 0x008fe2000ff3e0ff */
        /* <DEDUP_REMOVED lines=241> */
[----:B------:R-:W3:Y:S04]  /*15390*/  LDL.LU R35, [R1+0x730] ;  /* 0x0007300001237983 */ /* 0x000ee80000300800 */
[----:B------:R-:W3:Y:S01]  /*153a0*/  LDL.LU R34, [R1+0x74c] ;  /* 0x00074c0001227983 */ /* 0x000ee20000300800 */
[----:B----4-:R-:W-:-:S05]  /*153b0*/  IADD3 R13, P4, PT, R13, UR6, RZ ;  /* 0x000000060d0d7c10 */ /* 0x010fca000ff9e0ff */
        /* <DEDUP_REMOVED lines=35> */
[----:B------:R-:W-:Y:S01]  /*155f0*/  IADD3.X R34, PT, PT, R34, UR7, RZ, P3, !PT ;  /* 0x0000000722227c10 */ /* 0x000fe20009ffe4ff */
[----:B------:R-:W-:Y:S01]  /*15600*/  STL [R1+0x754], R36 ;  /* 0x0007542401007387 */ /* 0x000fe20000100800 */
[----:B----4-:R-:W-:-:S03]  /*15610*/  IADD3 R33, P3, PT, R33, UR6, RZ ;  /* 0x0000000621217c10 */ /* 0x010fc6000ff7e0ff */
        /* <DEDUP_REMOVED lines=37> */
[----:B------:R-:W-:Y:S01]  /*15870*/  STL [R1+0x6f8], R17 ;  /* 0x0006f81101007387 */ /* 0x000fe20000100800 */
[----:B------:R-:W-:-:S03]  /*15880*/  IADD3 R14, P3, PT, R14, UR6, RZ ;  /* 0x000000060e0e7c10 */ /* 0x000fc6000ff7e0ff */
[----:B------:R0:W-:Y:S04]  /*15890*/  STL [R1+0x6fc], R13 ;  /* 0x0006fc0d01007387 */ /* 0x0001e80000100800 */
[----:B------:R-:W-:Y:S04]  /*158a0*/  STL [R1+0x704], R16 ;  /* 0x0007041001007387 */ /* 0x000fe80000100800 */
[----:B0-----:R-:W4:Y:S04]  /*158b0*/  LDL.LU R13, [R1+0x6d8] ;  /* 0x0006d800010d7983 */ /* 0x001f280000300800 */
[----:B------:R-:W-:Y:S04]  /*158c0*/  STL [R1+0x6f0], R15 ;  /* 0x0006f00f01007387 */ /* 0x000fe80000100800 */
[----:B------:R-:W4:Y:S01]  /*158d0*/  LDL.LU R37, [R1+0x6f4] ;  /* 0x0006f40001257983 */ /* 0x000f220000300800 */
[----:B------:R-:W-:-:S05]  /*158e0*/  IADD3.X R12, PT, PT, R12, UR7, RZ, P4, !PT ;  /* 0x000000070c0c7c10 */ /* 0x000fca000a7fe4ff */
        /* <DEDUP_REMOVED lines=131> */
[----:B0-----:R-:W4:Y:S04]  /*16120*/  LDL.LU R13, [R1+0x5fc] ;  /* 0x0005fc00010d7983 */ /* 0x001f280000300800 */
[----:B------:R-:W-:Y:S01]  /*16130*/  STL [R1+0x668], R37 ;  /* 0x0006682501007387 */ /* 0x000fe20000100800 */
[----:B------:R-:W-:Y:S02]  /*16140*/  IADD3 R12, P2, PT, R12, UR6, RZ ;  /* 0x000000060c0c7c10 */ /* 0x000fe4000ff5e0ff */
        /* <DEDUP_REMOVED lines=58> */
[----:B------:R-:W4:Y:S04]  /*164f0*/  LDL.LU R36, [R1+0x5e4] ;  /* 0x0005e40001247983 */ /* 0x000f280000300800 */
[----:B------:R-:W4:Y:S01]  /*16500*/  LDL.LU R35, [R1+0x600] ;  /* 0x0006000001237983 */ /* 0x000f220000300800 */
[----:B------:R-:W-:-:S03]  /*16510*/  IADD3.X R12, PT, PT, R12, UR7, RZ, P1, !PT ;  /* 0x000000070c0c7c10 */ /* 0x000fc60008ffe4ff */
        /* <DEDUP_REMOVED lines=355> */
[----:B------:R-:W-:Y:S02]  /*17b50*/  IADD3.X R11, PT, PT, R11, UR7, RZ, P1, !PT ;  /* 0x000000070b0b7c10 */ /* 0x000fe40008ffe4ff */
[----:B------:R-:W-:-:S03]  /*17b60*/  IADD3 R14, P1, PT, R14, UR6, RZ ;  /* 0x000000060e0e7c10 */ /* 0x000fc6000ff3e0ff */
[----:B------:R0:W-:Y:S04]  /*17b70*/  STL [R1+0x438], R11 ;  /* 0x0004380b01007387 */ /* 0x0001e80000100800 */
[----:B------:R-:W-:Y:S04]  /*17b80*/  STL [R1+0x440], R16 ;  /* 0x0004401001007387 */ /* 0x000fe80000100800 */
[----:B0-----:R-:W2:Y:S04]  /*17b90*/  LDL.LU R11, [R1+0x404] ;  /* 0x00040400010b7983 */ /* 0x001ea80000300800 */
[----:B------:R-:W-:Y:S04]  /*17ba0*/  STL [R1+0x41c], R15 ;  /* 0x00041c0f01007387 */ /* 0x000fe80000100800 */
[----:B------:R-:W2:Y:S01]  /*17bb0*/  LDL.LU R37, [R1+0x420] ;  /* 0x0004200001257983 */ /* 0x000ea20000300800 */
[----:B---3--:R-:W-:-:S05]  /*17bc0*/  IADD3.X R10, PT, PT, R10, UR7, RZ, P2, !PT ;  /* 0x000000070a0a7c10 */ /* 0x008fca00097fe4ff */
[----:B------:R0:W-:Y:S04]  /*17bd0*/  STL [R1+0x430], R10 ;  /* 0x0004300a01007387 */ /* 0x0001e80000100800 */
[----:B------:R1:W-:Y:S04]  /*17be0*/  STL [R1+0x414], R14 ;  /* 0x0004140e01007387 */ /* 0x0003e80000100800 */
[----:B0-----:R-:W3:Y:S04]  /*17bf0*/  LDL.LU R10, [R1+0x3fc] ;  /* 0x0003fc00010a7983 */ /* 0x001ee80000300800 */
[----:B------:R-:W3:Y:S04]  /*17c00*/  LDL.LU R36, [R1+0x418] ;  /* 0x0004180001247983 */ /* 0x000ee80000300800 */
[----:B------:R-:W3:Y:S01]  /*17c10*/  LDL.LU R35, [R1+0x410] ;  /* 0x0004100001237983 */ /* 0x000ee20000300800 */
[----:B----4-:R-:W-:-:S05]  /*17c20*/  IADD3 R13, P2, PT, R13, UR6, RZ ;  /* 0x000000060d0d7c10 */ /* 0x010fca000ff5e0ff */
[----:B------:R0:W-:Y:S04]  /*17c30*/  STL [R1+0x40c], R13 ;  /* 0x00040c0d01007387 */ /* 0x0001e80000100800 */
[----:B------:R-:W4:Y:S04]  /*17c40*/  LDL.LU R34, [R1+0x3f4] ;  /* 0x0003f40001227983 */ /* 0x000f280000300800 */
[----:B------:R-:W4:Y:S01]  /*17c50*/  LDL.LU R33, [R1+0x408] ;  /* 0x0004080001217983 */ /* 0x000f220000300800 */
[----:B------:R-:W-:-:S05]  /*17c60*/  IADD3.X R12, PT, PT, R12, UR7, RZ, P3, !PT ;  /* 0x000000070c0c7c10 */ /* 0x000fca0009ffe4ff */
        /* <DEDUP_REMOVED lines=19> */
[----:B-1----:R-:W4:Y:S04]  /*17da0*/  LDL.LU R14, [R1+0x2fc] ;  /* 0x0002fc00010e7983 */ /* 0x002f280000300800 */
[----:B0-----:R-:W4:Y:S04]  /*17db0*/  LDL.LU R13, [R1+0x310] ;  /* 0x00031000010d7983 */ /* 0x001f280000300800 */
[----:B------:R-:W4:Y:S01]  /*17dc0*/  LDL.LU R12, [R1+0x308] ;  /* 0x00030800010c7983 */ /* 0x000f220000300800 */
[----:B--2---:R-:W-:-:S02]  /*17dd0*/  IADD3 R11, P3, PT, R11, UR6, RZ ;  /* 0x000000060b0b7c10 */ /* 0x004fc4000ff7e0ff */
[----:B------:R-:W-:-:S03]  /*17de0*/  IADD3.X R37, PT, PT, R37, UR7, RZ, P4, !PT ;  /* 0x0000000725257c10 */ /* 0x000fc6000a7fe4ff */
[----:B------:R0:W-:Y:S04]  /*17df0*/  STL [R1+0x404], R11 ;  /* 0x0004040b01007387 */ /* 0x0001e80000100800 */
[----:B0-----:R-:W2:Y:S01]  /*17e00*/  LDL.LU R11, [R1+0x300] ;  /* 0x00030000010b7983 */ /* 0x001ea20000300800 */
[----:B---3--:R-:W-:-:S05]  /*17e10*/  IADD3 R10, P4, PT, R10, UR6, RZ ;  /* 0x000000060a0a7c10 */ /* 0x008fca000ff9e0ff */
[----:B------:R0:W-:Y:S04]  /*17e20*/  STL [R1+0x3fc], R10 ;  /* 0x0003fc0a01007387 */ /* 0x0001e80000100800 */
[----:B0-----:R-:W3:Y:S01]  /*17e30*/  LDL.LU R10, [R1+0x2f8] ;  /* 0x0002f800010a7983 */ /* 0x001ee20000300800 */
[----:B------:R-:W-:Y:S01]  /*17e40*/  IADD3.X R36, PT, PT, R36, UR7, RZ, P6, !PT ;  /* 0x0000000724247c10 */ /* 0x000fe2000b7fe4ff */
[----:B------:R-:W0:Y:S01]  /*17e50*/  SYNCS.PHASECHK.TRANS64.TRYWAIT P6, [UR11], R8 ;  /* 0x00000008ff0075a7 */ /* 0x000e2200080c110b */
[----:B------:R-:W-:Y:S01]  /*17e60*/  IADD3.X R35, PT, PT, R35, UR7, RZ, P1, !PT ;  /* 0x0000000723237c10 */ /* 0x000fe20008ffe4ff */
[----:B------:R1:W-:Y:S01]  /*17e70*/  STL [R1+0x420], R37 ;  /* 0x0004202501007387 */ /* 0x0003e20000100800 */
[----:B----4-:R-:W-:-:S03]  /*17e80*/  IADD3 R34, P1, PT, R34, UR6, RZ ;  /* 0x0000000622227c10 */ /* 0x010fc6000ff3e0ff */
[----:B------:R1:W-:Y:S01]  /*17e90*/  STL [R1+0x418], R36 ;  /* 0x0004182401007387 */ /* 0x0003e20000100800 */
[----:B------:R-:W-:-:S03]  /*17ea0*/  IADD3.X R33, PT, PT, R33, UR7, RZ, P2, !PT ;  /* 0x0000000721217c10 */ /* 0x000fc600097fe4ff */
[----:B------:R1:W-:Y:S04]  /*17eb0*/  STL [R1+0x410], R35 ;  /* 0x0004102301007387 */ /* 0x0003e80000100800 */
[----:B------:R1:W-:Y:S04]  /*17ec0*/  STL [R1+0x3f4], R34 ;  /* 0x0003f42201007387 */ /* 0x0003e80000100800 */
[----:B------:R1:W-:Y:S01]  /*17ed0*/  STL [R1+0x408], R33 ;  /* 0x0004082101007387 */ /* 0x0003e20000100800 */
[----:B------:R-:W-:Y:S02]  /*17ee0*/  IADD3 R32, P2, PT, R32, UR6, RZ ;  /* 0x0000000620207c10 */ /* 0x000fe4000ff5e0ff */
[----:B------:R-:W-:-:S03]  /*17ef0*/  IADD3.X R31, PT, PT, R31, UR7, RZ, P3, !PT ;  /* 0x000000071f1f7c10 */ /* 0x000fc60009ffe4ff */
[----:B------:R1:W-:Y:S01]  /*17f00*/  STL [R1+0x3ec], R32 ;  /* 0x0003ec2001007387 */ /* 0x0003e20000100800 */
[----:B------:R-:W-:-:S03]  /*17f10*/  IADD3 R30, P3, PT, R30, UR6, RZ ;  /* 0x000000061e1e7c10 */ /* 0x000fc6000ff7e0ff */
[----:B------:R1:W-:Y:S01]  /*17f20*/  STL [R1+0x400], R31 ;  /* 0x0004001f01007387 */ /* 0x0003e20000100800 */
        /* <DEDUP_REMOVED lines=34> */
[----:B------:R-:W-:-:S03]  /*18150*/  IADD3.X R12, PT, PT, R12, UR7, RZ, P1, !PT ;  /* 0x000000070c0c7c10 */ /* 0x000fc60008ffe4ff */
[----:B------:R1:W-:Y:S01]  /*18160*/  STL [R1+0x310], R13 ;  /* 0x0003100d01007387 */ /* 0x0003e20000100800 */
[----:B------:R-:W-:-:S03]  /*18170*/  PRMT R9, RZ, 0x7610, R9 ;  /* 0x00007610ff097816 */ /* 0x000fc60000000009 */
[----:B------:R1:W-:Y:S01]  /*18180*/  STL [R1+0x308], R12 ;  /* 0x0003080c01007387 */ /* 0x0003e20000100800 */
[----:B-----5:R-:W-:-:S04]  /*18190*/  IADD3 R3, P4, PT, R3, UR6, RZ ;  /* 0x0000000603037c10 */ /* 0x020fc8000ff9e0ff */
[----:B------:R-:W-:Y:S02]  /*181a0*/  IADD3.X R4, PT, PT, R4, UR7, RZ, P4, !PT ;  /* 0x0000000704047c10 */ /* 0x000fe4000a7fe4ff */
[----:B------:R-:W-:Y:S02]  /*181b0*/  ISETP.GT.AND P1, PT, R7, RZ, PT ;  /* 0x000000ff0700720c */ /* 0x000fe40003f24270 */
[----:B--2---:R-:W-:-:S05]  /*181c0*/  IADD3.X R11, PT, PT, R11, UR7, RZ, P2, !PT ;  /* 0x000000070b0b7c10 */ /* 0x004fca00097fe4ff */
[----:B------:R1:W-:Y:S01]  /*181d0*/  STL [R1+0x300], R11 ;  /* 0x0003000b01007387 */ /* 0x0003e20000100800 */
[----:B---3--:R-:W-:-:S05]  /*181e0*/  IADD3.X R10, PT, PT, R10, UR7, RZ, P3, !PT ;  /* 0x000000070a0a7c10 */ /* 0x008fca0009ffe4ff */
[----:B------:R1:W-:Y:S04]  /*181f0*/  STL [R1+0x2f8], R10 ;  /* 0x0002f80a01007387 */ /* 0x0003e80000100800 */
[----:B------:R1:W-:Y:S01]  /*18200*/  STL.S16 [R1+0xbbc], R9 ;  /* 0x000bbc0901007387 */ /* 0x0003e20000100600 */
[----:B------:R-:W-:-:S04]  /*18210*/  IADD3 R0, P3, PT, R0, UR6, RZ ;  /* 0x0000000600007c10 */ /* 0x000fc8000ff7e0ff */
[----:B------:R-:W-:Y:S02]  /*18220*/  IADD3.X R2, PT, PT, R2, UR7, RZ, P3, !PT ;  /* 0x0000000702027c10 */ /* 0x000fe40009ffe4ff */
[----:B------:R-:W-:Y:S01]  /*18230*/  ISETP.GT.AND P2, PT, R7, 0x1, PT ;  /* 0x000000010700780c */ /* 0x000fe20003f44270 */
[----:B0-----:R-:W-:-:S12]  /*18240*/  @!P6 BRA `(.L_x_8) ;  /* 0x000000d80018e947 */ /* 0x001fd80003800000 */
.L_x_16:
[----:B------:R0:W-:Y:S04]  /*18250*/  STL [R1+0xf78], R4 ;  /* 0x000f780401007387 */ /* 0x0001e80000100800 */
[----:B0-----:R-:W2:Y:S01]  /*18260*/  LDL R4, [R1+0xbbc] ;  /* 0x000bbc0001047983 */ /* 0x001ea20000100800 */
[----:B------:R-:W-:Y:S02]  /*18270*/  @P1 IMAD.MOV.U32 R8, RZ, RZ, R0 ;  /* 0x000000ffff081224 */ /* 0x000fe400078e0000 */
[----:B-1----:R-:W-:Y:S01]  /*18280*/  @P1 IMAD.MOV.U32 R9, RZ, RZ, R2 ;  /* 0x000000ffff091224 */ /* 0x002fe200078e0002 */
        /* <DEDUP_REMOVED lines=73> */
[----:B------:R0:W-:Y:S04]  /*18720*/  STL [R1+0xf74], R27 ;  /* 0x000f741b01007387 */ /* 0x0001e80000100800 */
[----:B--2---:R-:W2:Y:S04]  /*18730*/  @P1 LDG.E.U8 R4, desc[UR20][R8.64] ;  /* 0x0000001408041981 */ /* 0x004ea8000c1e1100 */
[----:B------:R-:W-:Y:S01]  /*18740*/  STL [R1+0xd28], R26 ;  /* 0x000d281a01007387 */ /* 0x000fe20000100800 */
[----:B0-----:R-:W-:-:S03]  /*18750*/  PRMT R27, RZ, 0x7610, R27 ;  /* 0x00007610ff1b7816 */ /* 0x001fc6000000001b */
        /* <DEDUP_REMOVED lines=119> */
[----:B--2---:R0:W-:Y:S04]  /*18ed0*/  @P1 STL [R1+0xbbc], R4 ;  /* 0x000bbc0401001387 */ /* 0x0041e80000100800 */
[----:B0-----:R-:W2:Y:S01]  /*18ee0*/  LDL.LU R4, [R1+0xf78] ;  /* 0x000f780001047983 */ /* 0x001ea20000300800 */
[----:B------:R-:W-:-:S02]  /*18ef0*/  @P1 IMAD.MOV.U32 R8, RZ, RZ, R3 ;  /* 0x000000ffff081224 */ /* 0x000fc400078e0003 */
[----:B--2---:R-:W-:-:S05]  /*18f00*/  @P1 IMAD.MOV.U32 R9, RZ, RZ, R4 ;  /* 0x000000ffff091224 */ /* 0x004fca00078e0004 */
[----:B------:R-:W2:Y:S04]  /*18f10*/  @P1 LDG.E.U8 R27, desc[UR20][R8.64] ;  /* 0x00000014081b1981 */ /* 0x000ea8000c1e1100 */
[----:B------:R-:W-:Y:S04]  /*18f20*/  STL [R1+0xbe8], R3 ;  /* 0x000be80301007387 */ /* 0x000fe80000100800 */
[----:B------:R-:W-:Y:S04]  /*18f30*/  STL [R1+0xbe4], R4 ;  /* 0x000be40401007387 */ /* 0x000fe80000100800 */
[----:B--2---:R0:W-:Y:S04]  /*18f40*/  STL [R1+0xbb8], R27 ;  /* 0x000bb81b01007387 */ /* 0x0041e80000100800 */
[----:B0-----:R-:W2:Y:S04]  /*18f50*/  LDL.LU R27, [R1+0xf74] ;  /* 0x000f7400011b7983 */ /* 0x001ea80000300800 */
[----:B------:R-:W3:Y:S04]  /*18f60*/  LDL R8, [R1+0x2f8] ;  /* 0x0002f80001087983 */ /* 0x000ee80000100800 */
[----:B------:R-:W3:Y:S01]  /*18f70*/  LDL R9, [R1+0x2fc] ;  /* 0x0002fc0001097983 */ /* 0x000ee20000100800 */
[----:B------:R-:W-:-:S02]  /*18f80*/  PRMT R26, RZ, 0x7610, R26 ;  /* 0x00007610ff1a7816 */ /* 0x000fc4000000001a */
[----:B---3--:R-:W-:-:S04]  /*18f90*/  @P2 LOP3.LUT R9, R9, R8, RZ, 0x3c, !PT ;  /* 0x0000000809092212 */ /* 0x008fc800078e3cff */
[----:B------:R-:W-:-:S04]  /*18fa0*/  @P2 LOP3.LUT R8, R9, R8, RZ, 0x3c, !PT ;  /* 0x0000000809082212 */ /* 0x000fc800078e3cff */
[----:B------:R-:W-:-:S05]  /*18fb0*/  @P2 LOP3.LUT R9, R9, R8, RZ, 0x3c, !PT ;  /* 0x0000000809092212 */ /* 0x000fca00078e3cff */
[----:B------:R-:W3:Y:S04]  /*18fc0*/  @P2 LDG.E.U8 R26, desc[UR20][R8.64] ;  /* 0x00000014081a2981 */ /* 0x000ee8000c1e1100 */
[----:B---3--:R0:W-:Y:S04]  /*18fd0*/  STL [R1+0xbac], R26 ;  /* 0x000bac1a01007387 */ /* 0x0081e80000100800 */
[----:B0-----:R-:W3:Y:S04]  /*18fe0*/  LDL.LU R26, [R1+0xf70] ;  /* 0x000f7000011a7983 */ /* 0x001ee80000300800 */
[----:B------:R-:W4:Y:S04]  /*18ff0*/  LDL R8, [R1+0x300] ;  /* 0x0003000001087983 */ /* 0x000f280000100800 */
[----:B------:R-:W4:Y:S01]  /*19000*/  LDL R9, [R1+0x304] ;  /* 0x0003040001097983 */ /* 0x000f220000100800 */
[----:B--2---:R-:W-:-:S02]  /*19010*/  PRMT R27, RZ, 0x7610, R27 ;  /* 0x00007610ff1b7816 */ /* 0x004fc4000000001b */
[----:B----4-:R-:W-:-:S04]  /*19020*/  @P2 LOP3.LUT R9, R9, R8, RZ, 0x3c, !PT ;  /* 0x0000000809092212 */ /* 0x010fc800078e3cff */
[----:B------:R-:W-:-:S04]  /*19030*/  @P2 LOP3.LUT R8, R9, R8, RZ, 0x3c, !PT ;  /* 0x0000000809082212 */ /* 0x000fc800078e3cff */
[----:B------:R-:W-:-:S05]  /*19040*/  @P2 LOP3.LUT R9, R9, R8, RZ, 0x3c, !PT ;  /* 0x0000000809092212 */ /* 0x000fca00078e3cff */
[----:B------:R-:W2:Y:S01]  /*19050*/  @P2 LDG.E.U8 R27, desc[UR20][R8.64] ;  /* 0x00000014081b2981 */ /* 0x000ea2000c1e1100 */
[----:B------:R-:W-:-:S03]  /*19060*/  ISETP.GT.AND P3, PT, R7, 0x2, PT ;  /* 0x000000020700780c */ /* 0x000fc60003f64270 */
[----:B--2---:R0:W-:Y:S04]  /*19070*/  STL [R1+0xba8], R27 ;  /* 0x000ba81b01007387 */ /* 0x0041e80000100800 */
[----:B0-----:R-:W2:Y:S04]  /*19080*/  LDL.LU R27, [R1+0xf6c] ;  /* 0x000f6c00011b7983 */ /* 0x001ea80000300800 */
[----:B------:R-:W4:Y:S04]  /*19090*/  LDL R8, [R1+0x308] ;  /* 0x0003080001087983 */ /* 0x000f280000100800 */
[----:B------:R-:W4:Y:S01]  /*190a0*/  LDL R9, [R1+0x30c] ;  /* 0x00030c0001097983 */ /* 0x000f220000100800 */
[----:B---3--:R-:W-:-:S02]  /*190b0*/  PRMT R26, RZ, 0x7610, R26 ;  /* 0x00007610ff1a7816 */ /* 0x008fc4000000001a */
[----:B----4-:R-:W-:-:S04]  /*190c0*/  @P3 LOP3.LUT R9, R9, R8, RZ, 0x3c, !PT ;  /* 0x0000000809093212 */ /* 0x010fc800078e3cff */
        /* <DEDUP_REMOVED lines=1375> */
[----:B------:R-:W-:-:S02]  /*1e6c0*/  PRMT R5, RZ, 0x7610, R5 ;  /* 0x00007610ff057816 */ /* 0x000fc40000000005 */
[----:B----4-:R-:W-:-:S04]  /*1e6d0*/  @P3 LOP3.LUT R9, R9, R8, RZ, 0x3c, !PT ;  /* 0x0000000809093212 */ /* 0x010fc800078e3cff */
[----:B------:R-:W-:-:S04]  /*1e6e0*/  @P3 LOP3.LUT R8, R9, R8, RZ, 0x3c, !PT ;  /* 0x0000000809083212 */ /* 0x000fc800078e3cff */
[----:B------:R-:W-:-:S05]  /*1e6f0*/  @P3 LOP3.LUT R9, R9, R8, RZ, 0x3c, !PT ;  /* 0x0000000809093212 */ /* 0x000fca00078e3cff */
[----:B------:R-:W4:Y:S01]  /*1e700*/  @P3 LDG.E.U8 R5, desc[UR20][R8.64] ;  /* 0x0000001408053981 */ /* 0x000f22000c1e1100 */
[----:B------:R-:W-:-:S03]  /*1e710*/  ISETP.GT.AND P1, PT, R7, 0x4b, PT ;  /* 0x0000004b0700780c */ /* 0x000fc60003f24270 */
[----:B----4-:R0:W-:Y:S04]  /*1e720*/  STL [R1+0xdc], R5 ;  /* 0x0000dc0501007387 */ /* 0x0101e80000100800 */
[----:B0-----:R-:W4:Y:S04]  /*1e730*/  LDL.LU R5, [R1+0xd24] ;  /* 0x000d240001057983 */ /* 0x001f280000300800 */
[----:B------:R-:W2:Y:S04]  /*1e740*/  LDL R8, [R1+0x7fc] ;  /* 0x0007fc0001087983 */ /* 0x000ea80000100800 */
[----:B------:R-:W2:Y:S01]  /*1e750*/  LDL R9, [R1+0x800] ;  /* 0x0008000001097983 */ /* 0x000ea20000100800 */
[----:B------:R-:W-:-:S02]  /*1e760*/  PRMT R52, RZ, 0x7610, R52 ;  /* 0x00007610ff347816 */ /* 0x000fc40000000034 */
[----:B--2---:R-:W-:-:S04]  /*1e770*/  @P1 LOP3.LUT R9, R9, R8, RZ, 0x3c, !PT ;  /* 0x0000000809091212 */ /* 0x004fc800078e3cff */
[----:B------:R-:W-:-:S04]  /*1e780*/  @P1 LOP3.LUT R8, R9, R8, RZ, 0x3c, !PT ;  /* 0x0000000809081212 */ /* 0x000fc800078e3cff */
[----:B------:R-:W-:-:S05]  /*1e790*/  @P1 LOP3.LUT R9, R9, R8, RZ, 0x3c, !PT ;  /* 0x0000000809091212 */ /* 0x000fca00078e3cff */
[----:B------:R-:W2:Y:S04]  /*1e7a0*/  @P1 LDG.E.U8 R52, desc[UR20][R8.64] ;  /* 0x0000001408341981 */ /* 0x000ea8000c1e1100 */
[----:B--2---:R0:W-:Y:S04]  /*1e7b0*/  STL [R1+0xd8], R52 ;  /* 0x0000d83401007387 */ /* 0x0041e80000100800 */
[----:B0-----:R-:W2:Y:S04]  /*1e7c0*/  LDL.LU R52, [R1+0xd20] ;  /* 0x000d200001347983 */ /* 0x001ea80000300800 */
[----:B------:R-:W2:Y:S04]  /*1e7d0*/  LDL R8, [R1+0x804] ;  /* 0x0008040001087983 */ /* 0x000ea80000100800 */
[----:B------:R-:W2:Y:S01]  /*1e7e0*/  LDL R9, [R1+0x808] ;  /* 0x0008080001097983 */ /* 0x000ea20000100800 */
[----:B------:R-:W-:-:S02]  /*1e7f0*/  PRMT R50, RZ, 0x7610, R50 ;  /* 0x00007610ff327816 */ /* 0x000fc40000000032 */
[----:B--2---:R-:W-:-:S04]  /*1e800*/  @P1 LOP3.LUT R9, R9, R8, RZ, 0x3c, !PT ;  /* 0x0000000809091212 */ /* 0x004fc800078e3cff */
[----:B------:R-:W-:-:S04]  /*1e810*/  @P1 LOP3.LUT R8, R9, R8, RZ, 0x3c, !PT ;  /* 0x0000000809081212 */ /* 0x000fc800078e3cff */
[----:B------:R-:W-:-:S05]  /*1e820*/  @P1 LOP3.LUT R9, R9, R8, RZ, 0x3c, !PT ;  /* 0x0000000809091212 */ /* 0x000fca00078e3cff */
[----:B------:R-:W2:Y:S01]  /*1e830*/  @P1 LDG.E.U8 R50, desc[UR20][R8.64] ;  /* 0x0000001408321981 */ /* 0x000ea2000c1e1100 */
[----:B------:R-:W-:-:S03]  /*1e840*/  ISETP.GT.AND P2, PT, R7, 0x4c, PT ;  /* 0x0000004c0700780c */ /* 0x000fc60003f44270 */
        /* <DEDUP_REMOVED lines=74> */
[----:B------:R0:W2:Y:S04]  /*1ecf0*/  @P2 LDG.E.U8 R3, desc[UR20][R8.64] ;  /* 0x0000001408032981 */ /* 0x0000a8000c1e1100 */
[----:B------:R-:W0:Y:S04]  /*1ed00*/  LDL R8, [R1+0xb3c] ;  /* 0x000b3c0001087983 */ /* 0x000e280000100800 */
[----:B------:R-:W0:Y:S01]  /*1ed10*/  LDL R9, [R1+0xb4c] ;  /* 0x000b4c0001097983 */ /* 0x000e220000100800 */
[----:B------:R-:W-:Y:S02]  /*1ed20*/  ISETP.GT.AND P3, PT, R7, 0x50, PT ;  /* 0x000000500700780c */ /* 0x000fe40003f64270 */
[----:B------:R-:W-:-:S11]  /*1ed30*/  PRMT R36, RZ, 0x7610, R36 ;  /* 0x00007610ff247816 */ /* 0x000fd60000000024 */
[----:B0-----:R-:W-:-:S04]  /*1ed40*/  @P3 LOP3.LUT R9, R9, R8, RZ, 0x3c, !PT ;  /* 0x0000000809093212 */ /* 0x001fc800078e3cff */
[----:B------:R-:W-:-:S04]  /*1ed50*/  @P3 LOP3.LUT R8, R9, R8, RZ, 0x3c, !PT ;  /* 0x0000000809083212 */ /* 0x000fc800078e3cff */
[----:B------:R-:W-:-:S05]  /*1ed60*/  @P3 LOP3.LUT R9, R9, R8, RZ, 0x3c, !PT ;  /* 0x0000000809093212 */ /* 0x000fca00078e3cff */
[----:B------:R-:W3:Y:S04]  /*1ed70*/  @P3 LDG.E.U8 R36, desc[UR20][R8.64] ;  /* 0x0000001408243981 */ /* 0x000ee8000c1e1100 */
[----:B--2---:R-:W-:Y:S04]  /*1ed80*/  STL [R1+0xbec], R3 ;  /* 0x000bec0301007387 */ /* 0x004fe80000100800 */
[----:B---3--:R0:W-:Y:S04]  /*1ed90*/  STL [R1+0xb8], R36 ;  /* 0x0000b82401007387 */ /* 0x0081e80000100800 */
[----:B0-----:R-:W2:Y:S04]  /*1eda0*/  LDL.LU R36, [R1+0xcfc] ;  /* 0x000cfc0001247983 */ /* 0x001ea80000300800 */
[----:B------:R-:W3:Y:S04]  /*1edb0*/  LDL R8, [R1+0xb34] ;  /* 0x000b340001087983 */ /* 0x000ee80000100800 */
[----:B------:R-:W3:Y:S01]  /*1edc0*/  LDL R9, [R1+0xb44] ;  /* 0x000b440001097983 */ /* 0x000ee20000100800 */
[----:B------:R-:W-:-:S02]  /*1edd0*/  PRMT R23, RZ, 0x7610, R23 ;  /* 0x00007610ff177816 */ /* 0x000fc40000000017 */
[----:B---3--:R-:W-:-:S04]  /*1ede0*/  @P3 LOP3.LUT R9, R9, R8, RZ, 0x3c, !PT ;  /* 0x0000000809093212 */ /* 0x008fc800078e3cff */
[----:B------:R-:W-:-:S04]  /*1edf0*/  @P3 LOP3.LUT R8, R9, R8, RZ, 0x3c, !PT ;  /* 0x0000000809083212 */ /* 0x000fc800078e3cff */
[----:B------:R-:W-:-:S05]  /*1ee00*/  @P3 LOP3.LUT R9, R9, R8, RZ, 0x3c, !PT ;  /* 0x0000000809093212 */ /* 0x000fca00078e3cff */
[----:B------:R-:W3:Y:S01]  /*1ee10*/  @P3 LDG.E.U8 R23, desc[UR20][R8.64] ;  /* 0x0000001408173981 */ /* 0x000ee2000c1e1100 */
[----:B------:R-:W-:-:S03]  /*1ee20*/  ISETP.GT.AND P1, PT, R7, 0x51, PT ;  /* 0x000000510700780c */ /* 0x000fc60003f24270 */
[----:B---3--:R0:W-:Y:S04]  /*1ee30*/  STL [R1+0xb4], R23 ;  /* 0x0000b41701007387 */ /* 0x0081e80000100800 */
[----:B0-----:R-:W3:Y:S04]  /*1ee40*/  LDL.LU R23, [R1+0xcf8] ;  /* 0x000cf80001177983 */ /* 0x001ee80000300800 */
        /* <DEDUP_REMOVED lines=85> */
[----:B------:R-:W-:Y:S02]  /*1f3a0*/  PRMT R16, RZ, 0x7610, R16 ;  /* 0x00007610ff107816 */ /* 0x000fe40000000010 */
[----:B0-----:R-:W-:-:S04]  /*1f3b0*/  @P2 LOP3.LUT R9, R9, R8, RZ, 0x3c, !PT ;  /* 0x0000000809092212 */ /* 0x001fc800078e3cff */
[----:B------:R-:W-:-:S04]  /*1f3c0*/  @P2 LOP3.LUT R8, R9, R8, RZ, 0x3c, !PT ;  /* 0x0000000809082212 */ /* 0x000fc800078e3cff */
[----:B------:R-:W-:-:S05]  /*1f3d0*/  @P2 LOP3.LUT R9, R9, R8, RZ, 0x3c, !PT ;  /* 0x0000000809092212 */ /* 0x000fca00078e3cff */
[----:B------:R-:W3:Y:S04]  /*1f3e0*/  @P2 LDG.E.U8 R16, desc[UR20][R8.64] ;  /* 0x0000001408102981 */ /* 0x000ee8000c1e1100 */
[----:B--2---:R0:W-:Y:S04]  /*1f3f0*/  STL [R1+0x8c], R27 ;  /* 0x00008c1b01007387 */ /* 0x0041e80000100800 */
[----:B0-----:R-:W2:Y:S04]  /*1f400*/  LDL R27, [R1+0x8b8] ;  /* 0x0008b800011b7983 */ /* 0x001ea80000100800 */
[----:B---3--:R0:W-:Y:S04]  /*1f410*/  STL [R1+0x88], R16 ;  /* 0x0000881001007387 */ /* 0x0081e80000100800 */
[----:B0-----:R-:W3:Y:S04]  /*1f420*/  LDL.LU R16, [R1+0xcd4] ;  /* 0x000cd40001107983 */ /* 0x001ee80000300800 */
[----:B------:R-:W2:Y:S04]  /*1f430*/  LDL R8, [R1+0x89c] ;  /* 0x00089c0001087983 */ /* 0x000ea80000100800 */
[----:B------:R-:W2:Y:S01]  /*1f440*/  LDL R9, [R1+0x8a0] ;  /* 0x0008a00001097983 */ /* 0x000ea20000100800 */
[----:B------:R-:W-:-:S02]  /*1f450*/  ISETP.GT.AND P3, PT, R7, 0x56, PT ;  /* 0x000000560700780c */ /* 0x000fc40003f64270 */
[----:B------:R-:W-:-:S11]  /*1f460*/  PRMT R44, RZ, 0x7610, R44 ;  /* 0x00007610ff2c7816 */ /* 0x000fd6000000002c */
        /* <DEDUP_REMOVED lines=23> */
[----:B------:R-:W3:Y:S01]  /*1f5e0*/  LDL R9, [R1+0x8b4] ;  /* 0x0008b40001097983 */ /* 0x000ee20000100800 */
[----:B------:R-:W-:Y:S01]  /*1f5f0*/  PRMT R0, RZ, 0x7610, R0 ;  /* 0x00007610ff007816 */ /* 0x000fe20000000000 */
[----:B0-----:R-:W-:Y:S02]  /*1f600*/  @P1 IMAD.MOV.U32 R8, RZ, RZ, R27 ;  /* 0x000000ffff081224 */ /* 0x001fe400078e001b */
[----:B--2---:R-:W-:Y:S01]  /*1f610*/  STL [R1+0xbf0], R4 ;  /* 0x000bf00401007387 */ /* 0x004fe20000100800 */
[----:B------:R-:W-:Y:S02]  /*1f620*/  ISETP.GT.AND P2, PT, R7, 0x58, PT ;  /* 0x000000580700780c */ /* 0x000fe40003f44270 */
[----:B------:R-:W-:Y:S01]  /*1f630*/  PRMT R14, RZ, 0x7610, R14 ;  /* 0x00007610ff0e7816 */ /* 0x000fe2000000000e */
[----:B------:R-:W2:Y:S04]  /*1f640*/  LDL R27, [R1+0x8d0] ;  /* 0x0008d000011b7983 */ /* 0x000ea80000100800 */
[----:B---3--:R0:W3:Y:S04]  /*1f650*/  @P1 LDG.E.U8 R0, desc[UR20][R8.64] ;  /* 0x0000001408001981 */ /* 0x0080e8000c1e1100 */
[----:B------:R-:W0:Y:S04]  /*1f660*/  LDL R8, [R1+0xb28] ;  /* 0x000b280001087983 */ /* 0x000e280000100800 */
[----:B------:R-:W0:Y:S02]  /*1f670*/  LDL R9, [R1+0xb38] ;  /* 0x000b380001097983 */ /* 0x000e240000100800 */
[----:B0-----:R-:W-:-:S04]  /*1f680*/  @P2 LOP3.LUT R9, R9, R8, RZ, 0x3c, !PT ;  /* 0x0000000809092212 */ /* 0x001fc800078e3cff */
[----:B------:R-:W-:-:S04]  /*1f690*/  @P2 LOP3.LUT R8, R9, R8, RZ, 0x3c, !PT ;  /* 0x0000000809082212 */ /* 0x000fc800078e3cff */
[----:B------:R-:W-:-:S05]  /*1f6a0*/  @P2 LOP3.LUT R9, R9, R8, RZ, 0x3c, !PT ;  /* 0x0000000809092212 */ /* 0x000fca00078e3cff */
[----:B------:R-:W2:Y:S04]  /*1f6b0*/  @P2 LDG.E.U8 R14, desc[UR20][R8.64] ;  /* 0x00000014080e2981 */ /* 0x000ea8000c1e1100 */
[----:B---3--:R-:W-:Y:S04]  /*1f6c0*/  STL [R1+0xbf4], R0 ;  /* 0x000bf40001007387 */ /* 0x008fe80000100800 */
        /* <DEDUP_REMOVED lines=28> */
[----:B------:R-:W-:Y:S02]  /*1f890*/  ISETP.GT.AND P1, PT, R7, 0x5a, PT ;  /* 0x0000005a0700780c */ /* 0x000fe40003f24270 */
[----:B------:R-:W-:Y:S01]  /*1f8a0*/  PRMT R10, RZ, 0x7610, R10 ;  /* 0x00007610ff0a7816 */ /* 0x000fe2000000000a */
[----:B--2---:R0:W-:Y:S04]  /*1f8b0*/  STL [R1+0x78], R11 ;  /* 0x0000780b01007387 */ /* 0x0041e80000100800 */
[----:B0-----:R-:W2:Y:S04]  /*1f8c0*/  LDL.LU R11, [R1+0xcbc] ;  /* 0x000cbc00010b7983 */ /* 0x001ea80000300800 */
[----:B------:R-:W2:Y:S02]  /*1f8d0*/  LDL R9, [R1+0x8cc] ;  /* 0x0008cc0001097983 */ /* 0x000ea40000100800 */
[----:B------:R-:W-:-:S02]  /*1f8e0*/  @P1 IMAD.MOV.U32 R8, RZ, RZ, R27 ;  /* 0x000000ffff081224 */ /* 0x000fc400078e001b */
[----:B------:R-:W3:Y:S04]  /*1f8f0*/  LDL R27, [R1+0x8f8] ;  /* 0x0008f800011b7983 */ /* 0x000ee80000100800 */
[----:B--2---:R-:W2:Y:S04]  /*1f900*/  @P1 LDG.E.U8 R10, desc[UR20][R8.64] ;  /* 0x00000014080a1981 */ /* 0x004ea8000c1e1100 */
        /* <DEDUP_REMOVED lines=38> */
[----:B------:R-:W-:-:S03]  /*1fb70*/  PRMT R33, RZ, 0x7610, R33 ;  /* 0x00007610ff217816 */ /* 0x000fc60000000021 */
[----:B--2---:R0:W-:Y:S04]  /*1fb80*/  STL [R1+0x60], R31 ;  /* 0x0000601f01007387 */ /* 0x0041e80000100800 */
[----:B0-----:R-:W2:Y:S04]  /*1fb90*/  LDL.LU R31, [R1+0xca8] ;  /* 0x000ca800011f7983 */ /* 0x001ea80000300800 */
[----:B------:R-:W2:Y:S01]  /*1fba0*/  LDL R9, [R1+0x8f4] ;  /* 0x0008f40001097983 */ /* 0x000ea20000100800 */
[----:B---3--:R-:W-:-:S03]  /*1fbb0*/  @P3 IMAD.MOV.U32 R8, RZ, RZ, R27 ;  /* 0x000000ffff083224 */ /* 0x008fc600078e001b */
[----:B------:R-:W3:Y:S04]  /*1fbc0*/  LDL R27, [R1+0x920] ;  /* 0x00092000011b7983 */ /* 0x000ee80000100800 */
[----:B--2---:R-:W2:Y:S01]  /*1fbd0*/  @P3 LDG.E.U8 R33, desc[UR20][R8.64] ;  /* 0x0000001408213981 */ /* 0x004ea2000c1e1100 */
        /* <DEDUP_REMOVED lines=43> */
[----:B---3--:R-:W-:Y:S01]  /*1fe90*/  @P3 IMAD.MOV.U32 R8, RZ, RZ, R27 ;  /* 0x000000ffff083224 */ /* 0x008fe200078e001b */
[----:B------:R-:W-:Y:S01]  /*1fea0*/  PRMT R6, RZ, 0x7610, R6 ;  /* 0x00007610ff067816 */ /* 0x000fe20000000006 */
[----:B------:R-:W3:Y:S04]  /*1feb0*/  LDL R27, [R1+0x93c] ;  /* 0x00093c00011b7983 */ /* 0x000ee80000100800 */
[----:B--2---:R0:W2:Y:S04]  /*1fec0*/  @P3 LDG.E.U8 R2, desc[UR20][R8.64] ;  /* 0x0000001408023981 */ /* 0x0040a8000c1e1100 */
[----:B------:R-:W0:Y:S04]  /*1fed0*/  LDL R8, [R1+0x924] ;  /* 0x0009240001087983 */ /* 0x000e280000100800 */
[----:B------:R-:W0:Y:S02]  /*1fee0*/  LDL R9, [R1+0x928] ;  /* 0x0009280001097983 */ /* 0x000e240000100800 */
[----:B0-----:R-:W-:-:S04]  /*1fef0*/  @P3 LOP3.LUT R9, R9, R8, RZ, 0x3c, !PT ;  /* 0x0000000809093212 */ /* 0x001fc800078e3cff */
[----:B------:R-:W-:-:S04]  /*1ff00*/  @P3 LOP3.LUT R8, R9, R8, RZ, 0x3c, !PT ;  /* 0x0000000809083212 */ /* 0x000fc800078e3cff */
[----:B------:R-:W-:Y:S01]  /*1ff10*/  @P3 LOP3.LUT R9, R9, R8, RZ, 0x3c, !PT ;  /* 0x0000000809093212 */ /* 0x000fe200078e3cff */
[----:B--2---:R-:W-:Y:S04]  /*1ff20*/  STL [R1+0xbf8], R2 ;  /* 0x000bf80201007387 */ /* 0x004fe80000100800 */
[----:B------:R0:W2:Y:S04]  /*1ff30*/  @P3 LDG.E.U8 R6, desc[UR20][R8.64] ;  /* 0x0000001408063981 */ /* 0x0000a8000c1e1100 */
[----:B------:R-:W0:Y:S04]  /*1ff40*/  LDL R8, [R1+0xb10] ;  /* 0x000b100001087983 */ /* 0x000e280000100800 */
[----:B------:R-:W0:Y:S01]  /*1ff50*/  LDL R9, [R1+0xb20] ;  /* 0x000b200001097983 */ /* 0x000e220000100800 */
[----:B------:R-:W-:-:S02]  /*1ff60*/  ISETP.GT.AND P1, PT, R7, 0x60, PT ;  /* 0x000000600700780c */ /* 0x000fc40003f24270 */
        /* <DEDUP_REMOVED lines=29> */
[----:B------:R-:W-:Y:S01]  /*20140*/  @P2 IMAD.MOV.U32 R8, RZ, RZ, R27 ;  /* 0x000000ffff082224 */ /* 0x000fe200078e001b */
[----:B------:R-:W-:-:S02]  /*20150*/  ISETP.GT.AND P3, PT, R7, 0x62, PT ;  /* 0x000000620700780c */ /* 0x000fc40003f64270 */
[----:B------:R-:W-:Y:S01]  /*20160*/  PRMT R49, RZ, 0x7610, R49 ;  /* 0x00007610ff317816 */ /* 0x000fe20000000031 */
[----:B------:R-:W3:Y:S04]  /*20170*/  LDL R27, [R1+0x960] ;  /* 0x00096000011b7983 */ /* 0x000ee80000100800 */
[----:B--2---:R0:W2:Y:S04]  /*20180*/  @P2 LDG.E.U8 R26, desc[UR20][R8.64] ;  /* 0x00000014081a2981 */ /* 0x0040a8000c1e1100 */
[----:B------:R-:W0:Y:S04]  /*20190*/  LDL R8, [R1+0x940] ;  /* 0x0009400001087983 */ /* 0x000e280000100800 */
[----:B------:R-:W0:Y:S02]  /*201a0*/  LDL R9, [R1+0x944] ;  /* 0x0009440001097983 */ /* 0x000e240000100800 */
        /* <DEDUP_REMOVED lines=30> */
[----:B------:R-:W-:Y:S02]  /*20390*/  ISETP.GT.AND P4, PT, R7, 0x64, PT ;  /* 0x000000640700780c */ /* 0x000fe40003f84270 */
[----:B--2---:R-:W-:-:S04]  /*203a0*/  @P1 LOP3.LUT R9, R9, R8, RZ, 0x3c, !PT ;  /* 0x0000000809091212 */ /* 0x004fc800078e3cff */
[----:B------:R-:W-:-:S04]  /*203b0*/  @P1 LOP3.LUT R8, R9, R8, RZ, 0x3c, !PT ;  /* 0x0000000809081212 */ /* 0x000fc800078e3cff */
[----:B------:R-:W-:-:S05]  /*203c0*/  @P1 LOP3.LUT R9, R9, R8, RZ, 0x3c, !PT ;  /* 0x0000000809091212 */ /* 0x000fca00078e3cff */
[----:B------:R0:W2:Y:S01]  /*203d0*/  @P1 LDG.E.U8 R6, desc[UR20][R8.64] ;  /* 0x0000001408061981 */ /* 0x0000a2000c1e1100 */
[----:B------:R-:W-:Y:S01]  /*203e0*/  PRMT R4, RZ, 0x7610, R4 ;  /* 0x00007610ff047816 */ /* 0x000fe20000000004 */
[----:B0-----:R-:W-:Y:S02]  /*203f0*/  @P4 IMAD.MOV.U32 R8, RZ, RZ, R26 ;  /* 0x000000ffff084224 */ /* 0x001fe400078e001a */
[----:B------:R-:W-:-:S05]  /*20400*/  @P4 IMAD.MOV.U32 R9, RZ, RZ, R27 ;  /* 0x000000ffff094224 */ /* 0x000fca00078e001b */
[----:B------:R-:W3:Y:S04]  /*20410*/  @P4 LDG.E.U8 R4, desc[UR20][R8.64] ;  /* 0x0000001408044981 */ /* 0x000ee8000c1e1100 */
[----:B--2---:R-:W-:Y:S04]  /*20420*/  STL [R1+0xc48], R6 ;  /* 0x000c480601007387 */ /* 0x004fe80000100800 */
[----:B------:R-:W2:Y:S04]  /*20430*/  LDL R8, [R1+0x968] ;  /* 0x0009680001087983 */ /* 0x000ea80000100800 */
[----:B------:R-:W2:Y:S01]  /*20440*/  LDL R9, [R1+0x96c] ;  /* 0x00096c0001097983 */ /* 0x000ea20000100800 */
[----:B------:R-:W-:-:S03]  /*20450*/  PRMT R3, RZ, 0x7610, R3 ;  /* 0x00007610ff037816 */ /* 0x000fc60000000003 */
[----:B------:R-:W4:Y:S04]  /*20460*/  LDL R27, [R1+0x980] ;  /* 0x00098000011b7983 */ /* 0x000f280000100800 */
[----:B------:R-:W4:Y:S04]  /*20470*/  LDL R26, [R1+0x984] ;  /* 0x00098400011a7983 */ /* 0x000f280000100800 */
[----:B---3--:R-:W-:Y:S01]  /*20480*/  STL [R1+0xc30], R4 ;  /* 0x000c300401007387 */ /* 0x008fe20000100800 */
        /* <DEDUP_REMOVED lines=10> */
[----:B------:R-:W-:Y:S01]  /*20530*/  @P2 LOP3.LUT R9, R9, R8, RZ, 0x3c, !PT ;  /* 0x0000000809092212 */ /* 0x000fe200078e3cff */
[----:B--2---:R-:W-:Y:S04]  /*20540*/  STL [R1+0xc34], R3 ;  /* 0x000c340301007387 */ /* 0x004fe80000100800 */
[----:B------:R0:W2:Y:S04]  /*20550*/  @P2 LDG.E.U8 R2, desc[UR20][R8.64] ;  /* 0x0000001408022981 */ /* 0x0000a8000c1e1100 */
[----:B------:R-:W0:Y:S04]  /*20560*/  LDL R8, [R1+0x978] ;  /* 0x0009780001087983 */ /* 0x000e280000100800 */
[----:B------:R-:W0:Y:S01]  /*20570*/  LDL R9, [R1+0x97c] ;  /* 0x00097c0001097983 */ /* 0x000e220000100800 */
[----:B------:R-:W-:-:S02]  /*20580*/  PRMT R0, RZ, 0x7610, R0 ;  /* 0x00007610ff007816 */ /* 0x000fc40000000000 */
[----:B0-----:R-:W-:-:S04]  /*20590*/  @P2 LOP3.LUT R9, R9, R8, RZ, 0x3c, !PT ;  /* 0x0000000809092212 */ /* 0x001fc800078e3cff */
[----:B------:R-:W-:-:S04]  /*205a0*/  @P2 LOP3.LUT R8, R9, R8, RZ, 0x3c, !PT ;  /* 0x0000000809082212 */ /* 0x000fc800078e3cff */
[----:B------:R-:W-:-:S05]  /*205b0*/  @P2 LOP3.LUT R9, R9, R8, RZ, 0x3c, !PT ;  /* 0x0000000809092212 */ /* 0x000fca00078e3cff */
[----:B------:R0:W3:Y:S01]  /*205c0*/  @P2 LDG.E.U8 R0, desc[UR20][R8.64] ;  /* 0x0000001408002981 */ /* 0x0000e2000c1e1100 */
[----:B------:R-:W-:-:S03]  /*205d0*/  ISETP.GT.AND P1, PT, R7, 0x66, PT ;  /* 0x000000660700780c */ /* 0x000fc60003f24270 */
[----:B--2---:R-:W-:Y:S01]  /*205e0*/  STL [R1+0xc08], R2 ;  /* 0x000c080201007387 */ /* 0x004fe20000100800 */
[----:B----4-:R-:W-:Y:S02]  /*205f0*/  PRMT R5, RZ, 0x7610, R5 ;  /* 0x00007610ff057816 */ /* 0x010fe40000000005 */
[----:B0-----:R-:W-:-:S07]  /*20600*/  PRMT R9, RZ, 0x7610, R9 ;  /* 0x00007610ff097816 */ /* 0x001fce0000000009 */
[----:B------:R-:W-:Y:S01]  /*20610*/  @P1 IMAD.MOV.U32 R8, RZ, RZ, R26 ;  /* 0x000000ffff081224 */ /* 0x000fe200078e001a */
[----:B---3--:R-:W-:Y:S04]  /*20620*/  STL [R1+0xc0c], R0 ;  /* 0x000c0c0001007387 */ /* 0x008fe80000100800 */
[----:B------:R0:W-:Y:S04]  /*20630*/  STL.S16 [R1+0x18], R9 ;  /* 0x0000180901007387 */ /* 0x0001e80000100600 */
[----:B------:R-:W2:Y:S01]  /*20640*/  LDL R26, [R1+0x9bc] ;  /* 0x0009bc00011a7983 */ /* 0x000ea20000100800 */
[----:B0-----:R-:W-:-:S03]  /*20650*/  @P1 IMAD.MOV.U32 R9, RZ, RZ, R27 ;  /* 0x000000ffff091224 */ /* 0x001fc600078e001b */
[----:B------:R-:W3:Y:S04]  /*20660*/  LDL R27, [R1+0x9b8] ;  /* 0x0009b800011b7983 */ /* 0x000ee80000100800 */
[----:B------:R-:W4:Y:S04]  /*20670*/  @P1 LDG.E.U8 R5, desc[UR20][R8.64] ;  /* 0x0000001408051981 */ /* 0x000f28000c1e1100 */
[----:B------:R-:W2:Y:S04]  /*20680*/  LDL R8, [R1+0x9a0] ;  /* 0x0009a00001087983 */ /* 0x000ea80000100800 */
[----:B------:R-:W2:Y:S01]  /*20690*/  LDL R9, [R1+0x9a4] ;  /* 0x0009a40001097983 */ /* 0x000ea20000100800 */
[----:B------:R-:W-:-:S03]  /*206a0*/  ISETP.GT.AND P4, PT, R7, 0x68, PT ;  /* 0x000000680700780c */ /* 0x000fc60003f84270 */
[----:B----4-:R0:W-:Y:S04]  /*206b0*/  STL [R1+0xc00], R5 ;  /* 0x000c000501007387 */ /* 0x0101e80000100800 */
[----:B0-----:R-:W4:Y:S06]  /*206c0*/  LDL.LU R5, [R1+0x18] ;  /* 0x0000180001057983 */ /* 0x001f2c0000300800 */
[----:B--2---:R-:W-:-:S04]  /*206d0*/  @P4 LOP3.LUT R9, R9, R8, RZ, 0x3c, !PT ;  /* 0x0000000809094212 */ /* 0x004fc800078e3cff */
[----:B------:R-:W-:-:S04]  /*206e0*/  @P4 LOP3.LUT R8, R9, R8, RZ, 0x3c, !PT ;  /* 0x0000000809084212 */ /* 0x000fc800078e3cff */
[----:B------:R-:W-:-:S05]  /*206f0*/  @P4 LOP3.LUT R9, R9, R8, RZ, 0x3c, !PT ;  /* 0x0000000809094212 */ /* 0x000fca00078e3cff */
[----:B----4-:R0:W2:Y:S04]  /*20700*/  @P4 LDG.E.U8 R5, desc[UR20][R8.64] ;  /* 0x0000001408054981 */ /* 0x0100a8000c1e1100 */
[----:B------:R-:W0:Y:S04]  /*20710*/  LDL R8, [R1+0x9a8] ;  /* 0x0009a80001087983 */ /* 0x000e280000100800 */
[----:B------:R-:W0:Y:S01]  /*20720*/  LDL R9, [R1+0x9ac] ;  /* 0x0009ac0001097983 */ /* 0x000e220000100800 */
[----:B------:R-:W-:Y:S02]  /*20730*/  PRMT R6, RZ, 0x7610, R6 ;  /* 0x00007610ff067816 */ /* 0x000fe40000000006 */
[----:B0-----:R-:W-:-:S04]  /*20740*/  @P4 LOP3.LUT R9, R9, R8, RZ, 0x3c, !PT ;  /* 0x0000000809094212 */ /* 0x001fc800078e3cff */
[----:B------:R-:W-:-:S04]  /*20750*/  @P4 LOP3.LUT R8, R9, R8, RZ, 0x3c, !PT ;  /* 0x0000000809084212 */ /* 0x000fc800078e3cff */
[----:B------:R-:W-:Y:S01]  /*20760*/  @P4 LOP3.LUT R9, R9, R8, RZ, 0x3c, !PT ;  /* 0x0000000809094212 */ /* 0x000fe200078e3cff */
[----:B--2---:R0:W-:Y:S04]  /*20770*/  STL [R1+0xc6c], R5 ;  /* 0x000c6c0501007387 */ /* 0x0041e80000100800 */
[----:B------:R1:W2:Y:S01]  /*20780*/  @P4 LDG.E.U8 R6, desc[UR20][R8.64] ;  /* 0x0000001408064981 */ /* 0x0002a2000c1e1100 */
[----:B------:R-:W-:Y:S02]  /*20790*/  ISETP.GT.AND P3, PT, R7, 0x69, PT ;  /* 0x000000690700780c */ /* 0x000fe40003f64270 */
[----:B------:R-:W-:Y:S02]  /*207a0*/  PRMT R4, RZ, 0x7610, R4 ;  /* 0x00007610ff047816 */ /* 0x000fe40000000004 */
[----:B------:R-:W-:Y:S01]  /*207b0*/  PRMT R3, RZ, 0x7610, R3 ;  /* 0x00007610ff037816 */ /* 0x000fe20000000003 */
[----:B0-----:R-:W4:Y:S04]  /*207c0*/  LDL R5, [R1+0x9c4] ;  /* 0x0009c40001057983 */ /* 0x001f280000100800 */
[----:B------:R-:W1:Y:S04]  /*207d0*/  LDL R8, [R1+0x9b0] ;  /* 0x0009b00001087983 */ /* 0x000e680000100800 */
[----:B------:R-:W1:Y:S02]  /*207e0*/  LDL R9, [R1+0x9b4] ;  /* 0x0009b40001097983 */ /* 0x000e640000100800 */
[----:B-1----:R-:W-:-:S04]  /*207f0*/  @P3 LOP3.LUT R9, R9, R8, RZ, 0x3c, !PT ;  /* 0x0000000809093212 */ /* 0x002fc800078e3cff */
[----:B------:R-:W-:-:S04]  /*20800*/  @P3 LOP3.LUT R8, R9, R8, RZ, 0x3c, !PT ;  /* 0x0000000809083212 */ /* 0x000fc800078e3cff */
[----:B------:R-:W-:-:S05]  /*20810*/  @P3 LOP3.LUT R9, R9, R8, RZ, 0x3c, !PT ;  /* 0x0000000809093212 */ /* 0x000fca00078e3cff */
[----:B------:R0:W4:Y:S04]  /*20820*/  @P3 LDG.E.U8 R4, desc[UR20][R8.64] ;  /* 0x0000001408043981 */ /* 0x000128000c1e1100 */
[----:B--2---:R1:W-:Y:S01]  /*20830*/  STL [R1+0xc70], R6 ;  /* 0x000c700601007387 */ /* 0x0043e20000100800 */
[----:B0-----:R-:W-:Y:S02]  /*20840*/  @P3 IMAD.MOV.U32 R8, RZ, RZ, R26 ;  /* 0x000000ffff083224 */ /* 0x001fe400078e001a */
[----:B---3--:R-:W-:Y:S01]  /*20850*/  @P3 IMAD.MOV.U32 R9, RZ, RZ, R27 ;  /* 0x000000ffff093224 */ /* 0x008fe200078e001b */
[----:B-1----:R-:W2:Y:S04]  /*20860*/  LDL R6, [R1+0x9cc] ;  /* 0x0009cc0001067983 */ /* 0x002ea80000100800 */
[----:B------:R0:W3:Y:S01]  /*20870*/  @P3 LDG.E.U8 R3, desc[UR20][R8.64] ;  /* 0x0000001408033981 */ /* 0x0000e2000c1e1100 */
[----:B------:R-:W-:-:S03]  /*20880*/  ISETP.GT.AND P2, PT, R7, 0x6a, PT ;  /* 0x0000006a0700780c */ /* 0x000fc60003f44270 */
[----:B----4-:R1:W-:Y:S04]  /*20890*/  STL [R1+0xc60], R4 ;  /* 0x000c600401007387 */ /* 0x0103e80000100800 */
[----:B------:R-:W4:Y:S01]  /*208a0*/  LDL R9, [R1+0x9c0] ;  /* 0x0009c00001097983 */ /* 0x000f220000100800 */
[----:B------:R-:W-:-:S05]  /*208b0*/  PRMT R2, RZ, 0x7610, R2 ;  /* 0x00007610ff027816 */ /* 0x000fca0000000002 */
[----:B0-----:R-:W-:Y:S01]  /*208c0*/  @P2 IMAD.MOV.U32 R8, RZ, RZ, R5 ;  /* 0x000000ffff082224 */ /* 0x001fe200078e0005 */
[----:B------:R-:W2:Y:S04]  /*208d0*/  LDL R27, [R1+0x9d8] ;  /* 0x0009d800011b7983 */ /* 0x000ea80000100800 */
[----:B------:R-:W2:Y:S04]  /*208e0*/  LDL R26, [R1+0x9dc] ;  /* 0x0009dc00011a7983 */ /* 0x000ea80000100800 */
[----:B---3--:R0:W-:Y:S01]  /*208f0*/  STL [R1+0xc64], R3 ;  /* 0x000c640301007387 */ /* 0x0081e20000100800 */
[----:B-1----:R-:W-:-:S03]  /*20900*/  PRMT R4, RZ, 0x7610, R4 ;  /* 0x00007610ff047816 */ /* 0x002fc60000000004 */
[----:B------:R-:W3:Y:S04]  /*20910*/  LDL R5, [R1+0x9e0] ;  /* 0x0009e00001057983 */ /* 0x000ee80000100800 */
[----:B0-----:R-:W3:Y:S04]  /*20920*/  LDL R3, [R1+0x9e4] ;  /* 0x0009e40001037983 */ /* 0x001ee80000100800 */
[----:B----4-:R2:W4:Y:S04]  /*20930*/  @P2 LDG.E.U8 R2, desc[UR20][R8.64] ;  /* 0x0000001408022981 */ /* 0x010528000c1e1100 */
[----:B------:R-:W3:Y:S01]  /*20940*/  LDL R9, [R1+0x9c8] ;  /* 0x0009c80001097983 */ /* 0x000ee20000100800 */
[----:B--2---:R-:W-:Y:S01]  /*20950*/  @P2 IMAD.MOV.U32 R8, RZ, RZ, R6 ;  /* 0x000000ffff082224 */ /* 0x004fe200078e0006 */
[----:B------:R-:W-:-:S02]  /*20960*/  ISETP.GT.AND P4, PT, R7, 0x6b, PT ;  /* 0x0000006b0700780c */ /* 0x000fc40003f84270 */
[----:B----4-:R0:W-:Y:S01]  /*20970*/  STL [R1+0xc54], R2 ;  /* 0x000c540201007387 */ /* 0x0101e20000100800 */
[----:B------:R-:W-:-:S03]  /*20980*/  PRMT R0, RZ, 0x7610, R0 ;  /* 0x00007610ff007816 */ /* 0x000fc60000000000 */
[----:B------:R-:W2:Y:S04]  /*20990*/  LDL R6, [R1+0x9e8] ;  /* 0x0009e80001067983 */ /* 0x000ea80000100800 */
[----:B0-----:R-:W4:Y:S04]  /*209a0*/  LDL R2, [R1+0x9d4] ;  /* 0x0009d40001027983 */ /* 0x001f280000100800 */
[----:B---3--:R4:W3:Y:S04]  /*209b0*/  @P2 LDG.E.U8 R4, desc[UR20][R8.64] ;  /* 0x0000001408042981 */ /* 0x0088e8000c1e1100 */
[----:B------:R-:W2:Y:S01]  /*209c0*/  LDL R9, [R1+0x9d0] ;  /* 0x0009d00001097983 */ /* 0x000ea20000100800 */
[----:B----4-:R-:W-:-:S05]  /*209d0*/  @P4 IMAD.MOV.U32 R8, RZ, RZ, R2 ;  /* 0x000000ffff084224 */ /* 0x010fca00078e0002 */
[----:B--2---:R0:W2:Y:S04]  /*209e0*/  @P4 LDG.E.U8 R0, desc[UR20][R8.64] ;  /* 0x0000001408004981 */ /* 0x0040a8000c1e1100 */
[----:B---3--:R1:W-:Y:S04]  /*209f0*/  STL [R1+0x4], R4 ;  /* 0x0000040401007387 */ /* 0x0083e80000100800 */
[----:B-1----:R-:W3:Y:S01]  /*20a00*/  LDL R4, [R1+0x9ec] ;  /* 0x0009ec0001047983 */ /* 0x002ee20000100800 */
[----:B------:R-:W-:Y:S01]  /*20a10*/  PRMT R52, RZ, 0x7610, R52 ;  /* 0x00007610ff347816 */ /* 0x000fe20000000034 */
[----:B0-----:R-:W-:-:S02]  /*20a20*/  @P4 IMAD.MOV.U32 R8, RZ, RZ, R26 ;  /* 0x000000ffff084224 */ /* 0x001fc400078e001a */
[----:B------:R-:W-:-:S05]  /*20a30*/  @P4 IMAD.MOV.U32 R9, RZ, RZ, R27 ;  /* 0x000000ffff094224 */ /* 0x000fca00078e001b */
[----:B------:R0:W4:Y:S01]  /*20a40*/  @P4 LDG.E.U8 R52, desc[UR20][R8.64] ;  /* 0x0000001408344981 */ /* 0x000122000c1e1100 */
[----:B------:R-:W-:Y:S02]  /*20a50*/  ISETP.GT.AND P3, PT, R7, 0x6c, PT ;  /* 0x0000006c0700780c */ /* 0x000fe40003f64270 */
[----:B------:R-:W-:Y:S02]  /*20a60*/  PRMT R50, RZ, 0x7610, R50 ;  /* 0x00007610ff327816 */ /* 0x000fe40000000032 */
[----:B------:R-:W-:-:S09]  /*20a70*/  PRMT R48, RZ, 0x7610, R48 ;  /* 0x00007610ff307816 */ /* 0x000fd20000000030 */
[----:B0-----:R-:W-:Y:S02]  /*20a80*/  @P3 IMAD.MOV.U32 R8, RZ, RZ, R3 ;  /* 0x000000ffff083224 */ /* 0x001fe400078e0003 */
[----:B------:R-:W-:-:S05]  /*20a90*/  @P3 IMAD.MOV.U32 R9, RZ, RZ, R5 ;  /* 0x000000ffff093224 */ /* 0x000fca00078e0005 */
[----:B------:R3:W4:Y:S04]  /*20aa0*/  @P3 LDG.E.U8 R50, desc[UR20][R8.64] ;  /* 0x0000001408323981 */ /* 0x000728000c1e1100 */
[----:B--2---:R0:W-:Y:S04]  /*20ab0*/  STL [R1+0xc4c], R0 ;  /* 0x000c4c0001007387 */ /* 0x0041e80000100800 */
[----:B------:R-:W2:Y:S04]  /*20ac0*/  LDL R2, [R1+0xa20] ;  /* 0x000a200001027983 */ /* 0x000ea80000100800 */
[----:B0-----:R-:W2:Y:S01]  /*20ad0*/  LDL R0, [R1+0xa24] ;  /* 0x000a240001007983 */ /* 0x001ea20000100800 */
[----:B---3--:R-:W-:-:S02]  /*20ae0*/  @P3 IMAD.MOV.U32 R8, RZ, RZ, R4 ;  /* 0x000000ffff083224 */ /* 0x008fc400078e0004 */
[----:B------:R-:W-:-:S05]  /*20af0*/  @P3 IMAD.MOV.U32 R9, RZ, RZ, R6 ;  /* 0x000000ffff093224 */ /* 0x000fca00078e0006 */
[----:B------:R2:W3:Y:S01]  /*20b00*/  @P3 LDG.E.U8 R48, desc[UR20][R8.64] ;  /* 0x0000001408303981 */ /* 0x0004e2000c1e1100 */
[----:B------:R-:W-:Y:S02]  /*20b10*/  ISETP.GT.AND P2, PT, R7, 0x70, PT ;  /* 0x000000700700780c */ /* 0x000fe40003f44270 */
[----:B------:R-:W-:Y:S01]  /*20b20*/  PRMT R42, RZ, 0x7610, R42 ;  /* 0x00007610ff2a7816 */ /* 0x000fe2000000002a */
[----:B----4-:R-:W-:Y:S04]  /*20b30*/  STL [R1+0xc50], R52 ;  /* 0x000c503401007387 */ /* 0x010fe80000100800 */
[----:B------:R-:W4:Y:S04]  /*20b40*/  LDL R5, [R1+0xa28] ;  /* 0x000a280001057983 */ /* 0x000f280000100800 */
[----:B------:R-:W4:Y:S02]  /*20b50*/  LDL R3, [R1+0xa2c] ;  /* 0x000a2c0001037983 */ /* 0x000f240000100800 */
[----:B--2---:R-:W-:-:S02]  /*20b60*/  @P2 IMAD.MOV.U32 R9, RZ, RZ, R2 ;  /* 0x000000ffff092224 */ /* 0x004fc400078e0002 */
[----:B------:R-:W-:-:S05]  /*20b70*/  @P2 IMAD.MOV.U32 R8, RZ, RZ, R0 ;  /* 0x000000ffff082224 */ /* 0x000fca00078e0000 */
[----:B------:R4:W2:Y:S04]  /*20b80*/  @P2 LDG.E.U8 R42, desc[UR20][R8.64] ;  /* 0x00000014082a2981 */ /* 0x0008a8000c1e1100 */
[----:B------:R-:W-:Y:S04]  /*20b90*/  STL [R1+0xc38], R50 ;  /* 0x000c383201007387 */ /* 0x000fe80000100800 */
[----:B------:R-:W2:Y:S04]  /*20ba0*/  LDL R27, [R1+0xaa0] ;  /* 0x000aa000011b7983 */ /* 0x000ea80000100800 */
[----:B------:R-:W2:Y:S04]  /*20bb0*/  LDL R26, [R1+0xaa4] ;  /* 0x000aa400011a7983 */ /* 0x000ea80000100800 */
[----:B---3--:R-:W-:Y:S04]  /*20bc0*/  STL [R1+0xc3c], R48 ;  /* 0x000c3c3001007387 */ /* 0x008fe80000100800 */
[----:B------:R-:W3:Y:S04]  /*20bd0*/  LDL R2, [R1+0xaa8] ;  /* 0x000aa80001027983 */ /* 0x000ee80000100800 */
[----:B------:R-:W3:Y:S04]  /*20be0*/  LDL R0, [R1+0xaac] ;  /* 0x000aac0001007983 */ /* 0x000ee80000100800 */
[----:B------:R-:W3:Y:S04]  /*20bf0*/  LDL R6, [R1+0x9f0] ;  /* 0x0009f00001067983 */ /* 0x000ee80000100800 */
[----:B------:R-:W3:Y:S01]  /*20c00*/  LDL R4, [R1+0x9f4] ;  /* 0x0009f40001047983 */ /* 0x000ee20000100800 */
[----:B------:R-:W-:Y:S01]  /*20c10*/  PRMT R40, RZ, 0x7610, R40 ;  /* 0x00007610ff287816 */ /* 0x000fe20000000028 */
[----:B----4-:R-:W-:-:S02]  /*20c20*/  @P2 IMAD.MOV.U32 R8, RZ, RZ, R3 ;  /* 0x000000ffff082224 */ /* 0x010fc400078e0003 */
[----:B------:R-:W-:-:S05]  /*20c30*/  @P2 IMAD.MOV.U32 R9, RZ, RZ, R5 ;  /* 0x000000ffff092224 */ /* 0x000fca00078e0005 */
[----:B------:R0:W4:Y:S01]  /*20c40*/  @P2 LDG.E.U8 R40, desc[UR20][R8.64] ;  /* 0x0000001408282981 */ /* 0x000122000c1e1100 */
[C---:B------:R-:W-:Y:S02]  /*20c50*/  ISETP.GT.AND P3, PT, R7.reuse, 0x78, PT ;  /* 0x000000780700780c */ /* 0x040fe40003f64270 */
[----:B------:R-:W-:Y:S02]  /*20c60*/  PRMT R25, RZ, 0x7610, R25 ;  /* 0x00007610ff197816 */ /* 0x000fe40000000019 */
[----:B------:R-:W-:Y:S02]  /*20c70*/  ISETP.GT.AND P2, PT, R7, 0x6d, PT ;  /* 0x0000006d0700780c */ /* 0x000fe40003f44270 */
[----:B------:R-:W-:Y:S02]  /*20c80*/  PRMT R24, RZ, 0x7610, R24 ;  /* 0x00007610ff187816 */ /* 0x000fe40000000018 */
[----:B------:R-:W-:Y:S01]  /*20c90*/  PRMT R46, RZ, 0x7610, R46 ;  /* 0x00007610ff2e7816 */ /* 0x000fe2000000002e */
[----:B--2---:R-:W-:Y:S04]  /*20ca0*/  STL [R1+0xc74], R42 ;  /* 0x000c742a01007387 */ /* 0x004fe80000100800 */
[----:B------:R-:W2:Y:S04]  /*20cb0*/  LDL R5, [R1+0xa30] ;  /* 0x000a300001057983 */ /* 0x000ea80000100800 */
[----:B------:R-:W2:Y:S01]  /*20cc0*/  LDL R3, [R1+0xa34] ;  /* 0x000a340001037983 */ /* 0x000ea20000100800 */
[----:B0-----:R-:W-:-:S02]  /*20cd0*/  @P3 IMAD.MOV.U32 R8, RZ, RZ, R26 ;  /* 0x000000ffff083224 */ /* 0x001fc400078e001a */
[----:B------:R-:W-:-:S05]  /*20ce0*/  @P3 IMAD.MOV.U32 R9, RZ, RZ, R27 ;  /* 0x000000ffff093224 */ /* 0x000fca00078e001b */
[----:B------:R3:W2:Y:S02]  /*20cf0*/  @P3 LDG.E.U8 R25, desc[UR20][R8.64] ;  /* 0x0000001408193981 */ /* 0x0006a4000c1e1100 */
[----:B---3--:R-:W-:Y:S02]  /*20d00*/  @P3 IMAD.MOV.U32 R8, RZ, RZ, R0 ;  /* 0x000000ffff083224 */ /* 0x008fe400078e0000 */
[----:B------:R-:W-:-:S05]  /*20d10*/  @P3 IMAD.MOV.U32 R9, RZ, RZ, R2 ;  /* 0x000000ffff093224 */ /* 0x000fca00078e0002 */
[----:B------:R0:W3:Y:S02]  /*20d20*/  @P3 LDG.E.U8 R24, desc[UR20][R8.64] ;  /* 0x0000001408183981 */ /* 0x0000e4000c1e1100 */
[----:B0-----:R-:W-:Y:S02]  /*20d30*/  @P2 IMAD.MOV.U32 R8, RZ, RZ, R4 ;  /* 0x000000ffff082224 */ /* 0x001fe400078e0004 */
[----:B------:R-:W-:-:S05]  /*20d40*/  @P2 IMAD.MOV.U32 R9, RZ, RZ, R6 ;  /* 0x000000ffff092224 */ /* 0x000fca00078e0006 */
[----:B------:R2:W3:Y:S01]  /*20d50*/  @P2 LDG.E.U8 R46, desc[UR20][R8.64] ;  /* 0x00000014082e2981 */ /* 0x0004e2000c1e1100 */
[----:B------:R-:W-:Y:S02]  /*20d60*/  ISETP.GT.AND P3, PT, R7, 0x71, PT ;  /* 0x000000710700780c */ /* 0x000fe40003f64270 */
[----:B------:R-:W-:Y:S01]  /*20d70*/  PRMT R38, RZ, 0x7610, R38 ;  /* 0x00007610ff267816 */ /* 0x000fe20000000026 */
[----:B----4-:R-:W-:Y:S04]  /*20d80*/  STL [R1+0xc78], R40 ;  /* 0x000c782801007387 */ /* 0x010fe80000100800 */
[----:B------:R-:W4:Y:S04]  /*20d90*/  LDL R2, [R1+0xa38] ;  /* 0x000a380001027983 */ /* 0x000f280000100800 */
[----:B------:R-:W4:Y:S04]  /*20da0*/  LDL R0, [R1+0xa3c] ;  /* 0x000a3c0001007983 */ /* 0x000f280000100800 */
[----:B------:R-:W4:Y:S04]  /*20db0*/  LDL R6, [R1+0xab0] ;  /* 0x000ab00001067983 */ /* 0x000f280000100800 */
[----:B------:R-:W4:Y:S01]  /*20dc0*/  LDL R4, [R1+0xab4] ;  /* 0x000ab40001047983 */ /* 0x000f220000100800 */
[----:B--2---:R-:W-:-:S02]  /*20dd0*/  @P3 IMAD.MOV.U32 R9, RZ, RZ, R5 ;  /* 0x000000ffff093224 */ /* 0x004fc400078e0005 */
[----:B------:R-:W-:-:S05]  /*20de0*/  @P3 IMAD.MOV.U32 R8, RZ, RZ, R3 ;  /* 0x000000ffff083224 */ /* 0x000fca00078e0003 */
[----:B------:R4:W2:Y:S04]  /*20df0*/  @P3 LDG.E.U8 R38, desc[UR20][R8.64] ;  /* 0x0000001408263981 */ /* 0x0008a8000c1e1100 */
[----:B---3--:R-:W-:Y:S04]  /*20e00*/  STL [R1+0xc10], R46 ;  /* 0x000c102e01007387 */ /* 0x008fe80000100800 */
[----:B------:R-:W3:Y:S04]  /*20e10*/  LDL R27, [R1+0xab8] ;  /* 0x000ab800011b7983 */ /* 0x000ee80000100800 */
[----:B------:R-:W3:Y:S04]  /*20e20*/  LDL R26, [R1+0xabc] ;  /* 0x000abc00011a7983 */ /* 0x000ee80000100800 */
[----:B------:R-:W3:Y:S04]  /*20e30*/  LDL R5, [R1+0xa40] ;  /* 0x000a400001057983 */ /* 0x000ee80000100800 */
[----:B------:R-:W3:Y:S01]  /*20e40*/  LDL R3, [R1+0xa44] ;  /* 0x000a440001037983 */ /* 0x000ee20000100800 */
[----:B----4-:R-:W-:-:S02]  /*20e50*/  @P3 IMAD.MOV.U32 R8, RZ, RZ, R0 ;  /* 0x000000ffff083224 */ /* 0x010fc400078e0000 */
[----:B------:R-:W-:Y:S01]  /*20e60*/  @P3 IMAD.MOV.U32 R9, RZ, RZ, R2 ;  /* 0x000000ffff093224 */ /* 0x000fe200078e0002 */
[----:B------:R-:W-:Y:S01]  /*20e70*/  ISETP.GT.AND P4, PT, R7, 0x79, PT ;  /* 0x000000790700780c */ /* 0x000fe20003f84270 */
[----:B--2---:R-:W-:Y:S04]  /*20e80*/  STL [R1+0xc68], R38 ;  /* 0x000c682601007387 */ /* 0x004fe80000100800 */
[----:B------:R-:W2:Y:S04]  /*20e90*/  LDL R2, [R1+0xa48] ;  /* 0x000a480001027983 */ /* 0x000ea80000100800 */
[----:B------:R-:W4:Y:S01]  /*20ea0*/  LDL R0, [R1+0xa4c] ;  /* 0x000a4c0001007983 */ /* 0x000f220000100800 */
[----:B------:R-:W-:-:S02]  /*20eb0*/  PRMT R36, RZ, 0x7610, R36 ;  /* 0x00007610ff247816 */ /* 0x000fc40000000024 */
[----:B------:R-:W-:-:S04]  /*20ec0*/  PRMT R23, RZ, 0x7610, R23 ;  /* 0x00007610ff177816 */ /* 0x000fc80000000017 */
[----:B------:R0:W4:Y:S01]  /*20ed0*/  @P3 LDG.E.U8 R36, desc[UR20][R8.64] ;  /* 0x0000001408243981 */ /* 0x000122000c1e1100 */
[----:B------:R-:W-:Y:S02]  /*20ee0*/  ISETP.GT.AND P3, PT, R7, 0x72, PT ;  /* 0x000000720700780c */ /* 0x000fe40003f64270 */
[----:B------:R-:W-:Y:S01]  /*20ef0*/  PRMT R22, RZ, 0x7610, R22 ;  /* 0x00007610ff167816 */ /* 0x000fe20000000016 */
[----:B0-----:R-:W-:Y:S02]  /*20f00*/  @P4 IMAD.MOV.U32 R8, RZ, RZ, R4 ;  /* 0x000000ffff084224 */ /* 0x001fe400078e0004 */
[----:B------:R-:W-:Y:S01]  /*20f10*/  @P4 IMAD.MOV.U32 R9, RZ, RZ, R6 ;  /* 0x000000ffff094224 */ /* 0x000fe200078e0006 */
[----:B------:R-:W-:Y:S02]  /*20f20*/  PRMT R34, RZ, 0x7610, R34 ;  /* 0x00007610ff227816 */ /* 0x000fe40000000022 */
[----:B------:R-:W-:Y:S01]  /*20f30*/  PRMT R32, RZ, 0x7610, R32 ;  /* 0x00007610ff207816 */ /* 0x000fe20000000020 */
[----:B------:R-:W4:Y:S04]  /*20f40*/  LDL R6, [R1+0xac0] ;  /* 0x000ac00001067983 */ /* 0x000f280000100800 */
[----:B------:R3:W4:Y:S04]  /*20f50*/  @P4 LDG.E.U8 R23, desc[UR20][R8.64] ;  /* 0x0000001408174981 */ /* 0x000728000c1e1100 */
[----:B------:R-:W4:Y:S01]  /*20f60*/  LDL R4, [R1+0xac4] ;  /* 0x000ac40001047983 */ /* 0x000f220000100800 */
[----:B---3--:R-:W-:-:S02]  /*20f70*/  @P4 IMAD.MOV.U32 R9, RZ, RZ, R27 ;  /* 0x000000ffff094224 */ /* 0x008fc400078e001b */
[----:B------:R-:W-:-:S05]  /*20f80*/  @P4 IMAD.MOV.U32 R8, RZ, RZ, R26 ;  /* 0x000000ffff084224 */ /* 0x000fca00078e001a */
[----:B------:R0:W3:Y:S02]  /*20f90*/  @P4 LDG.E.U8 R22, desc[UR20][R8.64] ;  /* 0x0000001408164981 */ /* 0x0000e4000c1e1100 */
[----:B0-----:R-:W-:Y:S02]  /*20fa0*/  @P3 IMAD.MOV.U32 R8, RZ, RZ, R3 ;  /* 0x000000ffff083224 */ /* 0x001fe400078e0003 */
[----:B------:R-:W-:Y:S01]  /*20fb0*/  @P3 IMAD.MOV.U32 R9, RZ, RZ, R5 ;  /* 0x000000ffff093224 */ /* 0x000fe200078e0005 */
[----:B------:R-:W3:Y:S04]  /*20fc0*/  LDL R3, [R1+0xacc] ;  /* 0x000acc0001037983 */ /* 0x000ee80000100800 */
[----:B------:R-:W3:Y:S04]  /*20fd0*/  LDL R5, [R1+0xac8] ;  /* 0x000ac80001057983 */ /* 0x000ee80000100800 */
[----:B------:R2:W3:Y:S02]  /*20fe0*/  @P3 LDG.E.U8 R34, desc[UR20][R8.64] ;  /* 0x0000001408223981 */ /* 0x0004e4000c1e1100 */
[----:B--2---:R-:W-:-:S02]  /*20ff0*/  @P3 IMAD.MOV.U32 R9, RZ, RZ, R2 ;  /* 0x000000ffff093224 */ /* 0x004fc400078e0002 */
[----:B----4-:R-:W-:-:S05]  /*21000*/  @P3 IMAD.MOV.U32 R8, RZ, RZ, R0 ;  /* 0x000000ffff083224 */ /* 0x010fca00078e0000 */
[----:B------:R0:W2:Y:S01]  /*21010*/  @P3 LDG.E.U8 R32, desc[UR20][R8.64] ;  /* 0x0000001408203981 */ /* 0x0000a2000c1e1100 */
[----:B------:R-:W-:-:S13]  /*21020*/  ISETP.GT.AND P4, PT, R7, 0x7a, PT ;  /* 0x0000007a0700780c */ /* 0x000fda0003f84270 */
[----:B0-----:R-:W-:Y:S02]  /*21030*/  @P4 IMAD.MOV.U32 R9, RZ, RZ, R6 ;  /* 0x000000ffff094224 */ /* 0x001fe400078e0006 */
[----:B------:R-:W-:Y:S01]  /*21040*/  @P4 IMAD.MOV.U32 R8, RZ, RZ, R4 ;  /* 0x000000ffff084224 */ /* 0x000fe200078e0004 */
[----:B---3--:R-:W-:Y:S04]  /*21050*/  STL [R1+0xc58], R34 ;  /* 0x000c582201007387 */ /* 0x008fe80000100800 */
[----:B------:R-:W3:Y:S04]  /*21060*/  LDL R2, [R1+0xa50] ;  /* 0x000a500001027983 */ /* 0x000ee80000100800 */
[----:B------:R-:W4:Y:S04]  /*21070*/  LDL R0, [R1+0xa54] ;  /* 0x000a540001007983 */ /* 0x000f280000100800 */
[----:B--2---:R-:W-:Y:S04]  /*21080*/  STL [R1+0xc5c], R32 ;  /* 0x000c5c2001007387 */ /* 0x004fe80000100800 */
[----:B------:R-:W2:Y:S04]  /*21090*/  LDL R6, [R1+0xa58] ;  /* 0x000a580001067983 */ /* 0x000ea80000100800 */
[----:B------:R-:W2:Y:S01]  /*210a0*/  LDL R4, [R1+0xa5c] ;  /* 0x000a5c0001047983 */ /* 0x000ea20000100800 */
[----:B------:R-:W-:-:S02]  /*210b0*/  PRMT R21, RZ, 0x7610, R21 ;  /* 0x00007610ff157816 */ /* 0x000fc40000000015 */
[----:B------:R-:W-:Y:S01]  /*210c0*/  ISETP.GT.AND P3, PT, R7, 0x73, PT ;  /* 0x000000730700780c */ /* 0x000fe20003f64270 */
[----:B------:R-:W2:Y:S04]  /*210d0*/  LDL R27, [R1+0xad0] ;  /* 0x000ad000011b7983 */ /* 0x000ea80000100800 */
[----:B------:R-:W2:Y:S04]  /*210e0*/  LDL R26, [R1+0xad4] ;  /* 0x000ad400011a7983 */ /* 0x000ea80000100800 */
[----:B------:R0:W2:Y:S01]  /*210f0*/  @P4 LDG.E.U8 R21, desc[UR20][R8.64] ;  /* 0x0000001408154981 */ /* 0x0000a2000c1e1100 */
[----:B------:R-:W-:Y:S01]  /*21100*/  PRMT R20, RZ, 0x7610, R20 ;  /* 0x00007610ff147816 */ /* 0x000fe20000000014 */
[----:B0-----:R-:W-:-:S02]  /*21110*/  @P4 IMAD.MOV.U32 R8, RZ, RZ, R3 ;  /* 0x000000ffff084224 */ /* 0x001fc400078e0003 */
[----:B------:R-:W-:Y:S01]  /*21120*/  @P4 IMAD.MOV.U32 R9, RZ, RZ, R5 ;  /* 0x000000ffff094224 */ /* 0x000fe200078e0005 */
[----:B------:R-:W2:Y:S04]  /*21130*/  LDL R3, [R1+0xadc] ;  /* 0x000adc0001037983 */ /* 0x000ea80000100800 */
[----:B------:R-:W2:Y:S04]  /*21140*/  LDL R5, [R1+0xad8] ;  /* 0x000ad80001057983 */ /* 0x000ea80000100800 */
[----:B------:R3:W2:Y:S01]  /*21150*/  @P4 LDG.E.U8 R20, desc[UR20][R8.64] ;  /* 0x0000001408144981 */ /* 0x0006a2000c1e1100 */
[----:B------:R-:W-:Y:S01]  /*21160*/  PRMT R19, RZ, 0x7610, R19 ;  /* 0x00007610ff137816 */ /* 0x000fe20000000013 */
[----:B---3--:R-:W-:-:S02]  /*21170*/  @P3 IMAD.MOV.U32 R9, RZ, RZ, R2 ;  /* 0x000000ffff093224 */ /* 0x008fc400078e0002 */
[----:B----4-:R-:W-:Y:S01]  /*21180*/  @P3 IMAD.MOV.U32 R8, RZ, RZ, R0 ;  /* 0x000000ffff083224 */ /* 0x010fe200078e0000 */
[----:B------:R-:W3:Y:S04]  /*21190*/  LDL R2, [R1+0x9f8] ;  /* 0x0009f80001027983 */ /* 0x000ee80000100800 */
[----:B------:R-:W4:Y:S04]  /*211a0*/  LDL R0, [R1+0x9fc] ;  /* 0x0009fc0001007983 */ /* 0x000f280000100800 */
[----:B------:R2:W3:Y:S02]  /*211b0*/  @P3 LDG.E.U8 R19, desc[UR20][R8.64] ;  /* 0x0000001408133981 */ /* 0x0004e4000c1e1100 */
[----:B--2---:R-:W-:-:S02]  /*211c0*/  @P3 IMAD.MOV.U32 R9, RZ, RZ, R6 ;  /* 0x000000ffff093224 */ /* 0x004fc400078e0006 */
[----:B------:R-:W-:Y:S01]  /*211d0*/  @P3 IMAD.MOV.U32 R8, RZ, RZ, R4 ;  /* 0x000000ffff083224 */ /* 0x000fe200078e0004 */
[----:B------:R-:W2:Y:S04]  /*211e0*/  LDL R6, [R1+0xa60] ;  /* 0x000a600001067983 */ /* 0x000ea80000100800 */
[----:B------:R-:W2:Y:S01]  /*211f0*/  LDL R4, [R1+0xa64] ;  /* 0x000a640001047983 */ /* 0x000ea20000100800 */
[----:B------:R-:W-:Y:S02]  /*21200*/  ISETP.GT.AND P4, PT, R7, 0x7b, PT ;  /* 0x0000007b0700780c */ /* 0x000fe40003f84270 */
[----:B------:R-:W-:Y:S02]  /*21210*/  PRMT R18, RZ, 0x7610, R18 ;  /* 0x00007610ff127816 */ /* 0x000fe40000000012 */
[----:B------:R-:W-:-:S04]  /*21220*/  PRMT R17, RZ, 0x7610, R17 ;  /* 0x00007610ff117816 */ /* 0x000fc80000000011 */
[----:B------:R0:W2:Y:S01]  /*21230*/  @P3 LDG.E.U8 R18, desc[UR20][R8.64] ;  /* 0x0000001408123981 */ /* 0x0000a2000c1e1100 */
[----:B------:R-:W-:-:S04]  /*21240*/  PRMT R16, RZ, 0x7610, R16 ;  /* 0x00007610ff107816 */ /* 0x000fc80000000010 */
[----:B0-----:R-:W-:Y:S02]  /*21250*/  @P4 IMAD.MOV.U32 R8, RZ, RZ, R26 ;  /* 0x000000ffff084224 */ /* 0x001fe400078e001a */
[----:B------:R-:W-:Y:S01]  /*21260*/  @P4 IMAD.MOV.U32 R9, RZ, RZ, R27 ;  /* 0x000000ffff094224 */ /* 0x000fe200078e001b */
[----:B------:R-:W-:Y:S02]  /*21270*/  PRMT R44, RZ, 0x7610, R44 ;  /* 0x00007610ff2c7816 */ /* 0x000fe4000000002c */
[----:B------:R-:W-:Y:S02]  /*21280*/  ISETP.GT.AND P3, PT, R7, 0x74, PT ;  /* 0x000000740700780c */ /* 0x000fe40003f64270 */
[----:B------:R-:W-:Y:S01]  /*21290*/  PRMT R15, RZ, 0x7610, R15 ;  /* 0x00007610ff0f7816 */ /* 0x000fe2000000000f */
[----:B------:R-:W2:Y:S04]  /*212a0*/  LDL R27, [R1+0xa68] ;  /* 0x000a6800011b7983 */ /* 0x000ea80000100800 */
[----:B------:R0:W2:Y:S02]  /*212b0*/  @P4 LDG.E.U8 R17, desc[UR20][R8.64] ;  /* 0x0000001408114981 */ /* 0x0000a4000c1e1100 */
[----:B0-----:R-:W-:-:S02]  /*212c0*/  @P4 IMAD.MOV.U32 R8, RZ, RZ, R3 ;  /* 0x000000ffff084224 */ /* 0x001fc400078e0003 */
[----:B------:R-:W-:Y:S01]  /*212d0*/  @P4 IMAD.MOV.U32 R9, RZ, RZ, R5 ;  /* 0x000000ffff094224 */ /* 0x000fe200078e0005 */
[----:B------:R-:W2:Y:S04]  /*212e0*/  LDL R3, [R1+0xae0] ;  /* 0x000ae00001037983 */ /* 0x000ea80000100800 */
[----:B------:R-:W2:Y:S04]  /*212f0*/  LDL R5, [R1+0xa6c] ;  /* 0x000a6c0001057983 */ /* 0x000ea80000100800 */
[----:B------:R4:W2:Y:S02]  /*21300*/  @P4 LDG.E.U8 R16, desc[UR20][R8.64] ;  /* 0x0000001408104981 */ /* 0x0008a4000c1e1100 */
[----:B----4-:R-:W-:-:S02]  /*21310*/  @P2 IMAD.MOV.U32 R8, RZ, RZ, R0 ;  /* 0x000000ffff082224 */ /* 0x010fc400078e0000 */
[----:B---3--:R-:W-:Y:S01]  /*21320*/  @P2 IMAD.MOV.U32 R9, RZ, RZ, R2 ;  /* 0x000000ffff092224 */ /* 0x008fe200078e0002 */
[----:B------:R-:W3:Y:S04]  /*21330*/  LDL R0, [R1+0xae4] ;  /* 0x000ae40001007983 */ /* 0x000ee80000100800 */
[----:B------:R-:W4:Y:S04]  /*21340*/  LDL R2, [R1+0xaec] ;  /* 0x000aec0001027983 */ /* 0x000f280000100800 */
[----:B------:R2:W3:Y:S02]  /*21350*/  @P2 LDG.E.U8 R44, desc[UR20][R8.64] ;  /* 0x00000014082c2981 */ /* 0x0004e4000c1e1100 */
[----:B--2---:R-:W-:-:S02]  /*21360*/  @P3 IMAD.MOV.U32 R9, RZ, RZ, R6 ;  /* 0x000000ffff093224 */ /* 0x004fc400078e0006 */
[----:B------:R-:W-:-:S05]  /*21370*/  @P3 IMAD.MOV.U32 R8, RZ, RZ, R4 ;  /* 0x000000ffff083224 */ /* 0x000fca00078e0004 */
[----:B------:R0:W2:Y:S01]  /*21380*/  @P3 LDG.E.U8 R15, desc[UR20][R8.64] ;  /* 0x00000014080f3981 */ /* 0x0000a2000c1e1100 */
[----:B------:R-:W-:Y:S01]  /*21390*/  PRMT R14, RZ, 0x7610, R14 ;  /* 0x00007610ff0e7816 */ /* 0x000fe2000000000e */
[----:B0-----:R-:W-:Y:S02]  /*213a0*/  @P3 IMAD.MOV.U32 R9, RZ, RZ, R27 ;  /* 0x000000ffff093224 */ /* 0x001fe400078e001b */
[----:B---3--:R-:W-:Y:S04]  /*213b0*/  STL [R1+0xc14], R44 ;  /* 0x000c142c01007387 */ /* 0x008fe80000100800 */
[----:B------:R-:W3:Y:S04]  /*213c0*/  LDL R26, [R1+0xae8] ;  /* 0x000ae800011a7983 */ /* 0x000ee80000100800 */
[----:B------:R-:W3:Y:S04]  /*213d0*/  LDL R6, [R1+0xa70] ;  /* 0x000a700001067983 */ /* 0x000ee80000100800 */
[----:B------:R-:W3:Y:S01]  /*213e0*/  LDL R4, [R1+0xa74] ;  /* 0x000a740001047983 */ /* 0x000ee20000100800 */
[----:B------:R-:W-:-:S05]  /*213f0*/  @P3 IMAD.MOV.U32 R8, RZ, RZ, R5 ;  /* 0x000000ffff083224 */ /* 0x000fca00078e0005 */
[----:B------:R0:W3:Y:S04]  /*21400*/  @P3 LDG.E.U8 R14, desc[UR20][R8.64] ;  /* 0x00000014080e3981 */ /* 0x0000e8000c1e1100 */
[----:B--2---:R1:W-:Y:S04]  /*21410*/  STL [R1+0xc40], R15 ;  /* 0x000c400f01007387 */ /* 0x0043e80000100800 */
[----:B------:R-:W2:Y:S04]  /*21420*/  LDL R5, [R1+0xa7c] ;  /* 0x000a7c0001057983 */ /* 0x000ea80000100800 */
[----:B-1----:R-:W2:Y:S01]  /*21430*/  LDL R15, [R1+0xa78] ;  /* 0x000a7800010f7983 */ /* 0x002ea20000100800 */
[----:B------:R-:W-:-:S02]  /*21440*/  ISETP.GT.AND P4, PT, R7, 0x7c, PT ;  /* 0x0000007c0700780c */ /* 0x000fc40003f84270 */
[----:B------:R-:W-:Y:S02]  /*21450*/  PRMT R13, RZ, 0x7610, R13 ;  /* 0x00007610ff0d7816 */ /* 0x000fe4000000000d */
[----:B------:R-:W-:Y:S02]  /*21460*/  ISETP.GT.AND P2, PT, R7, 0x75, PT ;  /* 0x000000750700780c */ /* 0x000fe40003f44270 */
[----:B------:R-:W-:-:S07]  /*21470*/  PRMT R12, RZ, 0x7610, R12 ;  /* 0x00007610ff0c7816 */ /* 0x000fce000000000c */
[----:B0-----:R-:W-:Y:S02]  /*21480*/  @P4 IMAD.MOV.U32 R8, RZ, RZ, R0 ;  /* 0x000000ffff084224 */ /* 0x001fe400078e0000 */
[----:B------:R-:W-:-:S05]  /*21490*/  @P4 IMAD.MOV.U32 R9, RZ, RZ, R3 ;  /* 0x000000ffff094224 */ /* 0x000fca00078e0003 */
[----:B------:R4:W2:Y:S01]  /*214a0*/  @P4 LDG.E.U8 R13, desc[UR20][R8.64] ;  /* 0x00000014080d4981 */ /* 0x0008a2000c1e1100 */
[----:B------:R-:W-:Y:S01]  /*214b0*/  PRMT R11, RZ, 0x7610, R11 ;  /* 0x00007610ff0b7816 */ /* 0x000fe2000000000b */
[----:B----4-:R-:W-:Y:S02]  /*214c0*/  @P4 IMAD.MOV.U32 R8, RZ, RZ, R2 ;  /* 0x000000ffff084224 */ /* 0x010fe400078e0002 */
[----:B---3--:R-:W-:-:S05]  /*214d0*/  @P4 IMAD.MOV.U32 R9, RZ, RZ, R26 ;  /* 0x000000ffff094224 */ /* 0x008fca00078e001a */
[----:B------:R0:W3:Y:S02]  /*214e0*/  @P4 LDG.E.U8 R12, desc[UR20][R8.64] ;  /* 0x00000014080c4981 */ /* 0x0000e4000c1e1100 */
[----:B0-----:R-:W-:Y:S02]  /*214f0*/  @P2 IMAD.MOV.U32 R8, RZ, RZ, R4 ;  /* 0x000000ffff082224 */ /* 0x001fe400078e0004 */
[----:B------:R-:W-:-:S05]  /*21500*/  @P2 IMAD.MOV.U32 R9, RZ, RZ, R6 ;  /* 0x000000ffff092224 */ /* 0x000fca00078e0006 */
[----:B------:R2:W4:Y:S01]  /*21510*/  @P2 LDG.E.U8 R11, desc[UR20][R8.64] ;  /* 0x00000014080b2981 */ /* 0x000522000c1e1100 */
[----:B------:R-:W-:-:S03]  /*21520*/  PRMT R10, RZ, 0x7610, R10 ;  /* 0x00007610ff0a7816 */ /* 0x000fc6000000000a */
[----:B------:R0:W-:Y:S04]  /*21530*/  STL [R1+0xc44], R14 ;  /* 0x000c440e01007387 */ /* 0x0001e80000100800 */
[----:B------:R-:W3:Y:S04]  /*21540*/  LDL R3, [R1+0xaf0] ;  /* 0x000af00001037983 */ /* 0x000ee80000100800 */
[----:B------:R-:W3:Y:S04]  /*21550*/  LDL R0, [R1+0xaf4] ;  /* 0x000af40001007983 */ /* 0x000ee80000100800 */
[----:B------:R-:W3:Y:S04]  /*21560*/  LDL R2, [R1+0xafc] ;  /* 0x000afc0001027983 */ /* 0x000ee80000100800 */
[----:B------:R-:W3:Y:S04]  /*21570*/  LDL R6, [R1+0xaf8] ;  /* 0x000af80001067983 */ /* 0x000ee80000100800 */
[----:B------:R-:W3:Y:S01]  /*21580*/  LDL R4, [R1+0x98c] ;  /* 0x00098c0001047983 */ /* 0x000ee20000100800 */
[----:B--2---:R-:W-:-:S02]  /*21590*/  @P2 IMAD.MOV.U32 R8, RZ, RZ, R5 ;  /* 0x000000ffff082224 */ /* 0x004fc400078e0005 */
[----:B------:R-:W-:-:S05]  /*215a0*/  @P2 IMAD.MOV.U32 R9, RZ, RZ, R15 ;  /* 0x000000ffff092224 */ /* 0x000fca00078e000f */
[----:B------:R1:W2:Y:S01]  /*215b0*/  @P2 LDG.E.U8 R10, desc[UR20][R8.64] ;  /* 0x00000014080a2981 */ /* 0x0002a2000c1e1100 */
[----:B------:R-:W-:Y:S02]  /*215c0*/  ISETP.GT.AND P3, PT, R7, 0x7d, PT ;  /* 0x0000007d0700780c */ /* 0x000fe40003f64270 */
[----:B-1----:R-:W-:Y:S01]  /*215d0*/  PRMT R9, RZ, 0x7610, R9 ;  /* 0x00007610ff097816 */ /* 0x002fe20000000009 */
[----:B----4-:R1:W-:Y:S04]  /*215e0*/  STL [R1+0xc18], R11 ;  /* 0x000c180b01007387 */ /* 0x0103e80000100800 */
[----:B0-----:R-:W4:Y:S04]  /*215f0*/  LDL R14, [R1+0x988] ;  /* 0x00098800010e7983 */ /* 0x001f280000100800 */
[----:B------:R-:W4:Y:S02]  /*21600*/  LDL R5, [R1+0x994] ;  /* 0x0009940001057983 */ /* 0x000f240000100800 */
[----:B---3--:R-:W-:-:S02]  /*21610*/  @P3 IMAD.MOV.U32 R26, RZ, RZ, R0 ;  /* 0x000000ffff1a3224 */ /* 0x008fc400078e0000 */
[----:B------:R-:W-:-:S05]  /*21620*/  @P3 IMAD.MOV.U32 R27, RZ, RZ, R3 ;  /* 0x000000ffff1b3224 */ /* 0x000fca00078e0003 */
[----:B------:R0:W3:Y:S04]  /*21630*/  @P3 LDG.E.U8 R9, desc[UR20][R26.64] ;  /* 0x000000141a093981 */ /* 0x0000e8000c1e1100 */
[----:B-1----:R-:W3:Y:S04]  /*21640*/  LDL R11, [R1+0x990] ;  /* 0x00099000010b7983 */ /* 0x002ee80000100800 */
[----:B--2---:R-:W-:Y:S04]  /*21650*/  STL [R1+0xc1c], R10 ;  /* 0x000c1c0a01007387 */ /* 0x004fe80000100800 */
[----:B------:R-:W2:Y:S04]  /*21660*/  LDL R3, [R1+0x998] ;  /* 0x0009980001037983 */ /* 0x000ea80000100800 */
[----:B------:R-:W2:Y:S01]  /*21670*/  LDL R0, [R1+0x99c] ;  /* 0x00099c0001007983 */ /* 0x000ea20000100800 */
[----:B------:R-:W-:Y:S01]  /*21680*/  PRMT R8, RZ, 0x7610, R8 ;  /* 0x00007610ff087816 */ /* 0x000fe20000000008 */
[----:B0-----:R-:W-:-:S02]  /*21690*/  @P3 IMAD.MOV.U32 R26, RZ, RZ, R2 ;  /* 0x000000ffff1a3224 */ /* 0x001fc400078e0002 */
[----:B------:R-:W-:Y:S01]  /*216a0*/  @P3 IMAD.MOV.U32 R27, RZ, RZ, R6 ;  /* 0x000000ffff1b3224 */ /* 0x000fe200078e0006 */
[----:B------:R-:W-:Y:S02]  /*216b0*/  ISETP.GT.AND P2, PT, R7, 0x67, PT ;  /* 0x000000670700780c */ /* 0x000fe40003f44270 */
[----:B------:R-:W-:Y:S02]  /*216c0*/  PRMT R30, RZ, 0x7610, R30 ;  /* 0x00007610ff1e7816 */ /* 0x000fe4000000001e */
[----:B------:R0:W2:Y:S01]  /*216d0*/  @P3 LDG.E.U8 R8, desc[UR20][R26.64] ;  /* 0x000000141a083981 */ /* 0x0000a2000c1e1100 */
[----:B------:R-:W-:Y:S01]  /*216e0*/  PRMT R28, RZ, 0x7610, R28 ;  /* 0x00007610ff1c7816 */ /* 0x000fe2000000001c */
[----:B0-----:R-:W-:Y:S01]  /*216f0*/  @P1 IMAD.MOV.U32 R26, RZ, RZ, R4 ;  /* 0x000000ffff1a1224 */ /* 0x001fe200078e0004 */
[----:B------:R-:W-:Y:S01]  /*21700*/  PRMT R29, RZ, 0x7610, R29 ;  /* 0x00007610ff1d7816 */ /* 0x000fe2000000001d */
[----:B----4-:R-:W-:-:S05]  /*21710*/  @P1 IMAD.MOV.U32 R27, RZ, RZ, R14 ;  /* 0x000000ffff1b1224 */ /* 0x010fca00078e000e */
[----:B------:R0:W4:Y:S02]  /*21720*/  @P1 LDG.E.U8 R30, desc[UR20][R26.64] ;  /* 0x000000141a1e1981 */ /* 0x000124000c1e1100 */
[----:B0-----:R-:W-:Y:S02]  /*21730*/  @P2 IMAD.MOV.U32 R26, RZ, RZ, R5 ;  /* 0x000000ffff1a2224 */ /* 0x001fe400078e0005 */
[----:B---3--:R-:W-:-:S05]  /*21740*/  @P2 IMAD.MOV.U32 R27, RZ, RZ, R11 ;  /* 0x000000ffff1b2224 */ /* 0x008fca00078e000b */
[----:B------:R2:W3:Y:S04]  /*21750*/  @P2 LDG.E.U8 R28, desc[UR20][R26.64] ;  /* 0x000000141a1c2981 */ /* 0x0004e8000c1e1100 */
[----:B------:R0:W-:Y:S04]  /*21760*/  STL [R1+0xc20], R9 ;  /* 0x000c200901007387 */ /* 0x0001e80000100800 */
[----:B------:R-:W3:Y:S04]  /*21770*/  LDL R2, [R1+0xa04] ;  /* 0x000a040001027983 */ /* 0x000ee80000100800 */
[----:B------:R-:W3:Y:S04]  /*21780*/  LDL R6, [R1+0xa0c] ;  /* 0x000a0c0001067983 */ /* 0x000ee80000100800 */
[----:B0-----:R-:W3:Y:S01]  /*21790*/  LDL R9, [R1+0xa00] ;  /* 0x000a000001097983 */ /* 0x001ee20000100800 */
[----:B--2---:R-:W-:-:S02]  /*217a0*/  @P2 IMAD.MOV.U32 R27, RZ, RZ, R3 ;  /* 0x000000ffff1b2224 */ /* 0x004fc400078e0003 */
[----:B------:R-:W-:-:S05]  /*217b0*/  @P2 IMAD.MOV.U32 R26, RZ, RZ, R0 ;  /* 0x000000ffff1a2224 */ /* 0x000fca00078e0000 */
[----:B------:R0:W2:Y:S04]  /*217c0*/  @P2 LDG.E.U8 R29, desc[UR20][R26.64] ;  /* 0x000000141a1d2981 */ /* 0x0000a8000c1e1100 */
[----:B------:R1:W-:Y:S04]  /*217d0*/  STL [R1+0xc24], R8 ;  /* 0x000c240801007387 */ /* 0x0003e80000100800 */
[----:B------:R-:W2:Y:S04]  /*217e0*/  LDL R4, [R1+0xa14] ;  /* 0x000a140001047983 */ /* 0x000ea80000100800 */
[----:B-1----:R-:W2:Y:S01]  /*217f0*/  LDL R8, [R1+0xa08] ;  /* 0x000a080001087983 */ /* 0x002ea20000100800 */
[----:B------:R-:W-:-:S03]  /*21800*/  ISETP.GT.AND P1, PT, R7, 0x6e, PT ;  /* 0x0000006e0700780c */ /* 0x000fc60003f24270 */
[----:B----4-:R-:W-:Y:S04]  /*21810*/  STL [R1+0xc04], R30 ;  /* 0x000c041e01007387 */ /* 0x010fe80000100800 */
[----:B------:R-:W4:Y:S04]  /*21820*/  LDL R5, [R1+0xa10] ;  /* 0x000a100001057983 */ /* 0x000f280000100800 */
[----:B---3--:R1:W-:Y:S04]  /*21830*/  STL [R1+0xc28], R28 ;  /* 0x000c281c01007387 */ /* 0x0083e80000100800 */
[----:B------:R-:W3:Y:S04]  /*21840*/  LDL R3, [R1+0xa18] ;  /* 0x000a180001037983 */ /* 0x000ee80000100800 */
[----:B------:R-:W3:Y:S01]  /*21850*/  LDL R0, [R1+0xa1c] ;  /* 0x000a1c0001007983 */ /* 0x000ee20000100800 */
[----:B0-----:R-:W-:-:S03]  /*21860*/  @P1 IMAD.MOV.U32 R26, RZ, RZ, R2 ;  /* 0x000000ffff1a1224 */ /* 0x001fc600078e0002 */
[----:B--2---:R0:W-:Y:S04]  /*21870*/  STL [R1+0xc2c], R29 ;  /* 0x000c2c1d01007387 */ /* 0x0041e80000100800 */
[----:B------:R-:W2:Y:S04]  /*21880*/  LDL R2, [R1+0xa84] ;  /* 0x000a840001027983 */ /* 0x000ea80000100800 */
[----:B-1----:R-:W2:Y:S04]  /*21890*/  LDL R28, [R1+0xa80] ;  /* 0x000a8000011c7983 */ /* 0x002ea80000100800 */
[----:B------:R-:W2:Y:S04]  /*218a0*/  LDL R15, [R1+0xa88] ;  /* 0x000a8800010f7983 */ /* 0x000ea80000100800 */
[----:B------:R-:W2:Y:S01]  /*218b0*/  LDL R14, [R1+0xa8c] ;  /* 0x000a8c00010e7983 */ /* 0x000ea20000100800 */
[----:B------:R-:W-:Y:S01]  /*218c0*/  PRMT R31, RZ, 0x7610, R31 ;  /* 0x00007610ff1f7816 */ /* 0x000fe2000000001f */
[----:B------:R-:W-:Y:S01]  /*218d0*/  @P1 IMAD.MOV.U32 R27, RZ, RZ, R9 ;  /* 0x000000ffff1b1224 */ /* 0x000fe200078e0009 */
[----:B------:R-:W-:Y:S01]  /*218e0*/  ISETP.GT.AND P2, PT, R7, 0x6f, PT ;  /* 0x0000006f0700780c */ /* 0x000fe20003f44270 */
[----:B------:R-:W2:Y:S04]  /*218f0*/  LDL R10, [R1+0xa94] ;  /* 0x000a9400010a7983 */ /* 0x000ea80000100800 */
[----:B------:R-:W2:Y:S04]  /*21900*/  LDL R11, [R1+0xa90] ;  /* 0x000a9000010b7983 */ /* 0x000ea80000100800 */
[----:B------:R1:W2:Y:S01]  /*21910*/  @P1 LDG.E.U8 R31, desc[UR20][R26.64] ;  /* 0x000000141a1f1981 */ /* 0x0002a2000c1e1100 */
[----:B------:R-:W-:-:S03]  /*21920*/  PRMT R33, RZ, 0x7610, R33 ;  /* 0x00007610ff217816 */ /* 0x000fc60000000021 */
[----:B------:R-:W2:Y:S01]  /*21930*/  LDL R9, [R1+0xa98] ;  /* 0x000a980001097983 */ /* 0x000ea20000100800 */
[----:B-1----:R-:W-:Y:S02]  /*21940*/  @P1 IMAD.MOV.U32 R27, RZ, RZ, R8 ;  /* 0x000000ffff1b1224 */ /* 0x002fe400078e0008 */
[----:B------:R-:W-:Y:S01]  /*21950*/  @P1 IMAD.MOV.U32 R26, RZ, RZ, R6 ;  /* 0x000000ffff1a1224 */ /* 0x000fe200078e0006 */
[----:B------:R-:W2:Y:S04]  /*21960*/  LDL R8, [R1+0xa9c] ;  /* 0x000a9c0001087983 */ /* 0x000ea80000100800 */
[----:B------:R-:W2:Y:S04]  /*21970*/  LDL R6, [R1+0xb00] ;  /* 0x000b000001067983 */ /* 0x000ea80000100800 */
[----:B------:R1:W2:Y:S01]  /*21980*/  @P1 LDG.E.U8 R33, desc[UR20][R26.64] ;  /* 0x000000141a211981 */ /* 0x0002a2000c1e1100 */
[----:B------:R-:W-:-:S02]  /*21990*/  PRMT R35, RZ, 0x7610, R35 ;  /* 0x00007610ff237816 */ /* 0x000fc40000000023 */
[----:B------:R-:W-:Y:S02]  /*219a0*/  ISETP.GT.AND P1, PT, R7, 0x76, PT ;  /* 0x000000760700780c */ /* 0x000fe40003f24270 */
[----:B------:R-:W-:Y:S01]  /*219b0*/  PRMT R37, RZ, 0x7610, R37 ;  /* 0x00007610ff257816 */ /* 0x000fe20000000025 */
[----:B-1----:R-:W-:Y:S02]  /*219c0*/  @P2 IMAD.MOV.U32 R26, RZ, RZ, R4 ;  /* 0x000000ffff1a2224 */ /* 0x002fe400078e0004 */
[----:B------:R-:W2:Y:S01]  /*219d0*/  LDL R4, [R1+0xb08] ;  /* 0x000b080001047983 */ /* 0x000ea20000100800 */
[----:B----4-:R-:W-:-:S03]  /*219e0*/  @P2 IMAD.MOV.U32 R27, RZ, RZ, R5 ;  /* 0x000000ffff1b2224 */ /* 0x010fc600078e0005 */
[----:B------:R-:W4:Y:S04]  /*219f0*/  LDL R5, [R1+0xb04] ;  /* 0x000b040001057983 */ /* 0x000f280000100800 */
[----:B------:R3:W4:Y:S02]  /*21a00*/  @P2 LDG.E.U8 R35, desc[UR20][R26.64] ;  /* 0x000000141a232981 */ /* 0x000724000c1e1100 */
[----:B---3--:R-:W-:Y:S02]  /*21a10*/  @P2 IMAD.MOV.U32 R27, RZ, RZ, R3 ;  /* 0x000000ffff1b2224 */ /* 0x008fe400078e0003 */
[----:B------:R-:W-:Y:S01]  /*21a20*/  @P2 IMAD.MOV.U32 R26, RZ, RZ, R0 ;  /* 0x000000ffff1a2224 */ /* 0x000fe200078e0000 */
[----:B------:R-:W3:Y:S04]  /*21a30*/  LDL R3, [R1+0xb0c] ;  /* 0x000b0c0001037983 */ /* 0x000ee80000100800 */
[----:B------:R-:W3:Y:S04]  /*21a40*/  LDL R0, [R1+0x340] ;  /* 0x0003400001007983 */ /* 0x000ee80000100800 */
[----:B------:R2:W3:Y:S02]  /*21a50*/  @P2 LDG.E.U8 R37, desc[UR20][R26.64] ;  /* 0x000000141a252981 */ /* 0x0004e4000c1e1100 */
[----:B--2---:R-:W-:-:S02]  /*21a60*/  @P1 IMAD.MOV.U32 R26, RZ, RZ, R2 ;  /* 0x000000ffff1a1224 */ /* 0x004fc400078e0002 */
[----:B------:R-:W2:Y:S01]  /*21a70*/  LDL R2, [R1+0x32c] ;  /* 0x00032c0001027983 */ /* 0x000ea20000100800 */
[----:B------:R-:W-:Y:S01]  /*21a80*/  PRMT R39, RZ, 0x7610, R39 ;  /* 0x00007610ff277816 */ /* 0x000fe20000000027 */
[----:B------:R-:W-:Y:S01]  /*21a90*/  @P1 IMAD.MOV.U32 R27, RZ, RZ, R28 ;  /* 0x000000ffff1b1224 */ /* 0x000fe200078e001c */
[----:B------:R-:W-:Y:S02]  /*21aa0*/  ISETP.GT.AND P2, PT, R7, 0x77, PT ;  /* 0x000000770700780c */ /* 0x000fe40003f44270 */
[----:B------:R-:W-:Y:S02]  /*21ab0*/  PRMT R41, RZ, 0x7610, R41 ;  /* 0x00007610ff297816 */ /* 0x000fe40000000029 */
[----:B------:R-:W-:Y:S02]  /*21ac0*/  PRMT R43, RZ, 0x7610, R43 ;  /* 0x00007610ff2b7816 */ /* 0x000fe4000000002b */
[----:B------:R-:W-:Y:S01]  /*21ad0*/  PRMT R45, RZ, 0x7610, R45 ;  /* 0x00007610ff2d7816 */ /* 0x000fe2000000002d */
[----:B------:R1:W2:Y:S04]  /*21ae0*/  @P1 LDG.E.U8 R39, desc[UR20][R26.64] ;  /* 0x000000141a271981 */ /* 0x0002a8000c1e1100 */
[----:B------:R-:W2:Y:S04]  /*21af0*/  LDL.LU R40, [R1+0xbbc] ;  /* 0x000bbc0001287983 */ /* 0x000ea80000300800 */
[----:B------:R-:W2:Y:S01]  /*21b00*/  LDL.LU R42, [R1+0xbb8] ;  /* 0x000bb800012a7983 */ /* 0x000ea20000300800 */
[----:B-1----:R-:W-:-:S02]  /*21b10*/  @P1 IMAD.MOV.U32 R26, RZ, RZ, R14 ;  /* 0x000000ffff1a1224 */ /* 0x002fc400078e000e */
[----:B------:R-:W-:-:S05]  /*21b20*/  @P1 IMAD.MOV.U32 R27, RZ, RZ, R15 ;  /* 0x000000ffff1b1224 */ /* 0x000fca00078e000f */
[----:B------:R1:W2:Y:S01]  /*21b30*/  @P1 LDG.E.U8 R41, desc[UR20][R26.64] ;  /* 0x000000141a291981 */ /* 0x0002a2000c1e1100 */
[----:B------:R-:W-:Y:S01]  /*21b40*/  ISETP.GT.AND P1, PT, R7, 0x7e, PT ;  /* 0x0000007e0700780c */ /* 0x000fe20003f24270 */
[----:B-1----:R-:W-:Y:S02]  /*21b50*/  @P2 IMAD.MOV.U32 R26, RZ, RZ, R10 ;  /* 0x000000ffff1a2224 */ /* 0x002fe400078e000a */
[----:B------:R-:W-:-:S05]  /*21b60*/  @P2 IMAD.MOV.U32 R27, RZ, RZ, R11 ;  /* 0x000000ffff1b2224 */ /* 0x000fca00078e000b */
[----:B------:R1:W2:Y:S02]  /*21b70*/  @P2 LDG.E.U8 R43, desc[UR20][R26.64] ;  /* 0x000000141a2b2981 */ /* 0x0002a4000c1e1100 */
[----:B-1----:R-:W-:Y:S02]  /*21b80*/  @P2 IMAD.MOV.U32 R26, RZ, RZ, R8 ;  /* 0x000000ffff1a2224 */ /* 0x002fe400078e0008 */
[----:B------:R-:W-:-:S05]  /*21b90*/  @P2 IMAD.MOV.U32 R27, RZ, RZ, R9 ;  /* 0x000000ffff1b2224 */ /* 0x000fca00078e0009 */
[----:B------:R1:W2:Y:S01]  /*21ba0*/  @P2 LDG.E.U8 R45, desc[UR20][R26.64] ;  /* 0x000000141a2d2981 */ /* 0x0002a2000c1e1100 */
[----:B------:R-:W-:Y:S02]  /*21bb0*/  PRMT R47, RZ, 0x7610, R47 ;  /* 0x00007610ff2f7816 */ /* 0x000fe4000000002f */
[----:B------:R-:W-:Y:S01]  /*21bc0*/  ISETP.GT.AND P2, PT, R7, 0x7f, PT ;  /* 0x0000007f0700780c */ /* 0x000fe20003f44270 */
[----:B-1----:R-:W-:Y:S02]  /*21bd0*/  @P1 IMAD.MOV.U32 R27, RZ, RZ, R6 ;  /* 0x000000ffff1b1224 */ /* 0x002fe400078e0006 */
[----:B----4-:R-:W-:Y:S01]  /*21be0*/  @P1 IMAD.MOV.U32 R26, RZ, RZ, R5 ;  /* 0x000000ffff1a1224 */ /* 0x010fe200078e0005 */
[----:B------:R-:W4:Y:S04]  /*21bf0*/  LDL.LU R6, [R1+0x33c] ;  /* 0x00033c0001067983 */ /* 0x000f280000300800 */
[----:B------:R-:W4:Y:S04]  /*21c00*/  LDL.LU R5, [R1+0x338] ;  /* 0x0003380001057983 */ /* 0x000f280000300800 */
[----:B0-----:R-:W4:Y:S04]  /*21c10*/  LDL.LU R29, [R1+0x274] ;  /* 0x00027400011d7983 */ /* 0x001f280000300800 */
[----:B------:R-:W4:Y:S04]  /*21c20*/  LDL.LU R28, [R1+0x270] ;  /* 0x00027000011c7983 */ /* 0x000f280000300800 */
[----:B------:R-:W4:Y:S04]  /*21c30*/  LDL.LU R30, [R1+0x234] ;  /* 0x00023400011e7983 */ /* 0x000f280000300800 */
[----:B------:R-:W4:Y:S04]  /*21c40*/  LDL.LU R8, [R1+0x230] ;  /* 0x0002300001087983 */ /* 0x000f280000300800 */
[----:B------:R-:W4:Y:S04]  /*21c50*/  LDL.LU R9, [R1+0x1f4] ;  /* 0x0001f40001097983 */ /* 0x000f280000300800 */
[----:B------:R-:W4:Y:S04]  /*21c60*/  LDL.LU R10, [R1+0x1f0] ;  /* 0x0001f000010a7983 */ /* 0x000f280000300800 */
[----:B------:R-:W4:Y:S04]  /*21c70*/  LDL.LU R11, [R1+0x1b4] ;  /* 0x0001b400010b7983 */ /* 0x000f280000300800 */
[----:B------:R3:W4:Y:S01]  /*21c80*/  @P1 LDG.E.U8 R47, desc[UR20][R26.64] ;  /* 0x000000141a2f1981 */ /* 0x000722000c1e1100 */
[----:B------:R-:W-:-:S03]  /*21c90*/  PRMT R49, RZ, 0x7610, R49 ;  /* 0x00007610ff317816 */ /* 0x000fc60000000031 */
[----:B------:R-:W4:Y:S04]  /*21ca0*/  LDL.LU R14, [R1+0x1b0] ;  /* 0x0001b000010e7983 */ /* 0x000f280000300800 */
[----:B------:R-:W4:Y:S04]  /*21cb0*/  LDL.LU R15, [R1+0x174] ;  /* 0x00017400010f7983 */ /* 0x000f280000300800 */
[----:B------:R-:W4:Y:S04]  /*21cc0*/  LDL.LU R44, [R1+0x170] ;  /* 0x00017000012c7983 */ /* 0x000f280000300800 */
[----:B------:R-:W4:Y:S04]  /*21cd0*/  LDL.LU R32, [R1+0x134] ;  /* 0x0001340001207983 */ /* 0x000f280000300800 */
[----:B------:R-:W4:Y:S04]  /*21ce0*/  LDL.LU R34, [R1+0x130] ;  /* 0x0001300001227983 */ /* 0x000f280000300800 */
[----:B------:R-:W4:Y:S01]  /*21cf0*/  LDL.LU R46, [R1+0xf4] ;  /* 0x0000f400012e7983 */ /* 0x000f220000300800 */
[----:B---3--:R-:W-:Y:S01]  /*21d00*/  @P1 IMAD.MOV.U32 R26, RZ, RZ, R3 ;  /* 0x000000ffff1a1224 */ /* 0x008fe200078e0003 */
[----:B------:R-:W-:Y:S01]  /*21d10*/  PRMT R51, RZ, 0x7610, R51 ;  /* 0x00007610ff337816 */ /* 0x000fe20000000033 */
[----:B------:R-:W-:Y:S01]  /*21d20*/  @P1 IMAD.MOV.U32 R27, RZ, RZ, R4 ;  /* 0x000000ffff1b1224 */ /* 0x000fe200078e0004 */
[----:B------:R-:W3:Y:S04]  /*21d30*/  LDL.LU R48, [R1+0xf0] ;  /* 0x0000f00001307983 */ /* 0x000ee80000300800 */
[----:B------:R-:W3:Y:S04]  /*21d40*/  LDL.LU R50, [R1+0xb8] ;  /* 0x0000b80001327983 */ /* 0x000ee80000300800 */
[----:B------:R-:W3:Y:S04]  /*21d50*/  LDL.LU R52, [R1+0xb4] ;  /* 0x0000b40001347983 */ /* 0x000ee80000300800 */
[----:B------:R0:W3:Y:S02]  /*21d60*/  @P1 LDG.E.U8 R49, desc[UR20][R26.64] ;  /* 0x000000141a311981 */ /* 0x0000e4000c1e1100 */
[----:B0-----:R-:W-:-:S02]  /*21d70*/  @P2 IMAD.MOV.U32 R26, RZ, RZ, R0 ;  /* 0x000000ffff1a2224 */ /* 0x001fc400078e0000 */
[----:B------:R-:W3:Y:S01]  /*21d80*/  LDL.LU R0, [R1+0x84] ;  /* 0x0000840001007983 */ /* 0x000ee20000300800 */
[----:B--2---:R-:W-:-:S03]  /*21d90*/  @P2 IMAD.MOV.U32 R27, RZ, RZ, R2 ;  /* 0x000000ffff1b2224 */ /* 0x004fc600078e0002 */
[----:B------:R-:W2:Y:S04]  /*21da0*/  LDL.LU R2, [R1+0x80] ;  /* 0x0000800001027983 */ /* 0x000ea80000300800 */
[----:B------:R-:W2:Y:S04]  /*21db0*/  LDL.LU R3, [R1+0x4c] ;  /* 0x00004c0001037983 */ /* 0x000ea80000300800 */
[----:B------:R-:W2:Y:S04]  /*21dc0*/  LDL.LU R4, [R1+0x48] ;  /* 0x0000480001047983 */ /* 0x000ea80000300800 */
[----:B------:R0:W2:Y:S04]  /*21dd0*/  @P2 LDG.E.U8 R51, desc[UR20][R26.64] ;  /* 0x000000141a332981 */ /* 0x0000a8000c1e1100 */
[----:B------:R-:W0:Y:S04]  /*21de0*/  LDL R26, [R1+0x344] ;  /* 0x00034400011a7983 */ /* 0x000e280000100800 */
[----:B------:R-:W0:Y:S01]  /*21df0*/  LDL R27, [R1+0x348] ;  /* 0x00034800011b7983 */ /* 0x000e220000100800 */
[----:B------:R-:W-:Y:S01]  /*21e00*/  PRMT R53, RZ, 0x7610, R53 ;  /* 0x00007610ff357816 */ /* 0x000fe20000000035 */
[----:B------:R-:W1:Y:S01]  /*21e10*/  S2R R38, SR_TID.X ;  /* 0x0000000000267919 */ /* 0x000e620000002100 */
[----:B0-----:R-:W-:-:S04]  /*21e20*/  @P2 LOP3.LUT R27, R27, R26, RZ, 0x3c, !PT ;  /* 0x0000001a1b1b2212 */ /* 0x001fc800078e3cff */
[----:B------:R-:W-:-:S04]  /*21e30*/  @P2 LOP3.LUT R26, R27, R26, RZ, 0x3c, !PT ;  /* 0x0000001a1b1a2212 */ /* 0x000fc800078e3cff */
[----:B------:R-:W-:-:S05]  /*21e40*/  @P2 LOP3.LUT R27, R27, R26, RZ, 0x3c, !PT ;  /* 0x0000001a1b1b2212 */ /* 0x000fca00078e3cff */
[----:B------:R0:W2:Y:S01]  /*21e50*/  @P2 LDG.E.U8 R53, desc[UR20][R26.64] ;  /* 0x000000141a352981 */ /* 0x0000a2000c1e1100 */
[----:B------:R-:W-:Y:S06]  /*21e60*/  BAR.SYNC.DEFER_BLOCKING 0x0 ;  /* 0x0000000000007b1d */ /* 0x000fec0000010000 */
[----:B------:R-:W2:Y:S04]  /*21e70*/  LDL.LU R26, [R1+0x2c4] ;  /* 0x0002c400011a7983 */ /* 0x000ea80000300800 */
[----:B------:R-:W3:Y:S01]  /*21e80*/  LDL.LU R27, [R1+0x2c0] ;  /* 0x0002c000011b7983 */ /* 0x000ee20000300800 */
[----:B-1----:R-:W-:-:S05]  /*21e90*/  LOP3.LUT R38, R38, 0x7f, RZ, 0xc0, !PT ;  /* 0x0000007f26267812 */ /* 0x002fca00078ec0ff */
[----:B------:R1:W-:Y:S04]  /*21ea0*/  STS.U8 [R38+UR9+0x8000], R40 ;  /* 0x0080002826007988 */ /* 0x0003e80008000009 */
[----:B------:R0:W-:Y:S04]  /*21eb0*/  STS.U8 [R38+UR9+0xc000], R42 ;  /* 0x00c0002a26007988 */ /* 0x0001e80008000009 */
[----:B----4-:R4:W-:Y:S04]  /*21ec0*/  STS.U8 [R38+UR9+0x8400], R6 ;  /* 0x0084000626007988 */ /* 0x0109e80008000009 */
[----:B------:R4:W-:Y:S04]  /*21ed0*/  STS.U8 [R38+UR9+0xc400], R5 ;  /* 0x00c4000526007988 */ /* 0x0009e80008000009 */
[----:B-1----:R-:W3:Y:S04]  /*21ee0*/  LDL.LU R40, [R1+0xc78] ;  /* 0x000c780001287983 */ /* 0x002ee80000300800 */
[----:B0-----:R-:W3:Y:S04]  /*21ef0*/  LDL.LU R42, [R1+0xc74] ;  /* 0x000c7400012a7983 */ /* 0x001ee80000300800 */
[----:B----4-:R-:W4:Y:S04]  /*21f00*/  LDL.LU R6, [R1+0xc70] ;  /* 0x000c700001067983 */ /* 0x010f280000300800 */
[----:B------:R-:W4:Y:S04]  /*21f10*/  LDL.LU R5, [R1+0xc6c] ;  /* 0x000c6c0001057983 */ /* 0x000f280000300800 */
[----:B--2---:R-:W-:Y:S04]  /*21f20*/  STS.U8 [R38+UR9+0x8800], R26 ;  /* 0x0088001a26007988 */ /* 0x004fe80008000009 */
[----:B---3--:R-:W-:Y:S04]  /*21f30*/  STS.U8 [R38+UR9+0xc800], R27 ;  /* 0x00c8001b26007988 */ /* 0x008fe80008000009 */
        /* <DEDUP_REMOVED lines=19> */
[----:B------:R1:W-:Y:S04]  /*22070*/  STS.U8 [R38+UR9+0xf000], R4 ;  /* 0x00f0000426007988 */ /* 0x0003e80008000009 */
[----:B0-----:R-:W2:Y:S04]  /*22080*/  LDL.LU R3, [R1+0xbac] ;  /* 0x000bac0001037983 */ /* 0x001ea80000300800 */
[----:B-1----:R-:W3:Y:S04]  /*22090*/  LDL.LU R4, [R1+0xba8] ;  /* 0x000ba80001047983 */ /* 0x002ee80000300800 */
        /* <DEDUP_REMOVED lines=20> */
[----:B------:R1:W-:Y:S04]  /*221e0*/  STS.U8 [R38+UR9+0xf400], R6 ;  /* 0x00f4000626007988 */ /* 0x0003e80008000009 */
[----:B------:R-:W4:Y:S04]  /*221f0*/  LDL.LU R2, [R1+0x78] ;  /* 0x0000780001027983 */ /* 0x000f280000300800 */
[----:B------:R-:W-:Y:S04]  /*22200*/  STS.U8 [R38+UR9+0xb800], R42 ;  /* 0x00b8002a26007988 */ /* 0x000fe80008000009 */
[----:B------:R1:W-:Y:S04]  /*22210*/  STS.U8 [R38+UR9+0xf800], R40 ;  /* 0x00f8002826007988 */ /* 0x0003e80008000009 */
[----:B------:R1:W-:Y:S04]  /*22220*/  STS.U8 [R38+UR9+0xbc00], R25 ;  /* 0x00bc001926007988 */ /* 0x0003e80008000009 */
[----:B0-----:R-:W4:Y:S04]  /*22230*/  LDL.LU R5, [R1+0x44] ;  /* 0x0000440001057983 */ /* 0x001f280000300800 */
[----:B-1----:R-:W4:Y:S04]  /*22240*/  LDL.LU R6, [R1+0x3c] ;  /* 0x00003c0001067983 */ /* 0x002f280000300800 */
[----:B------:R-:W4:Y:S04]  /*22250*/  LDL.LU R40, [R1+0x330] ;  /* 0x0003300001287983 */ /* 0x000f280000300800 */
[----:B------:R-:W4:Y:S01]  /*22260*/  LDL.LU R25, [R1+0x334] ;  /* 0x0003340001197983 */ /* 0x000f220000300800 */
[----:B------:R-:W-:-:S02]  /*22270*/  LOP3.LUT R42, R38, 0x10, RZ, 0x3c, !PT ;  /* 0x00000010262a7812 */ /* 0x000fc400078e3cff */
[----:B------:R-:W-:Y:S01]  /*22280*/  ISETP.GE.AND P1, PT, R38, R7, PT ;  /* 0x000000072600720c */ /* 0x000fe20003f26270 */
[----:B------:R0:W-:Y:S04]  /*22290*/  STS.U8 [R38+UR9+0xfc00], R24 ;  /* 0x00fc001826007988 */ /* 0x0001e80008000009 */
[----:B0-----:R-:W4:Y:S04]  /*222a0*/  LDL.LU R38, [R1+0xc68] ;  /* 0x000c680001267983 */ /* 0x001f280000300800 */
[----:B--2---:R0:W-:Y:S04]  /*222b0*/  STS.U8 [R42+UR9+0x8080], R3 ;  /* 0x008080032a007988 */ /* 0x0041e80008000009 */
[----:B---3--:R1:W-:Y:S04]  /*222c0*/  STS.U8 [R42+UR9+0xc080], R4 ;  /* 0x00c080042a007988 */ /* 0x0083e80008000009 */
[----:B0-----:R-:W2:Y:S04]  /*222d0*/  LDL.LU R3, [R1+0xc64] ;  /* 0x000c640001037983 */ /* 0x001ea80000300800 */
[----:B-1----:R-:W3:Y:S04]  /*222e0*/  LDL.LU R4, [R1+0xc60] ;  /* 0x000c600001047983 */ /* 0x002ee80000300800 */
[----:B----4-:R-:W-:Y:S04]  /*222f0*/  STS.U8 [R42+UR9+0x8480], R25 ;  /* 0x008480192a007988 */ /* 0x010fe80008000009 */
        /* <DEDUP_REMOVED lines=20> */
[----:B------:R4:W-:Y:S04]  /*22440*/  STS.U8 [R42+UR9+0xec80], R2 ;  /* 0x00ec80022a007988 */ /* 0x0009e80008000009 */
[----:B0-----:R-:W2:Y:S04]  /*22450*/  LDL.LU R32, [R1+0xb98] ;  /* 0x000b980001207983 */ /* 0x001ea80000300800 */
[----:B-1----:R-:W2:Y:S04]  /*22460*/  LDL.LU R34, [R1+0xb90] ;  /* 0x000b900001227983 */ /* 0x002ea80000300800 */
[----:B----4-:R-:W4:Y:S04]  /*22470*/  LDL.LU R2, [R1+0x2f4] ;  /* 0x0002f40001027983 */ /* 0x010f280000300800 */
        /* <DEDUP_REMOVED lines=15> */
[----:B------:R0:W-:Y:S04]  /*22570*/  STS.U8 [R42+UR9+0xb080], R5 ;  /* 0x00b080052a007988 */ /* 0x0001e80008000009 */
[----:B------:R-:W4:Y:S04]  /*22580*/  LDL.LU R50, [R1+0xdc] ;  /* 0x0000dc0001327983 */ /* 0x000f280000300800 */
[----:B------:R-:W-:Y:S04]  /*22590*/  STS.U8 [R42+UR9+0xf080], R6 ;  /* 0x00f080062a007988 */ /* 0x000fe80008000009 */
[----:B------:R-:W4:Y:S04]  /*225a0*/  LDL.LU R52, [R1+0xa8] ;  /* 0x0000a80001347983 */ /* 0x000f280000300800 */
[----:B------:R-:W4:Y:S04]  /*225b0*/  LDL.LU R0, [R1+0xa4] ;  /* 0x0000a40001007983 */ /* 0x000f280000300800 */
[----:B0-----:R-:W4:Y:S04]  /*225c0*/  LDL.LU R5, [R1+0x74] ;  /* 0x0000740001057983 */ /* 0x001f280000300800 */
[----:B---3--:R-:W-:Y:S04]  /*225d0*/  STS.U8 [R42+UR9+0xb480], R4 ;  /* 0x00b480042a007988 */ /* 0x008fe80008000009 */
[----:B--2---:R0:W-:Y:S04]  /*225e0*/  STS.U8 [R42+UR9+0xf480], R3 ;  /* 0x00f480032a007988 */ /* 0x0041e80008000009 */
[----:B------:R-:W-:Y:S04]  /*225f0*/  STS.U8 [R42+UR9+0xb880], R38 ;  /* 0x00b880262a007988 */ /* 0x000fe80008000009 */
[----:B------:R1:W-:Y:S04]  /*22600*/  STS.U8 [R42+UR9+0xf880], R36 ;  /* 0x00f880242a007988 */ /* 0x0003e80008000009 */
[----:B0-----:R-:W2:Y:S04]  /*22610*/  LDL.LU R3, [R1+0x70] ;  /* 0x0000700001037983 */ /* 0x001ea80000300800 */
[----:B------:R-:W3:Y:S04]  /*22620*/  LDL.LU R4, [R1+0x38] ;  /* 0x0000380001047983 */ /* 0x000ee80000300800 */
[----:B------:R-:W2:Y:S04]  /*22630*/  LDL.LU R6, [R1+0x34] ;  /* 0x0000340001067983 */ /* 0x000ea80000300800 */
[----:B-1----:R-:W2:Y:S01]  /*22640*/  LDL.LU R36, [R1+0x2f0] ;  /* 0x0002f00001247983 */ /* 0x002ea20000300800 */
[----:B------:R-:W0:Y:S03]  /*22650*/  S2R R38, SR_TID.X ;  /* 0x0000000000267919 */ /* 0x000e260000002100 */
[----:B------:R-:W-:Y:S04]  /*22660*/  STS.U8 [R42+UR9+0xbc80], R23 ;  /* 0x00bc80172a007988 */ /* 0x000fe80008000009 */
[----:B------:R-:W-:Y:S01]  /*22670*/  STS.U8 [R42+UR9+0xfc80], R22 ;  /* 0x00fc80162a007988 */ /* 0x000fe20008000009 */
[----:B0-----:R-:W-:-:S04]  /*22680*/  LOP3.LUT R38, R38, 0x7f, RZ, 0xc0, !PT ;  /* 0x0000007f26267812 */ /* 0x001fc800078ec0ff */
[----:B------:R-:W-:-:S05]  /*22690*/  LOP3.LUT R40, R38, 0x20, RZ, 0x3c, !PT ;  /* 0x0000002026287812 */ /* 0x000fca00078e3cff */
[----:B------:R0:W-:Y:S04]  /*226a0*/  STS.U8 [R40+UR9+0x8100], R32 ;  /* 0x0081002028007988 */ /* 0x0001e80008000009 */
[----:B------:R1:W-:Y:S04]  /*226b0*/  STS.U8 [R40+UR9+0xc100], R34 ;  /* 0x00c1002228007988 */ /* 0x0003e80008000009 */
[----:B----4-:R4:W-:Y:S04]  /*226c0*/  STS.U8 [R40+UR9+0x8500], R2 ;  /* 0x0085000228007988 */ /* 0x0109e80008000009 */
[----:B0-----:R-:W3:Y:S04]  /*226d0*/  LDL.LU R32, [R1+0xc5c] ;  /* 0x000c5c0001207983 */ /* 0x001ee80000300800 */
[----:B-1----:R-:W3:Y:S04]  /*226e0*/  LDL.LU R34, [R1+0xc58] ;  /* 0x000c580001227983 */ /* 0x002ee80000300800 */
[----:B----4-:R-:W4:Y:S04]  /*226f0*/  LDL.LU R2, [R1+0xc54] ;  /* 0x000c540001027983 */ /* 0x010f280000300800 */
[----:B--2---:R0:W-:Y:S04]  /*22700*/  STS.U8 [R40+UR9+0xc500], R36 ;  /* 0x00c5002428007988 */ /* 0x0041e80008000009 */
[----:B0-----:R-:W2:Y:S04]  /*22710*/  LDL.LU R36, [R1+0x4] ;  /* 0x0000040001247983 */ /* 0x001ea80000300800 */
        /* <DEDUP_REMOVED lines=20> */
[----:B---3--:R-:W-:Y:S04]  /*22860*/  STS.U8 [R40+UR9+0xb100], R4 ;  /* 0x00b1000428007988 */ /* 0x008fe80008000009 */
[----:B------:R3:W-:Y:S04]  /*22870*/  STS.U8 [R40+UR9+0xf100], R6 ;  /* 0x00f1000628007988 */ /* 0x0007e80008000009 */
[----:B0-----:R-:W2:Y:S04]  /*22880*/  LDL.LU R52, [R1+0xb7c] ;  /* 0x000b7c0001347983 */ /* 0x001ea80000300800 */
[----:B-1----:R-:W2:Y:S04]  /*22890*/  LDL.LU R0, [R1+0xb6c] ;  /* 0x000b6c0001007983 */ /* 0x002ea80000300800 */
[----:B---3--:R-:W3:Y:S04]  /*228a0*/  LDL.LU R6, [R1+0x2ec] ;  /* 0x0002ec0001067983 */ /* 0x008ee80000300800 */
        /* <DEDUP_REMOVED lines=19> */
[----:B------:R-:W4:Y:S04]  /*229e0*/  LDL.LU R3, [R1+0x68] ;  /* 0x0000680001037983 */ /* 0x000f280000300800 */
[----:B------:R-:W4:Y:S04]  /*229f0*/  LDL.LU R4, [R1+0x30] ;  /* 0x0000300001047983 */ /* 0x000f280000300800 */
[----:B--2---:R-:W-:Y:S04]  /*22a00*/  STS.U8 [R40+UR9+0xf500], R36 ;  /* 0x00f5002428007988 */ /* 0x004fe80008000009 */
[----:B------:R0:W-:Y:S04]  /*22a10*/  STS.U8 [R40+UR9+0xb900], R34 ;  /* 0x00b9002228007988 */ /* 0x0001e80008000009 */
[----:B------:R1:W-:Y:S04]  /*22a20*/  STS.U8 [R40+UR9+0xf900], R32 ;  /* 0x00f9002028007988 */ /* 0x0003e80008000009 */
[----:B0-----:R-:W2:Y:S04]  /*22a30*/  LDL.LU R34, [R1+0x2ac] ;  /* 0x0002ac0001227983 */ /* 0x001ea80000300800 */
[----:B-1----:R-:W2:Y:S01]  /*22a40*/  LDL.LU R32, [R1+0x2e8] ;  /* 0x0002e80001207983 */ /* 0x002ea20000300800 */
[----:B------:R-:W-:-:S03]  /*22a50*/  LOP3.LUT R36, R38, 0x30, RZ, 0x3c, !PT ;  /* 0x0000003026247812 */ /* 0x000fc600078e3cff */
[----:B------:R-:W-:Y:S04]  /*22a60*/  STS.U8 [R40+UR9+0xbd00], R21 ;  /* 0x00bd001528007988 */ /* 0x000fe80008000009 */
[----:B------:R-:W-:Y:S04]  /*22a70*/  STS.U8 [R40+UR9+0xfd00], R20 ;  /* 0x00fd001428007988 */ /* 0x000fe80008000009 */
[----:B------:R0:W-:Y:S04]  /*22a80*/  STS.U8 [R36+UR9+0x8180], R52 ;  /* 0x0081803424007988 */ /* 0x0001e80008000009 */
[----:B------:R1:W-:Y:S04]  /*22a90*/  STS.U8 [R36+UR9+0xc180], R0 ;  /* 0x00c1800024007988 */ /* 0x0003e80008000009 */
[----:B---3--:R3:W-:Y:S04]  /*22aa0*/  STS.U8 [R36+UR9+0x8580], R6 ;  /* 0x0085800624007988 */ /* 0x0087e80008000009 */
[----:B0-----:R-:W4:Y:S04]  /*22ab0*/  LDL.LU R52, [R1+0xc50] ;  /* 0x000c500001347983 */ /* 0x001f280000300800 */
[----:B-1----:R-:W4:Y:S04]  /*22ac0*/  LDL.LU R0, [R1+0xc4c] ;  /* 0x000c4c0001007983 */ /* 0x002f280000300800 */
[----:B---3--:R-:W3:Y:S04]  /*22ad0*/  LDL.LU R6, [R1+0xc48] ;  /* 0x000c480001067983 */ /* 0x008ee80000300800 */
[----:B--2---:R-:W-:Y:S04]  /*22ae0*/  STS.U8 [R36+UR9+0xc580], R32 ;  /* 0x00c5802024007988 */ /* 0x004fe80008000009 */
        /* <DEDUP_REMOVED lines=15> */
[----:B------:R2:W-:Y:S04]  /*22be0*/  STS.U8 [R36+UR9+0xe580], R48 ;  /* 0x00e5803024007988 */ /* 0x0005e80008000009 */
[----:B------:R0:W-:Y:S04]  /*22bf0*/  STS.U8 [R36+UR9+0xa980], R50 ;  /* 0x00a9803224007988 */ /* 0x0001e80008000009 */
[----:B----4-:R-:W-:Y:S04]  /*22c00*/  STS.U8 [R36+UR9+0xe980], R5 ;  /* 0x00e9800524007988 */ /* 0x010fe80008000009 */
[----:B------:R-:W-:Y:S04]  /*22c10*/  STS.U8 [R36+UR9+0xad80], R2 ;  /* 0x00ad800224007988 */ /* 0x000fe80008000009 */
[----:B0-----:R-:W4:Y:S04]  /*22c20*/  LDL.LU R14, [R1+0xb5c] ;  /* 0x000b5c00010e7983 */ /* 0x001f280000300800 */
[----:B-1----:R-:W4:Y:S04]  /*22c30*/  LDL.LU R15, [R1+0xb50] ;  /* 0x000b5000010f7983 */ /* 0x002f280000300800 */
[----:B------:R0:W-:Y:S04]  /*22c40*/  STS.U8 [R36+UR9+0xed80], R3 ;  /* 0x00ed800324007988 */ /* 0x0001e80008000009 */
[----:B--2---:R-:W2:Y:S04]  /*22c50*/  LDL.LU R48, [R1+0x2e4] ;  /* 0x0002e40001307983 */ /* 0x004ea80000300800 */
[----:B------:R-:W2:Y:S04]  /*22c60*/  LDL.LU R50, [R1+0x2dc] ;  /* 0x0002dc0001327983 */ /* 0x000ea80000300800 */
[----:B------:R1:W-:Y:S04]  /*22c70*/  STS.U8 [R36+UR9+0xb180], R4 ;  /* 0x00b1800424007988 */ /* 0x0003e80008000009 */
[----:B0-----:R-:W2:Y:S04]  /*22c80*/  LDL.LU R3, [R1+0x29c] ;  /* 0x00029c0001037983 */ /* 0x001ea80000300800 */
[----:B-1----:R-:W2:Y:S04]  /*22c90*/  LDL.LU R4, [R1+0x294] ;  /* 0x0002940001047983 */ /* 0x002ea80000300800 */
        /* <DEDUP_REMOVED lines=12> */
[----:B---3--:R-:W-:Y:S04]  /*22d60*/  STS.U8 [R36+UR9+0xf180], R6 ;  /* 0x00f1800624007988 */ /* 0x008fe80008000009 */
[----:B------:R-:W3:Y:S04]  /*22d70*/  LDL.LU R46, [R1+0xc8] ;  /* 0x0000c800012e7983 */ /* 0x000ee80000300800 */
[----:B------:R-:W3:Y:S04]  /*22d80*/  LDL.LU R5, [R1+0x94] ;  /* 0x0000940001057983 */ /* 0x000ee80000300800 */
[----:B------:R0:W-:Y:S04]  /*22d90*/  STS.U8 [R36+UR9+0xb580], R0 ;  /* 0x00b5800024007988 */ /* 0x0001e80008000009 */
[----:B------:R1:W-:Y:S04]  /*22da0*/  STS.U8 [R36+UR9+0xf580], R52 ;  /* 0x00f5803424007988 */ /* 0x0003e80008000009 */
[----:B0-----:R-:W3:Y:S04]  /*22db0*/  LDL.LU R0, [R1+0x90] ;  /* 0x0000900001007983 */ /* 0x001ee80000300800 */
[----:B------:R-:W3:Y:S04]  /*22dc0*/  LDL.LU R2, [R1+0x60] ;  /* 0x0000600001027983 */ /* 0x000ee80000300800 */
[----:B------:R-:W3:Y:S04]  /*22dd0*/  LDL.LU R6, [R1+0x5c] ;  /* 0x00005c0001067983 */ /* 0x000ee80000300800 */
[----:B-1----:R-:W3:Y:S01]  /*22de0*/  LDL.LU R52, [R1+0x244] ;  /* 0x0002440001347983 */ /* 0x002ee20000300800 */
[----:B------:R-:W-:-:S03]  /*22df0*/  LOP3.LUT R27, R38, 0x40, RZ, 0x3c, !PT ;  /* 0x00000040261b7812 */ /* 0x000fc600078e3cff */
[----:B------:R-:W-:Y:S04]  /*22e00*/  STS.U8 [R36+UR9+0xb980], R19 ;  /* 0x00b9801324007988 */ /* 0x000fe80008000009 */
[----:B------:R-:W-:Y:S04]  /*22e10*/  STS.U8 [R36+UR9+0xf980], R18 ;  /* 0x00f9801224007988 */ /* 0x000fe80008000009 */
[----:B------:R-:W-:Y:S04]  /*22e20*/  STS.U8 [R36+UR9+0xbd80], R17 ;  /* 0x00bd801124007988 */ /* 0x000fe80008000009 */
[----:B------:R-:W-:Y:S04]  /*22e30*/  STS.U8 [R36+UR9+0xfd80], R16 ;  /* 0x00fd801024007988 */ /* 0x000fe80008000009 */
[----:B----4-:R0:W-:Y:S04]  /*22e40*/  STS.U8 [R27+UR9+0x8200], R14 ;  /* 0x0082000e1b007988 */ /* 0x0101e80008000009 */
[----:B------:R1:W-:Y:S04]  /*22e50*/  STS.U8 [R27+UR9+0xc200], R15 ;  /* 0x00c2000f1b007988 */ /* 0x0003e80008000009 */
[----:B--2---:R2:W-:Y:S04]  /*22e60*/  STS.U8 [R27+UR9+0x8600], R48 ;  /* 0x008600301b007988 */ /* 0x0045e80008000009 */
[----:B------:R4:W-:Y:S04]  /*22e70*/  STS.U8 [R27+UR9+0xc600], R50 ;  /* 0x00c600321b007988 */ /* 0x0009e80008000009 */
[----:B0-----:R-:W3:Y:S04]  /*22e80*/  LDL.LU R14, [R1+0xc44] ;  /* 0x000c4400010e7983 */ /* 0x001ee80000300800 */
[----:B-1----:R-:W3:Y:S04]  /*22e90*/  LDL.LU R15, [R1+0xc40] ;  /* 0x000c4000010f7983 */ /* 0x002ee80000300800 */
[----:B--2---:R-:W2:Y:S04]  /*22ea0*/  LDL.LU R48, [R1+0xc3c] ;  /* 0x000c3c0001307983 */ /* 0x004ea80000300800 */
[----:B------:R0:W-:Y:S04]  /*22eb0*/  STS.U8 [R27+UR9+0x8a00], R3 ;  /* 0x008a00031b007988 */ /* 0x0001e80008000009 */
[----:B----4-:R-:W4:Y:S04]  /*22ec0*/  LDL.LU R50, [R1+0xc38] ;  /* 0x000c380001327983 */ /* 0x010f280000300800 */
[----:B------:R1:W-:Y:S04]  /*22ed0*/  STS.U8 [R27+UR9+0xca00], R4 ;  /* 0x00ca00041b007988 */ /* 0x0003e80008000009 */
[----:B0-----:R-:W2:Y:S04]  /*22ee0*/  LDL.LU R3, [R1+0xc34] ;  /* 0x000c340001037983 */ /* 0x001ea80000300800 */
[----:B-1----:R-:W2:Y:S04]  /*22ef0*/  LDL.LU R4, [R1+0xc30] ;  /* 0x000c300001047983 */ /* 0x002ea80000300800 */
[----:B---3--:R-:W-:Y:S04]  /*22f00*/  STS.U8 [R27+UR9+0x8e00], R52 ;  /* 0x008e00341b007988 */ /* 0x008fe80008000009 */
[----:B------:R-:W-:Y:S04]  /*22f10*/  STS.U8 [R27+UR9+0xce00], R32 ;  /* 0x00ce00201b007988 */ /* 0x000fe80008000009 */
[----:B------:R-:W-:Y:S04]  /*22f20*/  STS.U8 [R27+UR9+0x9200], R34 ;  /* 0x009200221b007988 */ /* 0x000fe80008000009 */
[----:B------:R0:W-:Y:S04]  /*22f30*/  STS.U8 [R27+UR9+0xd200], R25 ;  /* 0x00d200191b007988 */ /* 0x0001e80008000009 */
[----:B------:R-:W-:Y:S04]  /*22f40*/  STS.U8 [R27+UR9+0x9600], R26 ;  /* 0x0096001a1b007988 */ /* 0x000fe80008000009 */
[----:B------:R1:W-:Y:S04]  /*22f50*/  STS.U8 [R27+UR9+0xd600], R29 ;  /* 0x00d6001d1b007988 */ /* 0x0003e80008000009 */
[----:B------:R3:W-:Y:S04]  /*22f60*/  STS.U8 [R27+UR9+0x9a00], R28 ;  /* 0x009a001c1b007988 */ /* 0x0007e80008000009 */
[----:B------:R-:W-:Y:S04]  /*22f70*/  STS.U8 [R27+UR9+0xda00], R30 ;  /* 0x00da001e1b007988 */ /* 0x000fe80008000009 */
[----:B------:R0:W-:Y:S04]  /*22f80*/  STS.U8 [R27+UR9+0x9e00], R8 ;  /* 0x009e00081b007988 */ /* 0x0001e80008000009 */
[----:B------:R1:W-:Y:S04]  /*22f90*/  STS.U8 [R27+UR9+0xde00], R9 ;  /* 0x00de00091b007988 */ /* 0x0003e80008000009 */
[----:B------:R3:W-:Y:S04]  /*22fa0*/  STS.U8 [R27+UR9+0xa200], R10 ;  /* 0x00a2000a1b007988 */ /* 0x0007e80008000009 */
[----:B0-----:R-:W4:Y:S04]  /*22fb0*/  LDL.LU R25, [R1+0xb40] ;  /* 0x000b400001197983 */ /* 0x001f280000300800 */
[----:B-1----:R-:W4:Y:S04]  /*22fc0*/  LDL.LU R29, [R1+0xb30] ;  /* 0x000b3000011d7983 */ /* 0x002f280000300800 */
[----:B---3--:R-:W3:Y:S04]  /*22fd0*/  LDL.LU R28, [R1+0x2d4] ;  /* 0x0002d400011c7983 */ /* 0x008ee80000300800 */
[----:B------:R0:W-:Y:S04]  /*22fe0*/  STS.U8 [R27+UR9+0xe200], R11 ;  /* 0x00e2000b1b007988 */ /* 0x0001e80008000009 */
[----:B------:R-:W3:Y:S04]  /*22ff0*/  LDL.LU R8, [R1+0x2d0] ;  /* 0x0002d00001087983 */ /* 0x000ee80000300800 */
[----:B------:R-:W3:Y:S04]  /*23000*/  LDL.LU R9, [R1+0x28c] ;  /* 0x00028c0001097983 */ /* 0x000ee80000300800 */
[----:B------:R1:W-:Y:S04]  /*23010*/  STS.U8 [R27+UR9+0xa600], R44 ;  /* 0x00a6002c1b007988 */ /* 0x0003e80008000009 */
[----:B------:R-:W3:Y:S04]  /*23020*/  LDL.LU R10, [R1+0x288] ;  /* 0x00028800010a7983 */ /* 0x000ee80000300800 */
[----:B------:R0:W-:Y:S04]  /*23030*/  STS.U8 [R27+UR9+0xe600], R46 ;  /* 0x00e6002e1b007988 */ /* 0x0001e80008000009 */
[----:B------:R-:W-:Y:S04]  /*23040*/  STS.U8 [R27+UR9+0xaa00], R5 ;  /* 0x00aa00051b007988 */ /* 0x000fe80008000009 */
[----:B------:R1:W-:Y:S04]  /*23050*/  STS.U8 [R27+UR9+0xea00], R0 ;  /* 0x00ea00001b007988 */ /* 0x0003e80008000009 */
[----:B0-----:R-:W3:Y:S04]  /*23060*/  LDL.LU R11, [R1+0x23c] ;  /* 0x00023c00010b7983 */ /* 0x001ee80000300800 */
[----:B------:R0:W-:Y:S04]  /*23070*/  STS.U8 [R27+UR9+0xae00], R2 ;  /* 0x00ae00021b007988 */ /* 0x0001e80008000009 */
[----:B-1----:R-:W3:Y:S04]  /*23080*/  LDL.LU R44, [R1+0x238] ;  /* 0x00023800012c7983 */ /* 0x002ee80000300800 */
[----:B------:R-:W3:Y:S04]  /*23090*/  LDL.LU R46, [R1+0x1fc] ;  /* 0x0001fc00012e7983 */ /* 0x000ee80000300800 */
[----:B------:R-:W3:Y:S04]  /*230a0*/  LDL.LU R0, [R1+0x1f8] ;  /* 0x0001f80001007983 */ /* 0x000ee80000300800 */
[----:B0-----:R-:W3:Y:S04]  /*230b0*/  LDL.LU R2, [R1+0x1bc] ;  /* 0x0001bc0001027983 */ /* 0x001ee80000300800 */
[----:B------:R0:W-:Y:S04]  /*230c0*/  STS.U8 [R27+UR9+0xee00], R6 ;  /* 0x00ee00061b007988 */ /* 0x0001e80008000009 */
[----:B------:R-:W3:Y:S04]  /*230d0*/  LDL.LU R52, [R1+0x1b8] ;  /* 0x0001b80001347983 */ /* 0x000ee80000300800 */
[----:B------:R-:W3:Y:S04]  /*230e0*/  LDL.LU R32, [R1+0x17c] ;  /* 0x00017c0001207983 */ /* 0x000ee80000300800 */
[----:B------:R-:W3:Y:S01]  /*230f0*/  LDL.LU R5, [R1+0x178] ;  /* 0x0001780001057983 */ /* 0x000ee20000300800 */
[----:B------:R-:W-:-:S03]  /*23100*/  LOP3.LUT R26, R38, 0x50, RZ, 0x3c, !PT ;  /* 0x00000050261a7812 */ /* 0x000fc600078e3cff */
[----:B0-----:R-:W3:Y:S04]  /*23110*/  LDL.LU R6, [R1+0x13c] ;  /* 0x00013c0001067983 */ /* 0x001ee80000300800 */
[----:B--2---:R-:W-:Y:S04]  /*23120*/  STS.U8 [R27+UR9+0xb200], R4 ;  /* 0x00b200041b007988 */ /* 0x004fe80008000009 */
[----:B------:R0:W-:Y:S04]  /*23130*/  STS.U8 [R27+UR9+0xf200], R3 ;  /* 0x00f200031b007988 */ /* 0x0001e80008000009 */
[----:B----4-:R-:W-:Y:S04]  /*23140*/  STS.U8 [R27+UR9+0xb600], R50 ;  /* 0x00b600321b007988 */ /* 0x010fe80008000009 */
[----:B------:R-:W-:Y:S04]  /*23150*/  STS.U8 [R27+UR9+0xf600], R48 ;  /* 0x00f600301b007988 */ /* 0x000fe80008000009 */
[----:B------:R-:W-:Y:S04]  /*23160*/  STS.U8 [R27+UR9+0xba00], R15 ;  /* 0x00ba000f1b007988 */ /* 0x000fe80008000009 */
[----:B------:R-:W-:Y:S04]  /*23170*/  STS.U8 [R27+UR9+0xfa00], R14 ;  /* 0x00fa000e1b007988 */ /* 0x000fe80008000009 */
[----:B------:R-:W-:Y:S04]  /*23180*/  STS.U8 [R27+UR9+0xbe00], R13 ;  /* 0x00be000d1b007988 */ /* 0x000fe80008000009 */
[----:B------:R1:W-:Y:S04]  /*23190*/  STS.U8 [R27+UR9+0xfe00], R12 ;  /* 0x00fe000c1b007988 */ /* 0x0003e80008000009 */
[----:B0-----:R-:W2:Y:S04]  /*231a0*/  LDL.LU R3, [R1+0x138] ;  /* 0x0001380001037983 */ /* 0x001ea80000300800 */
[----:B------:R-:W4:Y:S04]  /*231b0*/  LDL.LU R4, [R1+0xfc] ;  /* 0x0000fc0001047983 */ /* 0x000f280000300800 */
[----:B------:R-:W4:Y:S04]  /*231c0*/  LDL.LU R34, [R1+0xf8] ;  /* 0x0000f80001227983 */ /* 0x000f280000300800 */
[----:B------:R-:W4:Y:S04]  /*231d0*/  LDL.LU R30, [R1+0xc0] ;  /* 0x0000c000011e7983 */ /* 0x000f280000300800 */
[----:B-1----:R-:W4:Y:S04]  /*231e0*/  LDL.LU R12, [R1+0xbc] ;  /* 0x0000bc00010c7983 */ /* 0x002f280000300800 */
[----:B------:R-:W4:Y:S04]  /*231f0*/  LDL.LU R13, [R1+0x8c] ;  /* 0x00008c00010d7983 */ /* 0x000f280000300800 */
[----:B------:R-:W4:Y:S04]  /*23200*/  LDL.LU R48, [R1+0x88] ;  /* 0x0000880001307983 */ /* 0x000f280000300800 */
[----:B------:R-:W4:Y:S04]  /*23210*/  LDL.LU R50, [R1+0x58] ;  /* 0x0000580001327983 */ /* 0x000f280000300800 */
[----:B------:R0:W-:Y:S04]  /*23220*/  STS.U8 [R26+UR9+0x8280], R25 ;  /* 0x008280191a007988 */ /* 0x0001e80008000009 */
[----:B------:R1:W-:Y:S04]  /*23230*/  STS.U8 [R26+UR9+0xc280], R29 ;  /* 0x00c2801d1a007988 */ /* 0x0003e80008000009 */
[----:B---3--:R3:W-:Y:S04]  /*23240*/  STS.U8 [R26+UR9+0x8680], R28 ;  /* 0x0086801c1a007988 */ /* 0x0087e80008000009 */
        /* <DEDUP_REMOVED lines=9> */
[----:B------:R1:W-:Y:S04]  /*232e0*/  STS.U8 [R26+UR9+0xce80], R44 ;  /* 0x00ce802c1a007988 */ /* 0x0003e80008000009 */
[----:B------:R1:W-:Y:S04]  /*232f0*/  STS.U8 [R26+UR9+0x9280], R46 ;  /* 0x0092802e1a007988 */ /* 0x0003e80008000009 */
[----:B0-----:R-:W3:Y:S04]  /*23300*/  LDL.LU R10, [R1+0xc1c] ;  /* 0x000c1c00010a7983 */ /* 0x001ee80000300800 */
[----:B------:R0:W-:Y:S04]  /*23310*/  STS.U8 [R26+UR9+0xd280], R0 ;  /* 0x00d280001a007988 */ /* 0x0001e80008000009 */
[----:B-1----:R-:W3:Y:S04]  /*23320*/  LDL.LU R11, [R1+0xc18] ;  /* 0x000c1800010b7983 */ /* 0x002ee80000300800 */
[----:B------:R-:W3:Y:S04]  /*23330*/  LDL.LU R44, [R1+0xc14] ;  /* 0x000c1400012c7983 */ /* 0x000ee80000300800 */
[----:B------:R1:W-:Y:S04]  /*23340*/  STS.U8 [R26+UR9+0x9680], R2 ;  /* 0x009680021a007988 */ /* 0x0003e80008000009 */
[----:B------:R-:W3:Y:S04]  /*23350*/  LDL.LU R46, [R1+0xc10] ;  /* 0x000c1000012e7983 */ /* 0x000ee80000300800 */
[----:B0-----:R-:W3:Y:S04]  /*23360*/  LDL.LU R0, [R1+0xc0c] ;  /* 0x000c0c0001007983 */ /* 0x001ee80000300800 */
[----:B-1----:R-:W3:Y:S04]  /*23370*/  LDL.LU R2, [R1+0xc08] ;  /* 0x000c080001027983 */ /* 0x002ee80000300800 */
[----:B------:R-:W-:Y:S04]  /*23380*/  STS.U8 [R26+UR9+0xd680], R52 ;  /* 0x00d680341a007988 */ /* 0x000fe80008000009 */
[----:B------:R-:W-:Y:S04]  /*23390*/  STS.U8 [R26+UR9+0x9a80], R32 ;  /* 0x009a80201a007988 */ /* 0x000fe80008000009 */
[----:B------:R0:W-:Y:S04]  /*233a0*/  STS.U8 [R26+UR9+0xda80], R5 ;  /* 0x00da80051a007988 */ /* 0x0001e80008000009 */
[----:B------:R1:W-:Y:S04]  /*233b0*/  STS.U8 [R26+UR9+0x9e80], R6 ;  /* 0x009e80061a007988 */ /* 0x0003e80008000009 */
[----:B0-----:R-:W3:Y:S04]  /*233c0*/  LDL.LU R5, [R1+0xb24] ;  /* 0x000b240001057983 */ /* 0x001ee80000300800 */
[----:B-1----:R-:W3:Y:S04]  /*233d0*/  LDL.LU R6, [R1+0xb18] ;  /* 0x000b180001067983 */ /* 0x002ee80000300800 */
[----:B------:R-:W3:Y:S04]  /*233e0*/  LDL.LU R52, [R1+0x2cc] ;  /* 0x0002cc0001347983 */ /* 0x000ee80000300800 */
[----:B------:R-:W3:Y:S04]  /*233f0*/  LDL.LU R32, [R1+0x2c8] ;  /* 0x0002c80001207983 */ /* 0x000ee80000300800 */
[----:B--2---:R0:W-:Y:S04]  /*23400*/  STS.U8 [R26+UR9+0xde80], R3 ;  /* 0x00de80031a007988 */ /* 0x0041e80008000009 */
[----:B----4-:R1:W-:Y:S04]  /*23410*/  STS.U8 [R26+UR9+0xa280], R4 ;  /* 0x00a280041a007988 */ /* 0x0103e80008000009 */
[----:B------:R2:W-:Y:S04]  /*23420*/  STS.U8 [R26+UR9+0xe280], R34 ;  /* 0x00e280221a007988 */ /* 0x0005e80008000009 */
[----:B------:R4:W-:Y:S04]  /*23430*/  STS.U8 [R26+UR9+0xa680], R30 ;  /* 0x00a6801e1a007988 */ /* 0x0009e80008000009 */
[----:B------:R-:W-:Y:S04]  /*23440*/  STS.U8 [R26+UR9+0xe680], R12 ;  /* 0x00e6800c1a007988 */ /* 0x000fe80008000009 */
[----:B------:R2:W-:Y:S04]  /*23450*/  STS.U8 [R26+UR9+0xaa80], R13 ;  /* 0x00aa800d1a007988 */ /* 0x0005e80008000009 */
[----:B0-----:R-:W3:Y:S04]  /*23460*/  LDL.LU R3, [R1+0x284] ;  /* 0x0002840001037983 */ /* 0x001ee80000300800 */
[----:B-1----:R-:W3:Y:S04]  /*23470*/  LDL.LU R4, [R1+0x280] ;  /* 0x0002800001047983 */ /* 0x002ee80000300800 */
[----:B--2---:R-:W2:Y:S04]  /*23480*/  LDL.LU R34, [R1+0x27c] ;  /* 0x00027c0001227983 */ /* 0x004ea80000300800 */
[----:B----4-:R-:W4:Y:S04]  /*23490*/  LDL.LU R30, [R1+0x278] ;  /* 0x00027800011e7983 */ /* 0x010f280000300800 */
[----:B------:R0:W-:Y:S04]  /*234a0*/  STS.U8 [R26+UR9+0xea80], R48 ;  /* 0x00ea80301a007988 */ /* 0x0001e80008000009 */
[----:B------:R-:W2:Y:S04]  /*234b0*/  LDL R13, [R1+0x34c] ;  /* 0x00034c00010d7983 */ /* 0x000ea80000100800 */
[----:B------:R-:W4:Y:S04]  /*234c0*/  LDL R12, [R1+0x350] ;  /* 0x00035000010c7983 */ /* 0x000f280000100800 */
[----:B------:R-:W-:Y:S01]  /*234d0*/  STS.U8 [R26+UR9+0xae80], R50 ;  /* 0x00ae80321a007988 */ /* 0x000fe20008000009 */
[----:B------:R-:W-:-:S03]  /*234e0*/  PRMT R7, RZ, 0x7610, R7 ;  /* 0x00007610ff077816 */ /* 0x000fc60000000007 */
[----:B0-----:R-:W4:Y:S04]  /*234f0*/  LDL R48, [R1+0x39c] ;  /* 0x00039c0001307983 */ /* 0x001f280000100800 */
[----:B------:R-:W-:Y:S04]  /*23500*/  STS.U8 [R26+UR9+0xee80], R25 ;  /* 0x00ee80191a007988 */ /* 0x000fe80008000009 */
[----:B---3--:R0:W-:Y:S04]  /*23510*/  STS.U8 [R26+UR9+0xb280], R2 ;  /* 0x00b280021a007988 */ /* 0x0081e80008000009 */
[----:B------:R1:W-:Y:S04]  /*23520*/  STS.U8 [R26+UR9+0xf280], R0 ;  /* 0x00f280001a007988 */ /* 0x0003e80008000009 */
[----:B0-----:R-:W3:Y:S04]  /*23530*/  LDL R2, [R1+0x38c] ;  /* 0x00038c0001027983 */ /* 0x001ee80000100800 */
[----:B-1----:R-:W3:Y:S04]  /*23540*/  LDL R0, [R1+0x390] ;  /* 0x0003900001007983 */ /* 0x002ee80000100800 */
[----:B------:R0:W-:Y:S04]  /*23550*/  STS.U8 [R26+UR9+0xb680], R46 ;  /* 0x00b6802e1a007988 */ /* 0x0001e80008000009 */
[----:B------:R1:W-:Y:S01]  /*23560*/  STS.U8 [R26+UR9+0xf680], R44 ;  /* 0x00f6802c1a007988 */ /* 0x0003e20008000009 */
[----:B------:R-:W-:-:S03]  /*23570*/  LOP3.LUT R25, R38, 0x60, RZ, 0x3c, !PT ;  /* 0x0000006026197812 */ /* 0x000fc600078e3cff */
[----:B------:R-:W-:Y:S04]  /*23580*/  STS.U8 [R26+UR9+0xba80], R11 ;  /* 0x00ba800b1a007988 */ /* 0x000fe80008000009 */
[----:B------:R-:W-:Y:S04]  /*23590*/  STS.U8 [R26+UR9+0xfa80], R10 ;  /* 0x00fa800a1a007988 */ /* 0x000fe80008000009 */
[----:B------:R-:W-:Y:S04]  /*235a0*/  STS.U8 [R26+UR9+0xbe80], R9 ;  /* 0x00be80091a007988 */ /* 0x000fe80008000009 */
[----:B------:R-:W-:Y:S04]  /*235b0*/  STS.U8 [R26+UR9+0xfe80], R8 ;  /* 0x00fe80081a007988 */ /* 0x000fe80008000009 */
[----:B------:R0:W-:Y:S04]  /*235c0*/  STS.U8 [R25+UR9+0x8300], R5 ;  /* 0x0083000519007988 */ /* 0x0001e80008000009 */
[----:B------:R0:W-:Y:S04]  /*235d0*/  STS.U8 [R25+UR9+0xc300], R6 ;  /* 0x00c3000619007988 */ /* 0x0001e80008000009 */
[----:B------:R-:W-:Y:S04]  /*235e0*/  STS.U8 [R25+UR9+0x8700], R52 ;  /* 0x0087003419007988 */ /* 0x000fe80008000009 */
[----:B------:R1:W-:Y:S04]  /*235f0*/  STS.U8 [R25+UR9+0xc700], R32 ;  /* 0x00c7002019007988 */ /* 0x0003e80008000009 */
[----:B0-----:R-:W3:Y:S04]  /*23600*/  LDL R46, [R1+0x3a0] ;  /* 0x0003a000012e7983 */ /* 0x001ee80000100800 */
[----:B-1----:R-:W3:Y:S04]  /*23610*/  LDL R44, [R1+0x364] ;  /* 0x00036400012c7983 */ /* 0x002ee80000100800 */
[----:B------:R-:W3:Y:S04]  /*23620*/  LDL R5, [R1+0x358] ;  /* 0x0003580001057983 */ /* 0x000ee80000100800 */
[----:B------:R-:W3:Y:S04]  /*23630*/  LDL R6, [R1+0x354] ;  /* 0x0003540001067983 */ /* 0x000ee80000100800 */
[----:B------:R-:W3:Y:S04]  /*23640*/  LDL R32, [R1+0x3a4] ;  /* 0x0003a40001207983 */ /* 0x000ee80000100800 */
[----:B------:R0:W-:Y:S04]  /*23650*/  STS.U8 [R25+UR9+0x8b00], R3 ;  /* 0x008b000319007988 */ /* 0x0001e80008000009 */
[----:B------:R1:W-:Y:S01]  /*23660*/  STS.U8 [R25+UR9+0xcb00], R4 ;  /* 0x00cb000419007988 */ /* 0x0003e20008000009 */
[----:B--2---:R-:W-:-:S02]  /*23670*/  @!P1 IMAD.MOV.U32 R11, RZ, RZ, R13 ;  /* 0x000000ffff0b9224 */ /* 0x004fc400078e000d */
[----:B----4-:R-:W-:Y:S01]  /*23680*/  @!P1 IMAD.MOV.U32 R10, RZ, RZ, R12 ;  /* 0x000000ffff0a9224 */ /* 0x010fe200078e000c */
[----:B0-----:R-:W2:Y:S04]  /*23690*/  LDL R3, [R1+0x398] ;  /* 0x0003980001037983 */ /* 0x001ea80000100800 */
[----:B-1----:R-:W4:Y:S04]  /*236a0*/  LDL R4, [R1+0x394] ;  /* 0x0003940001047983 */ /* 0x002f280000100800 */
[----:B------:R3:W4:Y:S02]  /*236b0*/  @!P1 LDG.E.U8 R7, desc[UR20][R10.64] ;  /* 0x000000140a079981 */ /* 0x000724000c1e1100 */
[----:B---3--:R-:W-:-:S02]  /*236c0*/  @!P1 IMAD.MOV.U32 R11, RZ, RZ, R2 ;  /* 0x000000ffff0b9224 */ /* 0x008fc400078e0002 */
[----:B------:R-:W3:Y:S01]  /*236d0*/  LDL R2, [R1+0x35c] ;  /* 0x00035c0001027983 */ /* 0x000ee20000100800 */
[----:B------:R-:W-:-:S03]  /*236e0*/  @!P1 IMAD.MOV.U32 R10, RZ, RZ, R0 ;  /* 0x000000ffff0a9224 */ /* 0x000fc600078e0000 */
[----:B------:R-:W3:Y:S04]  /*236f0*/  LDL R0, [R1+0x360] ;  /* 0x0003600001007983 */ /* 0x000ee80000100800 */
[----:B------:R0:W-:Y:S04]  /*23700*/  STS.U8 [R25+UR9+0x8f00], R34 ;  /* 0x008f002219007988 */ /* 0x0001e80008000009 */
[----:B------:R1:W-:Y:S04]  /*23710*/  STS.U8 [R25+UR9+0xcf00], R30 ;  /* 0x00cf001e19007988 */ /* 0x0003e80008000009 */
[----:B0-----:R-:W3:Y:S04]  /*23720*/  LDL R34, [R1+0x368] ;  /* 0x0003680001227983 */ /* 0x001ee80000100800 */
[----:B-1----:R-:W3:Y:S01]  /*23730*/  LDL R30, [R1+0x3a8] ;  /* 0x0003a800011e7983 */ /* 0x002ee20000100800 */
[----:B------:R-:W-:-:S02]  /*23740*/  PRMT R8, RZ, 0x7610, R8 ;  /* 0x00007610ff087816 */ /* 0x000fc40000000008 */
[----:B------:R-:W-:Y:S01]  /*23750*/  PRMT R9, RZ, 0x7610, R9 ;  /* 0x00007610ff097816 */ /* 0x000fe20000000009 */
[----:B------:R-:W-:Y:S02]  /*23760*/  @!P1 IMAD.MOV.U32 R12, RZ, RZ, R5 ;  /* 0x000000ffff0c9224 */ /* 0x000fe400078e0005 */
[----:B------:R-:W-:Y:S01]  /*23770*/  @!P1 IMAD.MOV.U32 R13, RZ, RZ, R6 ;  /* 0x000000ffff0d9224 */ /* 0x000fe200078e0006 */
[----:B------:R-:W3:Y:S04]  /*23780*/  LDL R5, [R1+0x370] ;  /* 0x0003700001057983 */ /* 0x000ee80000100800 */
[----:B------:R-:W3:Y:S04]  /*23790*/  LDL R6, [R1+0x36c] ;  /* 0x00036c0001067983 */ /* 0x000ee80000100800 */
[----:B------:R0:W3:Y:S04]  /*237a0*/  @!P1 LDG.E.U8 R8, desc[UR20][R10.64] ;  /* 0x000000140a089981 */ /* 0x0000e8000c1e1100 */
[----:B------:R2:W3:Y:S01]  /*237b0*/  @!P1 LDG.E.U8 R9, desc[UR20][R12.64] ;  /* 0x000000140c099981 */ /* 0x0004e2000c1e1100 */
[----:B0-----:R-:W-:Y:S01]  /*237c0*/  PRMT R10, RZ, 0x7610, R10 ;  /* 0x00007610ff0a7816 */ /* 0x001fe2000000000a */
[----:B--2---:R-:W-:-:S02]  /*237d0*/  @!P1 IMAD.MOV.U32 R12, RZ, RZ, R3 ;  /* 0x000000ffff0c9224 */ /* 0x004fc400078e0003 */
[----:B----4-:R-:W-:Y:S01]  /*237e0*/  @!P1 IMAD.MOV.U32 R13, RZ, RZ, R4 ;  /* 0x000000ffff0d9224 */ /* 0x010fe200078e0004 */
[----:B------:R-:W2:Y:S04]  /*237f0*/  LDL R3, [R1+0x3b0] ;  /* 0x0003b00001037983 */ /* 0x000ea80000100800 */
[----:B------:R-:W4:Y:S04]  /*23800*/  LDL R4, [R1+0x3ac] ;  /* 0x0003ac0001047983 */ /* 0x000f280000100800 */
[----:B------:R3:W4:Y:S02]  /*23810*/  @!P1 LDG.E.U8 R10, desc[UR20][R12.64] ;  /* 0x000000140c0a9981 */ /* 0x000724000c1e1100 */
[----:B---3--:R-:W-:-:S02]  /*23820*/  @!P1 IMAD.MOV.U32 R13, RZ, RZ, R2 ;  /* 0x000000ffff0d9224 */ /* 0x008fc400078e0002 */
[----:B------:R-:W3:Y:S01]  /*23830*/  LDL R2, [R1+0x374] ;  /* 0x0003740001027983 */ /* 0x000ee20000100800 */
[----:B------:R-:W-:-:S03]  /*23840*/  @!P1 IMAD.MOV.U32 R12, RZ, RZ, R0 ;  /* 0x000000ffff0c9224 */ /* 0x000fc600078e0000 */
[----:B------:R-:W3:Y:S01]  /*23850*/  LDL R0, [R1+0x378] ;  /* 0x0003780001007983 */ /* 0x000ee20000100800 */
[----:B------:R-:W-:Y:S02]  /*23860*/  PRMT R11, RZ, 0x7610, R11 ;  /* 0x00007610ff0b7816 */ /* 0x000fe4000000000b */
[----:B------:R-:W-:-:S04]  /*23870*/  PRMT R14, RZ, 0x7610, R14 ;  /* 0x00007610ff0e7816 */ /* 0x000fc8000000000e */
[----:B------:R0:W3:Y:S01]  /*23880*/  @!P1 LDG.E.U8 R11, desc[UR20][R12.64] ;  /* 0x000000140c0b9981 */ /* 0x0000e2000c1e1100 */
[----:B------:R-:W-:Y:S01]  /*23890*/  PRMT R15, RZ, 0x7610, R15 ;  /* 0x00007610ff0f7816 */ /* 0x000fe2000000000f */
[----:B0-----:R-:W-:Y:S02]  /*238a0*/  @!P1 IMAD.MOV.U32 R12, RZ, RZ, R46 ;  /* 0x000000ffff0c9224 */ /* 0x001fe400078e002e */
[----:B------:R-:W-:-:S05]  /*238b0*/  @!P1 IMAD.MOV.U32 R13, RZ, RZ, R48 ;  /* 0x000000ffff0d9224 */ /* 0x000fca00078e0030 */
[----:B------:R0:W3:Y:S01]  /*238c0*/  @!P1 LDG.E.U8 R14, desc[UR20][R12.64] ;  /* 0x000000140c0e9981 */ /* 0x0000e2000c1e1100 */
[----:B------:R-:W-:Y:S01]  /*238d0*/  PRMT R16, RZ, 0x7610, R16 ;  /* 0x00007610ff107816 */ /* 0x000fe20000000010 */
[----:B0-----:R-:W-:Y:S02]  /*238e0*/  @!P1 IMAD.MOV.U32 R12, RZ, RZ, R34 ;  /* 0x000000ffff0c9224 */ /* 0x001fe400078e0022 */
[----:B------:R-:W-:-:S05]  /*238f0*/  @!P1 IMAD.MOV.U32 R13, RZ, RZ, R44 ;  /* 0x000000ffff0d9224 */ /* 0x000fca00078e002c */
[----:B------:R0:W3:Y:S01]  /*23900*/  @!P1 LDG.E.U8 R15, desc[UR20][R12.64] ;  /* 0x000000140c0f9981 */ /* 0x0000e2000c1e1100 */
[----:B------:R-:W-:Y:S01]  /*23910*/  PRMT R17, RZ, 0x7610, R17 ;  /* 0x00007610ff117816 */ /* 0x000fe20000000011 */
[----:B0-----:R-:W-:Y:S02]  /*23920*/  @!P1 IMAD.MOV.U32 R12, RZ, RZ, R30 ;  /* 0x000000ffff0c9224 */ /* 0x001fe400078e001e */
[----:B------:R-:W-:Y:S01]  /*23930*/  @!P1 IMAD.MOV.U32 R13, RZ, RZ, R32 ;  /* 0x000000ffff0d9224 */ /* 0x000fe200078e0020 */
[----:B------:R-:W-:Y:S01]  /*23940*/  PRMT R18, RZ, 0x7610, R18 ;  /* 0x00007610ff127816 */ /* 0x000fe20000000012 */
[----:B------:R-:W3:Y:S04]  /*23950*/  LDL R30, [R1+0x3bc] ;  /* 0x0003bc00011e7983 */ /* 0x000ee80000100800 */
[----:B------:R0:W3:Y:S02]  /*23960*/  @!P1 LDG.E.U8 R16, desc[UR20][R12.64] ;  /* 0x000000140c109981 */ /* 0x0000e4000c1e1100 */
[----:B0-----:R-:W-:-:S02]  /*23970*/  @!P1 IMAD.MOV.U32 R12, RZ, RZ, R5 ;  /* 0x000000ffff0c9224 */ /* 0x001fc400078e0005 */
[----:B------:R-:W-:Y:S01]  /*23980*/  @!P1 IMAD.MOV.U32 R13, RZ, RZ, R6 ;  /* 0x000000ffff0d9224 */ /* 0x000fe200078e0006 */
[----:B------:R-:W3:Y:S04]  /*23990*/  LDL R5, [R1+0x384] ;  /* 0x0003840001057983 */ /* 0x000ee80000100800 */
[----:B------:R-:W3:Y:S04]  /*239a0*/  LDL R6, [R1+0x3c0] ;  /* 0x0003c00001067983 */ /* 0x000ee80000100800 */
[----:B------:R2:W3:Y:S01]  /*239b0*/  @!P1 LDG.E.U8 R17, desc[UR20][R12.64] ;  /* 0x000000140c119981 */ /* 0x0004e2000c1e1100 */
[----:B------:R-:W-:Y:S01]  /*239c0*/  PRMT R19, RZ, 0x7610, R19 ;  /* 0x00007610ff137816 */ /* 0x000fe20000000013 */
[----:B--2---:R-:W-:-:S02]  /*239d0*/  @!P1 IMAD.MOV.U32 R12, RZ, RZ, R3 ;  /* 0x000000ffff0c9224 */ /* 0x004fc400078e0003 */
[----:B----4-:R-:W-:-:S05]  /*239e0*/  @!P1 IMAD.MOV.U32 R13, RZ, RZ, R4 ;  /* 0x000000ffff0d9224 */ /* 0x010fca00078e0004 */
[----:B------:R3:W2:Y:S02]  /*239f0*/  @!P1 LDG.E.U8 R18, desc[UR20][R12.64] ;  /* 0x000000140c129981 */ /* 0x0006a4000c1e1100 */
[----:B---3--:R-:W-:Y:S02]  /*23a00*/  @!P1 IMAD.MOV.U32 R13, RZ, RZ, R2 ;  /* 0x000000ffff0d9224 */ /* 0x008fe400078e0002 */
[----:B------:R-:W3:Y:S04]  /*23a10*/  LDL R2, [R1+0x388] ;  /* 0x0003880001027983 */ /* 0x000ee80000100800 */
[----:B------:R-:W4:Y:S04]  /*23a20*/  LDL.LU R44, [R1+0x260] ;  /* 0x00026000012c7983 */ /* 0x000f280000300800 */
[----:B------:R-:W2:Y:S04]  /*23a30*/  LDL.LU R46, [R1+0x258] ;  /* 0x00025800012e7983 */ /* 0x000ea80000300800 */
[----:B------:R-:W2:Y:S04]  /*23a40*/  LDL.LU R48, [R1+0x220] ;  /* 0x0002200001307983 */ /* 0x000ea80000300800 */
[----:B------:R-:W2:Y:S01]  /*23a50*/  LDL.LU R50, [R1+0x218] ;  /* 0x0002180001327983 */ /* 0x000ea20000300800 */
[----:B------:R-:W-:-:S03]  /*23a60*/  @!P1 IMAD.MOV.U32 R12, RZ, RZ, R0 ;  /* 0x000000ffff0c9224 */ /* 0x000fc600078e0000 */
[----:B------:R-:W2:Y:S04]  /*23a70*/  LDL.LU R52, [R1+0x1e0] ;  /* 0x0001e00001347983 */ /* 0x000ea80000300800 */
[----:B------:R-:W2:Y:S04]  /*23a80*/  LDL.LU R32, [R1+0x1d8] ;  /* 0x0001d80001207983 */ /* 0x000ea80000300800 */
[----:B------:R-:W2:Y:S04]  /*23a90*/  LDL.LU R34, [R1+0x1a0] ;  /* 0x0001a00001227983 */ /* 0x000ea80000300800 */
[----:B------:R-:W2:Y:S04]  /*23aa0*/  LDL.LU R0, [R1+0x198] ;  /* 0x0001980001007983 */ /* 0x000ea80000300800 */
[----:B------:R-:W2:Y:S04]  /*23ab0*/  LDL.LU R4, [R1+0x160] ;  /* 0x0001600001047983 */ /* 0x000ea80000300800 */
[----:B------:R-:W2:Y:S04]  /*23ac0*/  LDL.LU R3, [R1+0x158] ;  /* 0x0001580001037983 */ /* 0x000ea80000300800 */
[----:B------:R0:W2:Y:S04]  /*23ad0*/  @!P1 LDG.E.U8 R19, desc[UR20][R12.64] ;  /* 0x000000140c139981 */ /* 0x0000a8000c1e1100 */
[----:B------:R-:W0:Y:S04]  /*23ae0*/  LDL R12, [R1+0x3b4] ;  /* 0x0003b400010c7983 */ /* 0x000e280000100800 */
[----:B------:R-:W0:Y:S01]  /*23af0*/  LDL R13, [R1+0x3b8] ;  /* 0x0003b800010d7983 */ /* 0x000e220000100800 */
[----:B------:R-:W-:-:S02]  /*23b00*/  PRMT R20, RZ, 0x7610, R20 ;  /* 0x00007610ff147816 */ /* 0x000fc40000000014 */
[----:B0-----:R-:W-:-:S04]  /*23b10*/  @!P1 LOP3.LUT R13, R13, R12, RZ, 0x3c, !PT ;  /* 0x0000000c0d0d9212 */ /* 0x001fc800078e3cff */
[----:B------:R-:W-:-:S04]  /*23b20*/  @!P1 LOP3.LUT R12, R13, R12, RZ, 0x3c, !PT ;  /* 0x0000000c0d0c9212 */ /* 0x000fc800078e3cff */
[----:B------:R-:W-:-:S05]  /*23b30*/  @!P1 LOP3.LUT R13, R13, R12, RZ, 0x3c, !PT ;  /* 0x0000000c0d0d9212 */ /* 0x000fca00078e3cff */
[----:B------:R0:W2:Y:S04]  /*23b40*/  @!P1 LDG.E.U8 R20, desc[UR20][R12.64] ;  /* 0x000000140c149981 */ /* 0x0000a8000c1e1100 */
[----:B------:R-:W0:Y:S04]  /*23b50*/  LDL R12, [R1+0x37c] ;  /* 0x00037c00010c7983 */ /* 0x000e280000100800 */
[----:B------:R-:W0:Y:S01]  /*23b60*/  LDL R13, [R1+0x380] ;  /* 0x00038000010d7983 */ /* 0x000e220000100800 */
[----:B------:R-:W-:Y:S02]  /*23b70*/  PRMT R21, RZ, 0x7610, R21 ;  /* 0x00007610ff157816 */ /* 0x000fe40000000015 */
[----:B------:R-:W-:-:S02]  /*23b80*/  PRMT R22, RZ, 0x7610, R22 ;  /* 0x00007610ff167816 */ /* 0x000fc40000000016 */
[----:B------:R-:W-:Y:S02]  /*23b90*/  PRMT R23, RZ, 0x7610, R23 ;  /* 0x00007610ff177816 */ /* 0x000fe40000000017 */
[----:B0-----:R-:W-:-:S04]  /*23ba0*/  @!P1 LOP3.LUT R13, R13, R12, RZ, 0x3c, !PT ;  /* 0x0000000c0d0d9212 */ /* 0x001fc800078e3cff */
[----:B------:R-:W-:-:S04]  /*23bb0*/  @!P1 LOP3.LUT R12, R13, R12, RZ, 0x3c, !PT ;  /* 0x0000000c0d0c9212 */ /* 0x000fc800078e3cff */
[----:B------:R-:W-:-:S05]  /*23bc0*/  @!P1 LOP3.LUT R13, R13, R12, RZ, 0x3c, !PT ;  /* 0x0000000c0d0d9212 */ /* 0x000fca00078e3cff */
[----:B------:R0:W2:Y:S02]  /*23bd0*/  @!P1 LDG.E.U8 R21, desc[UR20][R12.64] ;  /* 0x000000140c159981 */ /* 0x0000a4000c1e1100 */
[----:B0-----:R-:W-:Y:S02]  /*23be0*/  @!P1 IMAD.MOV.U32 R12, RZ, RZ, R6 ;  /* 0x000000ffff0c9224 */ /* 0x001fe400078e0006 */
[----:B------:R-:W-:Y:S02]  /*23bf0*/  @!P1 IMAD.MOV.U32 R13, RZ, RZ, R30 ;  /* 0x000000ffff0d9224 */ /* 0x000fe400078e001e */
[----:B------:R-:W2:Y:S04]  /*23c00*/  LDL.LU R30, [R1+0x120] ;  /* 0x00012000011e7983 */ /* 0x000ea80000300800 */
[----:B------:R3:W2:Y:S02]  /*23c10*/  @!P1 LDG.E.U8 R22, desc[UR20][R12.64] ;  /* 0x000000140c169981 */ /* 0x0006a4000c1e1100 */
[----:B---3--:R-:W-:-:S02]  /*23c20*/  @!P1 IMAD.MOV.U32 R12, RZ, RZ, R2 ;  /* 0x000000ffff0c9224 */ /* 0x008fc400078e0002 */
[----:B------:R-:W-:Y:S02]  /*23c30*/  @!P1 IMAD.MOV.U32 R13, RZ, RZ, R5 ;  /* 0x000000ffff0d9224 */ /* 0x000fe400078e0005 */
[----:B------:R-:W3:Y:S04]  /*23c40*/  LDL.LU R5, [R1+0x118] ;  /* 0x0001180001057983 */ /* 0x000ee80000300800 */
        /* <DEDUP_REMOVED lines=9> */
[----:B------:R-:W2:Y:S04]  /*23ce0*/  @!P1 LDG.E.U8 R24, desc[UR20][R12.64] ;  /* 0x000000140c189981 */ /* 0x000ea8000c1e1100 */
[----:B------:R-:W2:Y:S04]  /*23cf0*/  LDL.LU R12, [R1+0x2a8] ;  /* 0x0002a800010c7983 */ /* 0x000ea80000300800 */
[----:B------:R-:W3:Y:S04]  /*23d00*/  LDL.LU R13, [R1+0x2a0] ;  /* 0x0002a000010d7983 */ /* 0x000ee80000300800 */
[----:B--2---:R-:W-:Y:S04]  /*23d10*/  STS.U8 [R25+UR9+0x9300], R12 ;  /* 0x0093000c19007988 */ /* 0x004fe80008000009 */
[----:B---3--:R-:W-:Y:S04]  /*23d20*/  STS.U8 [R25+UR9+0xd300], R13 ;  /* 0x00d3000d19007988 */ /* 0x008fe80008000009 */
[----:B----4-:R-:W-:Y:S04]  /*23d30*/  STS.U8 [R25+UR9+0x9700], R44 ;  /* 0x0097002c19007988 */ /* 0x010fe80008000009 */
        /* <DEDUP_REMOVED lines=22> */
[----:B------:R1:W-:Y:S04]  /*23ea0*/  STS.U8 [R25+UR9+0xeb00], R5 ;  /* 0x00eb000519007988 */ /* 0x0003e80008000009 */
[----:B0-----:R-:W2:Y:S04]  /*23eb0*/  LDL.LU R30, [R1+0xc04] ;  /* 0x000c0400011e7983 */ /* 0x001ea80000300800 */
[----:B-1----:R-:W2:Y:S04]  /*23ec0*/  LDL.LU R5, [R1+0xc00] ;  /* 0x000c000001057983 */ /* 0x002ea80000300800 */
[----:B------:R0:W-:Y:S04]  /*23ed0*/  STS.U8 [R25+UR9+0xaf00], R6 ;  /* 0x00af000619007988 */ /* 0x0001e80008000009 */
[----:B------:R1:W-:Y:S04]  /*23ee0*/  STS.U8 [R25+UR9+0xef00], R2 ;  /* 0x00ef000219007988 */ /* 0x0003e80008000009 */
[----:B0-----:R-:W3:Y:S04]  /*23ef0*/  LDL.LU R6, [R1+0xbfc] ;  /* 0x000bfc0001067983 */ /* 0x001ee80000300800 */
[----:B-1----:R-:W3:Y:S04]  /*23f00*/  LDL.LU R2, [R1+0xbf8] ;  /* 0x000bf80001027983 */ /* 0x002ee80000300800 */
[----:B--2---:R0:W-:Y:S02]  /*23f10*/  STS.U8 [R25+UR9+0xb300], R5 ;  /* 0x00b3000519007988 */ /* 0x0041e40008000009 */
[----:B0-----:R-:W0:Y:S02]  /*23f20*/  S2R R5, SR_TID.X ;  /* 0x0000000000057919 */ /* 0x001e240000002100 */
[----:B------:R1:W-:Y:S04]  /*23f30*/  STS.U8 [R25+UR9+0xf300], R30 ;  /* 0x00f3001e19007988 */ /* 0x0003e80008000009 */
[----:B------:R2:W-:Y:S04]  /*23f40*/  STS.U8 [R25+UR9+0xb700], R31 ;  /* 0x00b7001f19007988 */ /* 0x0005e80008000009 */
[----:B------:R0:W-:Y:S04]  /*23f50*/  STS.U8 [R25+UR9+0xf700], R33 ;  /* 0x00f7002119007988 */ /* 0x0001e80008000009 */
[----:B------:R0:W-:Y:S04]  /*23f60*/  STS.U8 [R25+UR9+0xbb00], R39 ;  /* 0x00bb002719007988 */ /* 0x0001e80008000009 */
[----:B------:R0:W-:Y:S04]  /*23f70*/  STS.U8 [R25+UR9+0xfb00], R41 ;  /* 0x00fb002919007988 */ /* 0x0001e80008000009 */
[----:B------:R0:W-:Y:S04]  /*23f80*/  STS.U8 [R25+UR9+0xbf00], R47 ;  /* 0x00bf002f19007988 */ /* 0x0001e80008000009 */
[----:B-1----:R-:W4:Y:S04]  /*23f90*/  LDL.LU R30, [R1+0x290] ;  /* 0x00029000011e7983 */ /* 0x002f280000300800 */
[----:B--2---:R-:W2:Y:S04]  /*23fa0*/  LDL.LU R31, [R1+0x298] ;  /* 0x00029800011f7983 */ /* 0x004ea80000300800 */
[----:B0-----:R-:W2:Y:S04]  /*23fb0*/  LDL.LU R33, [R1+0x2d8] ;  /* 0x0002d80001217983 */ /* 0x001ea80000300800 */
[----:B------:R-:W2:Y:S04]  /*23fc0*/  LDL.LU R39, [R1+0x2e0] ;  /* 0x0002e00001277983 */ /* 0x000ea80000300800 */
[----:B------:R-:W2:Y:S04]  /*23fd0*/  LDL.LU R41, [R1+0x318] ;  /* 0x0003180001297983 */ /* 0x000ea80000300800 */
[----:B------:R-:W2:Y:S04]  /*23fe0*/  LDL.LU R47, [R1+0x320] ;  /* 0x00032000012f7983 */ /* 0x000ea80000300800 */
[----:B------:R0:W-:Y:S04]  /*23ff0*/  STS.U8 [R25+UR9+0xff00], R49 ;  /* 0x00ff003119007988 */ /* 0x0001e80008000009 */
[----:B0-----:R-:W2:Y:S01]  /*24000*/  LDL.LU R49, [R1+0xb68] ;  /* 0x000b680001317983 */ /* 0x001ea20000300800 */
[----:B------:R-:W-:-:S04]  /*24010*/  LOP3.LUT R5, R5, 0x7f, RZ, 0xc0, !PT ;  /* 0x0000007f05057812 */ /* 0x000fc800078ec0ff */
[----:B------:R-:W-:-:S05]  /*24020*/  LOP3.LUT R5, R5, 0x70, RZ, 0x3c, !PT ;  /* 0x0000007005057812 */ /* 0x000fca00078e3cff */
[----:B---3--:R0:W-:Y:S04]  /*24030*/  STS.U8 [R5+UR9+0x8380], R0 ;  /* 0x0083800005007988 */ /* 0x0081e80008000009 */
[----:B----4-:R1:W-:Y:S04]  /*24040*/  STS.U8 [R5+UR9+0xc380], R4 ;  /* 0x00c3800405007988 */ /* 0x0103e80008000009 */
[----:B------:R3:W-:Y:S04]  /*24050*/  STS.U8 [R5+UR9+0x8780], R3 ;  /* 0x0087800305007988 */ /* 0x0007e80008000009 */
[----:B0-----:R-:W4:Y:S04]  /*24060*/  LDL.LU R0, [R1+0xbf4] ;  /* 0x000bf40001007983 */ /* 0x001f280000300800 */
[----:B-1----:R-:W2:Y:S04]  /*24070*/  LDL.LU R4, [R1+0xbf0] ;  /* 0x000bf00001047983 */ /* 0x002ea80000300800 */
[----:B---3--:R-:W3:Y:S04]  /*24080*/  LDL.LU R3, [R1+0xbec] ;  /* 0x000bec0001037983 */ /* 0x008ee80000300800 */
        /* <DEDUP_REMOVED lines=19> */
[----:B----4-:R-:W-:Y:S04]  /*241c0*/  STS.U8 [R5+UR9+0xeb80], R0 ;  /* 0x00eb800005007988 */ /* 0x010fe80008000009 */
[----:B---3--:R0:W-:Y:S04]  /*241d0*/  STS.U8 [R5+UR9+0xe780], R3 ;  /* 0x00e7800305007988 */ /* 0x0081e80008000009 */
[----:B--2---:R1:W-:Y:S04]  /*241e0*/  STS.U8 [R5+UR9+0xab80], R4 ;  /* 0x00ab800405007988 */ /* 0x0043e80008000009 */
[----:B0-----:R0:W5:Y:S04]  /*241f0*/  LDL.LU R3, [R1+0xbe8] ;  /* 0x000be80001037983 */ /* 0x0011680000300800 */
[----:B-1----:R0:W5:Y:S04]  /*24200*/  LDL.LU R4, [R1+0xbe4] ;  /* 0x000be40001047983 */ /* 0x0021680000300800 */
[----:B------:R0:W5:Y:S04]  /*24210*/  LDL.LU R0, [R1+0xbe0] ;  /* 0x000be00001007983 */ /* 0x0001680000300800 */
[----:B------:R0:W5:Y:S04]  /*24220*/  LDL.LU R2, [R1+0xbdc] ;  /* 0x000bdc0001027983 */ /* 0x0001680000300800 */
[----:B------:R0:W5:Y:S04]  /*24230*/  LDL.LU R6, [R1+0xbd8] ;  /* 0x000bd80001067983 */ /* 0x0001680000300800 */
[----:B------:R0:W-:Y:S04]  /*24240*/  STS.U8 [R5+UR9+0xc780], R49 ;  /* 0x00c7803105007988 */ /* 0x0001e80008000009 */
        /* <DEDUP_REMOVED lines=21> */
[----:B------:R0:W-:Y:S01]  /*243a0*/  STS.U8 [R5+UR9+0x10f80], R24 ;  /* 0x010f801805007988 */ /* 0x0001e20008000009 */
[----:B------:R1:W-:Y:S06]  /*243b0*/  MEMBAR.ALL.CTA ;  /* 0x0000000000007992 */ /* 0x0003ec0000008000 */
[----:B-1----:R-:W1:Y:S01]  /*243c0*/  FENCE.VIEW.ASYNC.S ;  /* 0x00000000000073c6 */ /* 0x002e620000000000 */
[----:B------:R-:W-:Y:S01]  /*243d0*/  ULEA UR11, UR18, UR9, 0x3 ;  /* 0x00000009120b7291 */ /* 0x000fe2000f8e18ff */
[----:B------:R-:W-:-:S03]  /*243e0*/  UMOV UR4, UR5 ;  /* 0x0000000500047c82 */ /* 0x000fc60008000000 */
[----:B------:R-:W-:Y:S01]  /*243f0*/  UIADD3 UR11, UPT, UPT, UR11, 0x11000, URZ ;  /* 0x000110000b0b7890 */ /* 0x000fe2000fffe0ff */
[----:B-1----:R-:W-:Y:S06]  /*24400*/  BAR.SYNC.DEFER_BLOCKING 0x0 ;  /* 0x0000000000007b1d */ /* 0x002fec0000010000 */
[----:B0-----:R-:W-:Y:S05]  /*24410*/  @P0 BRA `(.L_x_9) ;  /* 0x0000000000880947 */ /* 0x001fea0003800000 */
[----:B------:R-:W-:Y:S02]  /*24420*/  UIADD3 UR50, UPT, UPT, UR8, 0x10, URZ ;  /* 0x0000001008327890 */ /* 0x000fe4000fffe0ff */
[----:B------:R-:W-:Y:S02]  /*24430*/  UIADD3 UR51, UPT, UPT, UR8, 0x10, URZ ;  /* 0x0000001008337890 */ /* 0x000fe4000fffe0ff */
[----:B------:R-:W-:Y:S01]  /*24440*/  UIADD3 UR56, UPT, UPT, UR8, 0x10, URZ ;  /* 0x0000001008387890 */ /* 0x000fe2000fffe0ff */
[----:B------:R-:W-:Y:S01]  /*24450*/  UMOV UR16, 0x0 ;  /* 0x0000000000107882 */ /* 0x000fe20000000000 */
[----:B------:R-:W-:Y:S01]  /*24460*/  UMOV UR17, 0x8048010 ;  /* 0x0804801000117882 */ /* 0x000fe20000000000 */
[----:B------:R-:W-:Y:S01]  /*24470*/  UMOV UR15, 0x40004040 ;  /* 0x40004040000f7882 */ /* 0x000fe20000000000 */
[----:B------:R-:W-:Y:S02]  /*24480*/  UIADD3 UR57, UPT, UPT, UR8, 0x10, URZ ;  /* 0x0000001008397890 */ /* 0x000fe4000fffe0ff */
[----:B------:R0:W-:Y:S01]  /*24490*/  UTCQMMA gdesc[UR14], gdesc[UR12], tmem[UR8], tmem[UR16], idesc[UR17], UPT ;  /* 0x00ff100c0e0075ea */ /* 0x0001e2000b800308 */
[----:B------:R-:W-:Y:S01]  /*244a0*/  UMOV UR44, 0x0 ;  /* 0x00000000002c7882 */ /* 0x000fe20000000000 */
[----:B------:R-:W-:Y:S01]  /*244b0*/  UMOV UR45, 0x8048010 ;  /* 0x08048010002d7882 */ /* 0x000fe20000000000 */
[----:B------:R-:W-:Y:S01]  /*244c0*/  UMOV UR46, 0x0 ;  /* 0x00000000002e7882 */ /* 0x000fe20000000000 */
[----:B------:R-:W-:Y:S01]  /*244d0*/  UMOV UR47, 0x8048010 ;  /* 0x08048010002f7882 */ /* 0x000fe20000000000 */
        /* <DEDUP_REMOVED lines=11> */
[----:B------:R-:W-:Y:S01]  /*24590*/  UMOV UR6, UR11 ;  /* 0x0000000b00067c82 */ /* 0x000fe20008000000 */
[----:B------:R-:W-:Y:S01]  /*245a0*/  UMOV UR7, URZ ;  /* 0x000000ff00077c82 */ /* 0x000fe20008000000 */
[----:B------:R0:W-:Y:S01]  /*245b0*/  UTCQMMA gdesc[UR36], gdesc[UR12], tmem[UR50], tmem[UR52], idesc[UR53], UPT ;  /* 0x00ff340c240075ea */ /* 0x0001e2000b800332 */
[----:B------:R-:W-:Y:S01]  /*245c0*/  UMOV UR60, 0x0 ;  /* 0x00000000003c7882 */ /* 0x000fe20000000000 */
[----:B------:R-:W-:Y:S01]  /*245d0*/  UMOV UR61, 0x8048010 ;  /* 0x08048010003d7882 */ /* 0x000fe20000000000 */
[----:B------:R0:W-:Y:S01]  /*245e0*/  UTCQMMA gdesc[UR38], gdesc[UR24], tmem[UR51], tmem[UR54], idesc[UR55], UPT ;  /* 0x00ff3618260075ea */ /* 0x0001e2000b800333 */
[----:B------:R-:W-:Y:S01]  /*245f0*/  UMOV UR5, UR6 ;  /* 0x0000000600057c82 */ /* 0x000fe20008000000 */
[----:B------:R0:W-:Y:S01]  /*24600*/  UTCQMMA gdesc[UR40], gdesc[UR30], tmem[UR56], tmem[UR58], idesc[UR59], UPT ;  /* 0x00ff3a1e280075ea */ /* 0x0001e2000b800338 */
[----:B------:R0:W-:Y:S01]  /*24610*/  UTCQMMA gdesc[UR42], gdesc[UR34], tmem[UR57], tmem[UR60], idesc[UR61], UPT ;  /* 0x00ff3c222a0075ea */ /* 0x0001e2000b800339 */
[----:B------:R0:W-:Y:S01]  /*24620*/  UTCBAR [UR5], URZ ;  /* 0x000000ff050073e9 */ /* 0x0001e200080000ff */
[----:B------:R-:W-:Y:S01]  /*24630*/  NOP ;  /* 0x0000000000007918 */ /* 0x000fe20000000000 */
.L_x_9:
[----:B0-----:R-:W-:Y:S01]  /*24640*/  UIADD3 UR5, UPT, UPT, UR19, 0x7f, URZ ;  /* 0x0000007f13057890 */ /* 0x001fe2000fffe0ff */
[----:B------:R-:W-:Y:S01]  /*24650*/  IMAD.U32 R8, RZ, RZ, UR4 ;  /* 0x00000004ff087e24 */ /* 0x000fe2000f8e00ff */
[----:B------:R-:W-:Y:S02]  /*24660*/  UIADD3 UR18, UPT, UPT, UR18, 0x1, URZ ;  /* 0x0000000112127890 */ /* 0x000fe4000fffe0ff */
[----:B------:R-:W-:-:S04]  /*24670*/  USHF.R.S32.HI UR6, URZ, 0x1f, UR5 ;  /* 0x0000001fff067899 */ /* 0x000fc80008011405 */
[----:B------:R-:W-:-:S04]  /*24680*/  ULEA.HI UR6, UR6, UR5, URZ, 0x7 ;  /* 0x0000000506067291 */ /* 0x000fc8000f8f38ff */
[----:B------:R-:W-:-:S04]  /*24690*/  USHF.R.S32.HI UR6, URZ, 0x7, UR6 ;  /* 0x00000007ff067899 */ /* 0x000fc80008011406 */
[----:B------:R-:W-:-:S04]  /*246a0*/  UISETP.LT.AND UP1, UPT, UR6, 0x2, UPT ;  /* 0x000000020600788c */ /* 0x000fc8000bf21270 */
[----:B------:R-:W-:Y:S02]  /*246b0*/  USEL UR6, UR6, 0x2, !UP1 ;  /* 0x0000000206067887 */ /* 0x000fe4000c800000 */
[----:B------:R-:W-:Y:S02]  /*246c0*/  UISETP.GT.AND UP1, UPT, UR18, 0x1, UPT ;  /* 0x000000011200788c */ /* 0x000fe4000bf24270 */
[----:B------:R-:W-:Y:S02]  /*246d0*/  UIADD3 UR6, UPT, UPT, UR6, -0x2, URZ ;  /* 0xfffffffe06067890 */ /* 0x000fe4000fffe0ff */
[----:B------:R-:W-:Y:S02]  /*246e0*/  USEL UR5, URZ, 0x1, !UP1 ;  /* 0x00000001ff057887 */ /* 0x000fe4000c800000 */
[----:B------:R-:W-:Y:S02]  /*246f0*/  USEL UR18, UR18, URZ, !UP1 ;  /* 0x000000ff12127287 */ /* 0x000fe4000c800000 */
[C---:B-----5:R-:W-:Y:S01]  /*24700*/  ISETP.NE.U32.AND P1, PT, R6.reuse, UR6, PT ;  /* 0x0000000606007c0c */ /* 0x060fe2000bf25070 */
[----:B------:R-:W-:Y:S01]  /*24710*/  ULOP3.LUT UR5, UR4, UR5, URZ, 0x3c, !UPT ;  /* 0x0000000504057292 */ /* 0x000fe2000f8e3cff */
[----:B------:R-:W-:-:S11]  /*24720*/  VIADD R6, R6, 0x1 ;  /* 0x0000000106067836 */ /* 0x000fd60000000000 */
[----:B------:R-:W-:Y:S05]  /*24730*/  @P1 BRA `(.L_x_10) ;  /* 0xfffffed4002c1947 */ /* 0x000fea000383ffff */
.L_x_7:
[----:B0-----:R-:W2:Y:S01]  /*24740*/  LDL R7, [R1+0xbcc] ;  /* 0x000bcc0001077983 */ /* 0x001ea20000100800 */
[----:B------:R-:W0:Y:S01]  /*24750*/  LDCU UR5, c[0x0][0x3a0] ;  /* 0x00007400ff0577ac */ /* 0x000e220008000800 */
[----:B------:R-:W1:Y:S01]  /*24760*/  LDC R40, c[0x0][0x3b4] ;  /* 0x0000ed00ff287b82 */ /* 0x000e620000000800 */
[----:B------:R-:W3:Y:S01]  /*24770*/  LDCU.128 UR12, c[0x0][0x390] ;  /* 0x00007200ff0c77ac */ /* 0x000ee20008000c00 */
[----:B------:R-:W4:Y:S01]  /*24780*/  LDCU UR6, c[0x0][0x3b8] ;  /* 0x00007700ff0677ac */ /* 0x000f220008000800 */
[----:B0-----:R-:W-:-:S04]  /*24790*/  UIADD3 UR5, UPT, UPT, UR5, 0x7f, URZ ;  /* 0x0000007f05057890 */ /* 0x001fc8000fffe0ff */
[----:B------:R-:W-:Y:S01]  /*247a0*/  UISETP.GE.AND UP1, UPT, UR5, 0x80, UPT ;  /* 0x000000800500788c */ /* 0x000fe2000bf26270 */
[C---:B--2--5:R-:W-:Y:S02]  /*247b0*/  VIADD R0, R7.reuse, 0x2 ;  /* 0x0000000207007836 */ /* 0x064fe40000000000 */
[----:B------:R-:W-:-:S03]  /*247c0*/  VIADD R2, R7, 0x1 ;  /* 0x0000000107027836 */ /* 0x000fc60000000000 */
[----:B---3--:R-:W-:Y:S01]  /*247d0*/  ISETP.GE.AND P1, PT, R0, UR15, PT ;  /* 0x0000000f00007c0c */ /* 0x008fe2000bf26270 */
[----:B------:R-:W-:Y:S01]  /*247e0*/  VIADD R0, R7, 0x3 ;  /* 0x0000000307007836 */ /* 0x000fe20000000000 */
[----:B------:R-:W-:Y:S01]  /*247f0*/  ISETP.GE.AND P0, PT, R2, UR15, PT ;  /* 0x0000000f02007c0c */ /* 0x000fe2000bf06270 */
[----:B-1--4-:R-:W-:-:S12]  /*24800*/  BRA.U !UP1, `(.L_x_11) ;  /* 0x0000000109107547 */ /* 0x012fd8000b800000 */
[----:B------:R-:W-:-:S06]  /*24810*/  USHF.L.U32 UR4, UR4, 0x1f, URZ ;  /* 0x0000001f04047899 */ /* 0x000fcc00080006ff */
[----:B------:R-:W-:-:S04]  /*24820*/  IMAD.U32 R2, RZ, RZ, UR4 ;  /* 0x00000004ff027e24 */ /* 0x000fc8000f8e00ff */
[----:B------:R-:W0:Y:S02]  /*24830*/  SYNCS.PHASECHK.TRANS64.TRYWAIT P2, [UR11], R2 ;  /* 0x00000002ff0075a7 */ /* 0x000e24000804110b */
[----:B0-----:R-:W-:Y:S05]  /*24840*/  @!P2 BRA `(.L_x_12) ;  /* 0x0000001000a4a947 */ /* 0x001fea0003800000 */
.L_x_11:
[----:B------:R-:W2:Y:S04]  /*24850*/  LDL.LU R49, [R1+0xbcc] ;  /* 0x000bcc0001317983 */ /* 0x000ea80000300800 */
[----:B------:R-:W3:Y:S04]  /*24860*/  LDL.LU R48, [R1+0xbd0] ;  /* 0x000bd00001307983 */ /* 0x000ee80000300800 */
[----:B------:R-:W4:Y:S01]  /*24870*/  LDL.LU R46, [R1+0xbd4] ;  /* 0x000bd400012e7983 */ /* 0x000f220000300800 */
[----:B------:R-:W-:Y:S01]  /*24880*/  BAR.SYNC.DEFER_BLOCKING 0x0 ;  /* 0x0000000000007b1d */ /* 0x000fe20000010000 */
[----:B------:R-:W-:-:S05]  /*24890*/  ISETP.GE.AND P2, PT, R0, UR15, PT ;  /* 0x0000000f00007c0c */ /* 0x000fca000bf46270 */
[----:B------:R-:W0:Y:S02]  /*248a0*/  @!P5 SYNCS.CCTL.IV [UR9+0x11000] ;  /* 0x01100000ff00d9b1 */ /* 0x000e240008000009 */
[----:B0-----:R-:W-:Y:S06]  /*248b0*/  BAR.SYNC.DEFER_BLOCKING 0x0 ;  /* 0x0000000000007b1d */ /* 0x001fec0000010000 */
[----:B------:R-:W0:Y:S01]  /*248c0*/  LDTM.x32 R4, tmem[UR10] ;  /* 0x0000000a000479ee */ /* 0x000e2200082c0000 */
[----:B------:R-:W1:Y:S01]  /*248d0*/  @!P5 SYNCS.CCTL.IV [UR9+0x11008] ;  /* 0x01100800ff00d9b1 */ /* 0x000e620008000009 */
[----:B------:R-:W-:Y:S01]  /*248e0*/  NOP ;  /* 0x0000000000007918 */ /* 0x000fe20000000000 */
[----:B0-----:R-:W-:-:S02]  /*248f0*/  F2FP.SATFINITE.E4M3.F32.PACK_AB_MERGE_C R45, R5, R4, RZ ;  /* 0x00000004052d723e */ /* 0x001fc400048070ff */
[----:B------:R-:W-:Y:S02]  /*24900*/  F2FP.SATFINITE.E4M3.F32.PACK_AB_MERGE_C R21, R21, R20, RZ ;  /* 0x000000141515723e */ /* 0x000fe400048070ff */
[----:B------:R-:W-:Y:S02]  /*24910*/  PRMT R47, R45, 0x9910, RZ ;  /* 0x000099102d2f7816 */ /* 0x000fe400000000ff */
[----:B------:R-:W-:Y:S02]  /*24920*/  PRMT R20, R21, 0x9910, RZ ;  /* 0x0000991015147816 */ /* 0x000fe400000000ff */
[----:B------:R-:W-:Y:S02]  /*24930*/  SHF.R.S32.HI R47, RZ, 0x8, R47 ;  /* 0x00000008ff2f7819 */ /* 0x000fe4000001142f */
[----:B------:R-:W-:Y:S02]  /*24940*/  F2FP.SATFINITE.E4M3.F32.PACK_AB_MERGE_C R23, R23, R22, RZ ;  /* 0x000000161717723e */ /* 0x000fe400048070ff */
[----:B------:R-:W-:-:S02]  /*24950*/  F2FP.SATFINITE.E4M3.F32.PACK_AB_MERGE_C R9, R9, R8, RZ ;  /* 0x000000080909723e */ /* 0x000fc400048070ff */
[----:B------:R-:W-:Y:S02]  /*24960*/  F2FP.SATFINITE.E4M3.F32.PACK_AB_MERGE_C R25, R25, R24, RZ ;  /* 0x000000181919723e */ /* 0x000fe400048070ff */
[----:B------:R-:W-:Y:S02]  /*24970*/  PRMT R8, R9, 0x9910, RZ ;  /* 0x0000991009087816 */ /* 0x000fe400000000ff */
[----:B------:R-:W-:Y:S02]  /*24980*/  F2FP.SATFINITE.E4M3.F32.PACK_AB_MERGE_C R11, R11, R10, RZ ;  /* 0x0000000a0b0b723e */ /* 0x000fe400048070ff */
[----:B------:R-:W-:Y:S02]  /*24990*/  F2FP.SATFINITE.E4M3.F32.PACK_AB_MERGE_C R27, R27, R26, RZ ;  /* 0x0000001a1b1b723e */ /* 0x000fe400048070ff */
[----:B------:R-:W-:Y:S02]  /*249a0*/  F2FP.SATFINITE.E4M3.F32.PACK_AB_MERGE_C R13, R13, R12, RZ ;  /* 0x0000000c0d0d723e */ /* 0x000fe400048070ff */
[----:B------:R-:W-:-:S02]  /*249b0*/  F2FP.SATFINITE.E4M3.F32.PACK_AB_MERGE_C R29, R29, R28, RZ ;  /* 0x0000001c1d1d723e */ /* 0x000fc400048070ff */
[----:B------:R-:W-:Y:S02]  /*249c0*/  F2FP.SATFINITE.E4M3.F32.PACK_AB_MERGE_C R15, R15, R14, RZ ;  /* 0x0000000e0f0f723e */ /* 0x000fe400048070ff */
[----:B------:R-:W-:Y:S02]  /*249d0*/  F2FP.SATFINITE.E4M3.F32.PACK_AB_MERGE_C R31, R31, R30, RZ ;  /* 0x0000001e1f1f723e */ /* 0x000fe400048070ff */
[----:B------:R-:W-:Y:S02]  /*249e0*/  PRMT R14, R15, 0x9910, RZ ;  /* 0x000099100f0e7816 */ /* 0x000fe400000000ff */
[----:B------:R-:W-:Y:S02]  /*249f0*/  F2FP.SATFINITE.E4M3.F32.PACK_AB_MERGE_C R17, R17, R16, RZ ;  /* 0x000000101111723e */ /* 0x000fe400048070ff */
[----:B------:R-:W-:Y:S02]  /*24a00*/  F2FP.SATFINITE.E4M3.F32.PACK_AB_MERGE_C R33, R33, R32, RZ ;  /* 0x000000202121723e */ /* 0x000fe400048070ff */
[----:B------:R-:W-:-:S02]  /*24a10*/  F2FP.SATFINITE.E4M3.F32.PACK_AB_MERGE_C R19, R19, R18, RZ ;  /* 0x000000121313723e */ /* 0x000fc400048070ff */
[----:B------:R-:W-:Y:S01]  /*24a20*/  F2FP.SATFINITE.E4M3.F32.PACK_AB_MERGE_C R35, R35, R34, RZ ;  /* 0x000000222323723e */ /* 0x000fe200048070ff */
[C---:B--2---:R-:W-:Y:S01]  /*24a30*/  IMAD R39, R49.reuse, UR6, RZ ;  /* 0x0000000631277c24 */ /* 0x044fe2000f8e02ff */
[C---:B------:R-:W-:Y:S01]  /*24a40*/  ISETP.GE.AND P6, PT, R49.reuse, UR15, PT ;  /* 0x0000000f31007c0c */ /* 0x040fe2000bfc6270 */
[----:B------:R-:W-:Y:S02]  /*24a50*/  VIADD R3, R49, 0x4 ;  /* 0x0000000431037836 */ /* 0x000fe40000000000 */
[C---:B---3--:R-:W-:Y:S01]  /*24a60*/  IMAD R41, R48.reuse, R40, RZ ;  /* 0x0000002830297224 */ /* 0x048fe200078e02ff */
[----:B------:R-:W-:Y:S01]  /*24a70*/  SHF.R.S32.HI R2, RZ, 0x1f, R39 ;  /* 0x0000001fff027819 */ /* 0x000fe20000011427 */
[----:B------:R-:W-:Y:S01]  /*24a80*/  VIADD R43, R39, UR6 ;  /* 0x00000006272b7c36 */ /* 0x000fe20008000000 */
[----:B------:R-:W-:Y:S01]  /*24a90*/  ISETP.GE.AND P4, PT, R48, UR14, PT ;  /* 0x0000000e30007c0c */ /* 0x000fe2000bf86270 */
[----:B------:R-:W-:Y:S01]  /*24aa0*/  IMAD R40, R40, 0x80, R41 ;  /* 0x0000008028287824 */ /* 0x000fe200078e0229 */
[----:B------:R-:W-:Y:S01]  /*24ab0*/  IADD3 R0, P3, PT, R41, UR12, RZ ;  /* 0x0000000c29007c10 */ /* 0x000fe2000ff7e0ff */
[C---:B------:R-:W-:Y:S01]  /*24ac0*/  VIADD R4, R49.reuse, 0x5 ;  /* 0x0000000531047836 */ /* 0x040fe20000000000 */
[----:B------:R-:W-:Y:S01]  /*24ad0*/  SHF.R.S32.HI R44, RZ, 0x1f, R43 ;  /* 0x0000001fff2c7819 */ /* 0x000fe2000001142b */
[C---:B------:R-:W-:Y:S01]  /*24ae0*/  VIADD R22, R49.reuse, 0x7 ;  /* 0x0000000731167836 */ /* 0x040fe20000000000 */
[C---:B------:R-:W-:Y:S01]  /*24af0*/  IADD3 R42, P5, PT, R40.reuse, UR12, RZ ;  /* 0x0000000c282a7c10 */ /* 0x040fe2000ffbe0ff */
[----:B------:R-:W-:Y:S01]  /*24b00*/  VIADD R10, R49, 0xb ;  /* 0x0000000b310a7836 */ /* 0x000fe20000000000 */
[----:B------:R-:W-:Y:S01]  /*24b10*/  LEA.HI.X.SX32 R41, R41, UR13, 0x1, P3 ;  /* 0x0000000d29297c11 */ /* 0x000fe200098f0eff */
[----:B------:R-:W-:Y:S01]  /*24b20*/  VIADD R12, R49, 0xe ;  /* 0x0000000e310c7836 */ /* 0x000fe20000000000 */
[----:B------:R-:W-:-:S02]  /*24b30*/  LEA.HI.X.SX32 R40, R40, UR13, 0x1, P5 ;  /* 0x0000000d28287c11 */ /* 0x000fc4000a8f0eff */
[C---:B------:R-:W-:Y:S02]  /*24b40*/  IADD3 R36, P3, PT, R39.reuse, R0, RZ ;  /* 0x0000000027247210 */ /* 0x040fe40007f7e0ff */
[----:B------:R-:W-:Y:S02]  /*24b50*/  IADD3 R38, P5, PT, R39, R42, RZ ;  /* 0x0000002a27267210 */ /* 0x000fe40007fbe0ff */
[----:B------:R-:W-:Y:S01]  /*24b60*/  ISETP.LT.AND P4, PT, R49, UR15, !P4 ;  /* 0x0000000f31007c0c */ /* 0x000fe2000e781270 */
[----:B------:R-:W-:Y:S01]  /*24b70*/  IMAD.X R37, R2, 0x1, R41, P3 ;  /* 0x0000000102257824 */ /* 0x000fe200018e0629 */
[----:B----4-:R-:W-:Y:S01]  /*24b80*/  ISETP.LT.AND P6, PT, R46, UR14, !P6 ;  /* 0x0000000e2e007c0c */ /* 0x010fe2000f7c1270 */
[----:B------:R-:W-:Y:S01]  /*24b90*/  IMAD.X R39, R2, 0x1, R40, P5 ;  /* 0x0000000102277824 */ /* 0x000fe200028e0628 */
[----:B------:R-:W-:Y:S02]  /*24ba0*/  IADD3 R2, P5, PT, R43, R0, RZ ;  /* 0x000000002b027210 */ /* 0x000fe40007fbe0ff */
[----:B------:R-:W-:-:S03]  /*24bb0*/  ISETP.GE.AND P3, PT, R3, UR15, PT ;  /* 0x0000000f03007c0c */ /* 0x000fc6000bf66270 */
[----:B------:R-:W-:Y:S01]  /*24bc0*/  IMAD.X R3, R44, 0x1, R41, P5 ;  /* 0x000000012c037824 */ /* 0x000fe200028e0629 */
[----:B------:R-:W-:Y:S02]  /*24bd0*/  ISETP.LT.AND P5, PT, R48, UR14, !P0 ;  /* 0x0000000e30007c0c */ /* 0x000fe4000c7a1270 */
[----:B------:R-:W-:Y:S01]  /*24be0*/  ISETP.LT.AND P0, PT, R46, UR14, !P0 ;  /* 0x0000000e2e007c0c */ /* 0x000fe2000c701270 */
[----:B------:R0:W-:Y:S01]  /*24bf0*/  @P4 STG.E.U8 desc[UR20][R36.64], R45 ;  /* 0x0000002d24004986 */ /* 0x0001e2000c101114 */
[----:B------:R-:W-:-:S03]  /*24c00*/  ISETP.GE.AND P4, PT, R4, UR15, PT ;  /* 0x0000000f04007c0c */ /* 0x000fc6000bf86270 */
[----:B------:R2:W-:Y:S01]  /*24c10*/  @P6 STG.E.U8 desc[UR20][R38.64], R21 ;  /* 0x0000001526006986 */ /* 0x0005e2000c101114 */
[C---:B------:R-:W-:Y:S01]  /*24c20*/  IADD3 R4, P6, PT, R43.reuse, R42, RZ ;  /* 0x0000002a2b047210 */ /* 0x040fe20007fde0ff */
[----:B------:R-:W-:-:S04]  /*24c30*/  VIADD R43, R43, UR6 ;  /* 0x000000062b2b7c36 */ /* 0x000fc80008000000 */
[----:B------:R3:W-:Y:S01]  /*24c40*/  @P5 STG.E.U8 desc[UR20][R2.64], R47 ;  /* 0x0000002f02005986 */ /* 0x0007e2000c101114 */
[----:B------:R-:W-:Y:S01]  /*24c50*/  ISETP.LT.AND P5, PT, R48, UR14, !P1 ;  /* 0x0000000e30007c0c */ /* 0x000fe2000cfa1270 */
[----:B------:R-:W-:Y:S01]  /*24c60*/  IMAD.X R5, R44, 0x1, R40, P6 ;  /* 0x000000012c057824 */ /* 0x000fe200030e0628 */
[----:B0-----:R-:W-:Y:S02]  /*24c70*/  SHF.R.S32.HI R45, RZ, 0x8, R20 ;  /* 0x00000008ff2d7819 */ /* 0x001fe40000011414 */
[----:B------:R-:W-:Y:S01]  /*24c80*/  SHF.R.S32.HI R36, RZ, 0x1f, R43 ;  /* 0x0000001fff247819 */ /* 0x000fe2000001142b */
[----:B--2---:R-:W-:Y:S01]  /*24c90*/  VIADD R21, R49, 0x6 ;  /* 0x0000000631157836 */ /* 0x004fe20000000000 */
[----:B------:R-:W-:Y:S01]  /*24ca0*/  IADD3 R20, P6, PT, R43, R0, RZ ;  /* 0x000000002b147210 */ /* 0x000fe20007fde0ff */
[----:B------:R0:W-:Y:S01]  /*24cb0*/  @P0 STG.E.U8 desc[UR20][R4.64], R45 ;  /* 0x0000002d04000986 */ /* 0x0001e2000c101114 */
[----:B------:R-:W-:Y:S02]  /*24cc0*/  F2FP.SATFINITE.E4M3.F32.PACK_AB_MERGE_C R37, R7, R6, RZ ;  /* 0x000000060725723e */ /* 0x000fe400048070ff */
[----:B------:R-:W-:Y:S01]  /*24cd0*/  ISETP.GE.AND P0, PT, R21, UR15, PT ;  /* 0x0000000f15007c0c */ /* 0x000fe2000bf06270 */
[----:B------:R-:W-:Y:S01]  /*24ce0*/  IMAD.X R21, R36, 0x1, R41, P6 ;  /* 0x0000000124157824 */ /* 0x000fe200030e0629 */
[C---:B---3--:R-:W-:Y:S01]  /*24cf0*/  IADD3 R2, P6, PT, R43.reuse, R42, RZ ;  /* 0x0000002a2b027210 */ /* 0x048fe20007fde0ff */
[----:B------:R-:W-:Y:S01]  /*24d00*/  VIADD R43, R43, UR6 ;  /* 0x000000062b2b7c36 */ /* 0x000fe20008000000 */
[----:B------:R-:W-:-:S02]  /*24d10*/  ISETP.LT.AND P1, PT, R46, UR14, !P1 ;  /* 0x0000000e2e007c0c */ /* 0x000fc4000cf21270 */
[----:B------:R2:W-:Y:S01]  /*24d20*/  @P5 STG.E.U8 desc[UR20][R20.64], R37 ;  /* 0x0000002514005986 */ /* 0x0005e2000c101114 */
[----:B------:R-:W-:Y:S01]  /*24d30*/  ISETP.LT.AND P5, PT, R48, UR14, !P2 ;  /* 0x0000000e30007c0c */ /* 0x000fe2000d7a1270 */
[----:B------:R-:W-:Y:S01]  /*24d40*/  IMAD.X R3, R36, 0x1, R40, P6 ;  /* 0x0000000124037824 */ /* 0x000fe200030e0628 */
[----:B0-----:R-:W-:Y:S02]  /*24d50*/  SHF.R.S32.HI R5, RZ, 0x1f, R43 ;  /* 0x0000001fff057819 */ /* 0x001fe4000001142b */
[----:B------:R-:W-:Y:S02]  /*24d60*/  IADD3 R6, P6, PT, R43, R0, RZ ;  /* 0x000000002b067210 */ /* 0x000fe40007fde0ff */
[----:B------:R-:W-:Y:S02]  /*24d70*/  PRMT R4, R37, 0x9910, RZ ;  /* 0x0000991025047816 */ /* 0x000fe400000000ff */
[----:B------:R-:W-:Y:S01]  /*24d80*/  ISETP.LT.AND P2, PT, R46, UR14, !P2 ;  /* 0x0000000e2e007c0c */ /* 0x000fe2000d741270 */
[----:B------:R-:W-:Y:S01]  /*24d90*/  IMAD.X R7, R5, 0x1, R41, P6 ;  /* 0x0000000105077824 */ /* 0x000fe200030e0629 */
[----:B------:R0:W-:Y:S01]  /*24da0*/  @P1 STG.E.U8 desc[UR20][R2.64], R23 ;  /* 0x0000001702001986 */ /* 0x0001e2000c101114 */
[----:B--2---:R-:W-:-:S02]  /*24db0*/  SHF.R.S32.HI R21, RZ, 0x8, R4 ;  /* 0x00000008ff157819 */ /* 0x004fc40000011404 */
[C---:B------:R-:W-:Y:S01]  /*24dc0*/  IADD3 R4, P6, PT, R43.reuse, R42, RZ ;  /* 0x0000002a2b047210 */ /* 0x040fe20007fde0ff */
[----:B------:R-:W-:Y:S01]  /*24dd0*/  VIADD R43, R43, UR6 ;  /* 0x000000062b2b7c36 */ /* 0x000fe20008000000 */
[----:B------:R-:W-:Y:S01]  /*24de0*/  PRMT R20, R23, 0x9910, RZ ;  /* 0x0000991017147816 */ /* 0x000fe200000000ff */
[----:B------:R2:W-:Y:S01]  /*24df0*/  @P5 STG.E.U8 desc[UR20][R6.64], R21 ;  /* 0x0000001506005986 */ /* 0x0005e2000c101114 */
[----:B------:R-:W-:Y:S01]  /*24e00*/  ISETP.LT.AND P5, PT, R48, UR14, !P3 ;  /* 0x0000000e30007c0c */ /* 0x000fe2000dfa1270 */
[----:B------:R-:W-:Y:S01]  /*24e10*/  IMAD.X R5, R5, 0x1, R40, P6 ;  /* 0x0000000105057824 */ /* 0x000fe200030e0628 */
[----:B------:R-:W-:Y:S02]  /*24e20*/  ISETP.LT.AND P3, PT, R46, UR14, !P3 ;  /* 0x0000000e2e007c0c */ /* 0x000fe4000df61270 */
[----:B------:R-:W-:Y:S01]  /*24e30*/  ISETP.GE.AND P1, PT, R22, UR15, PT ;  /* 0x0000000f16007c0c */ /* 0x000fe2000bf26270 */
[----:B0-----:R-:W-:Y:S01]  /*24e40*/  VIADD R3, R49, 0x8 ;  /* 0x0000000831037836 */ /* 0x001fe20000000000 */
[----:B------:R-:W-:-:S02]  /*24e50*/  SHF.R.S32.HI R23, RZ, 0x8, R20 ;  /* 0x00000008ff177819 */ /* 0x000fc40000011414 */
[----:B------:R-:W-:Y:S02]  /*24e60*/  SHF.R.S32.HI R20, RZ, 0x1f, R43 ;  /* 0x0000001fff147819 */ /* 0x000fe4000001142b */
[----:B------:R-:W-:Y:S01]  /*24e70*/  IADD3 R2, P6, PT, R43, R0, RZ ;  /* 0x000000002b027210 */ /* 0x000fe20007fde0ff */
[----:B------:R0:W-:Y:S01]  /*24e80*/  @P2 STG.E.U8 desc[UR20][R4.64], R23 ;  /* 0x0000001704002986 */ /* 0x0001e2000c101114 */
[----:B------:R-:W-:Y:S01]  /*24e90*/  ISETP.GE.AND P2, PT, R3, UR15, PT ;  /* 0x0000000f03007c0c */ /* 0x000fe2000bf46270 */
[----:B--2---:R-:W-:Y:S02]  /*24ea0*/  VIADD R21, R49, 0x9 ;  /* 0x0000000931157836 */ /* 0x004fe40000000000 */
[----:B------:R-:W-:Y:S01]  /*24eb0*/  IMAD.X R3, R20, 0x1, R41, P6 ;  /* 0x0000000114037824 */ /* 0x000fe200030e0629 */
[C---:B------:R-:W-:Y:S01]  /*24ec0*/  IADD3 R6, P6, PT, R43.reuse, R42, RZ ;  /* 0x0000002a2b067210 */ /* 0x040fe20007fde0ff */
[----:B------:R-:W-:-:S03]  /*24ed0*/  VIADD R43, R43, UR6 ;  /* 0x000000062b2b7c36 */ /* 0x000fc60008000000 */
[----:B------:R2:W-:Y:S01]  /*24ee0*/  @P5 STG.E.U8 desc[UR20][R2.64], R9 ;  /* 0x0000000902005986 */ /* 0x0005e2000c101114 */
[----:B------:R-:W-:Y:S01]  /*24ef0*/  ISETP.LT.AND P5, PT, R48, UR14, !P4 ;  /* 0x0000000e30007c0c */ /* 0x000fe2000e7a1270 */
[----:B------:R-:W-:Y:S01]  /*24f00*/  IMAD.X R7, R20, 0x1, R40, P6 ;  /* 0x0000000114077824 */ /* 0x000fe200030e0628 */
[----:B------:R-:W-:Y:S02]  /*24f10*/  SHF.R.S32.HI R20, RZ, 0x1f, R43 ;  /* 0x0000001fff147819 */ /* 0x000fe4000001142b */
[----:B0-----:R-:W-:Y:S02]  /*24f20*/  IADD3 R4, P6, PT, R43, R0, RZ ;  /* 0x000000002b047210 */ /* 0x001fe40007fde0ff */
[----:B------:R-:W-:Y:S01]  /*24f30*/  ISETP.LT.AND P4, PT, R46, UR14, !P4 ;  /* 0x0000000e2e007c0c */ /* 0x000fe2000e781270 */
[----:B------:R0:W-:Y:S01]  /*24f40*/  @P3 STG.E.U8 desc[UR20][R6.64], R25 ;  /* 0x0000001906003986 */ /* 0x0001e2000c101114 */
[----:B------:R-:W-:Y:S01]  /*24f50*/  ISETP.GE.AND P3, PT, R21, UR15, PT ;  /* 0x0000000f15007c0c */ /* 0x000fe2000bf66270 */
[----:B------:R-:W-:Y:S01]  /*24f60*/  IMAD.X R5, R20, 0x1, R41, P6 ;  /* 0x0000000114057824 */ /* 0x000fe200030e0629 */
[----:B------:R-:W-:-:S02]  /*24f70*/  PRMT R21, R25, 0x9910, RZ ;  /* 0x0000991019157816 */ /* 0x000fc400000000ff */
[----:B--2---:R-:W-:Y:S02]  /*24f80*/  SHF.R.S32.HI R9, RZ, 0x8, R8 ;  /* 0x00000008ff097819 */ /* 0x004fe40000011408 */
[C---:B------:R-:W-:Y:S01]  /*24f90*/  IADD3 R2, P6, PT, R43.reuse, R42, RZ ;  /* 0x0000002a2b027210 */ /* 0x040fe20007fde0ff */
[----:B------:R-:W-:Y:S01]  /*24fa0*/  VIADD R43, R43, UR6 ;  /* 0x000000062b2b7c36 */ /* 0x000fe20008000000 */
[----:B------:R-:W-:Y:S01]  /*24fb0*/  SHF.R.S32.HI R21, RZ, 0x8, R21 ;  /* 0x00000008ff157819 */ /* 0x000fe20000011415 */
[----:B------:R2:W-:Y:S01]  /*24fc0*/  @P5 STG.E.U8 desc[UR20][R4.64], R9 ;  /* 0x0000000904005986 */ /* 0x0005e2000c101114 */
[----:B------:R-:W-:Y:S01]  /*24fd0*/  ISETP.LT.AND P5, PT, R48, UR14, !P0 ;  /* 0x0000000e30007c0c */ /* 0x000fe2000c7a1270 */
[----:B------:R-:W-:Y:S01]  /*24fe0*/  IMAD.X R3, R20, 0x1, R40, P6 ;  /* 0x0000000114037824 */ /* 0x000fe200030e0628 */
[----:B------:R-:W-:Y:S01]  /*24ff0*/  SHF.R.S32.HI R8, RZ, 0x1f, R43 ;  /* 0x0000001fff087819 */ /* 0x000fe2000001142b */
[----:B0-----:R-:W-:Y:S01]  /*25000*/  VIADD R7, R49, 0xa ;  /* 0x0000000a31077836 */ /* 0x001fe20000000000 */
[----:B------:R-:W-:Y:S01]  /*25010*/  IADD3 R6, P6, PT, R43, R0, RZ ;  /* 0x000000002b067210 */ /* 0x000fe20007fde0ff */
[----:B------:R-:W-:Y:S01]  /*25020*/  VIADD R20, R49, 0xc ;  /* 0x0000000c31147836 */ /* 0x000fe20000000000 */
[----:B------:R0:W-:Y:S01]  /*25030*/  @P4 STG.E.U8 desc[UR20][R2.64], R21 ;  /* 0x0000001502004986 */ /* 0x0001e2000c101114 */
[----:B------:R-:W-:-:S02]  /*25040*/  ISETP.LT.AND P0, PT, R46, UR14, !P0 ;  /* 0x0000000e2e007c0c */ /* 0x000fc4000c701270 */
[----:B------:R-:W-:Y:S01]  /*25050*/  ISETP.GE.AND P4, PT, R7, UR15, PT ;  /* 0x0000000f07007c0c */ /* 0x000fe2000bf86270 */
[----:B------:R-:W-:Y:S01]  /*25060*/  IMAD.X R7, R8, 0x1, R41, P6 ;  /* 0x0000000108077824 */ /* 0x000fe200030e0629 */
[C---:B--2---:R-:W-:Y:S01]  /*25070*/  IADD3 R4, P6, PT, R43.reuse, R42, RZ ;  /* 0x0000002a2b047210 */ /* 0x044fe20007fde0ff */
[----:B------:R-:W-:Y:S01]  /*25080*/  VIADD R43, R43, UR6 ;  /* 0x000000062b2b7c36 */ /* 0x000fe20008000000 */
[----:B------:R-:W-:Y:S02]  /*25090*/  PRMT R9, R11, 0x9910, RZ ;  /* 0x000099100b097816 */ /* 0x000fe400000000ff */
[----:B------:R2:W-:Y:S01]  /*250a0*/  @P5 STG.E.U8 desc[UR20][R6.64], R11 ;  /* 0x0000000b06005986 */ /* 0x0005e2000c101114 */
[----:B------:R-:W-:Y:S01]  /*250b0*/  ISETP.LT.AND P5, PT, R48, UR14, !P1 ;  /* 0x0000000e30007c0c */ /* 0x000fe2000cfa1270 */
[----:B------:R-:W-:Y:S01]  /*250c0*/  IMAD.X R5, R8, 0x1, R40, P6 ;  /* 0x0000000108057824 */ /* 0x000fe200030e0628 */
[----:B------:R-:W-:Y:S02]  /*250d0*/  SHF.R.S32.HI R8, RZ, 0x1f, R43 ;  /* 0x0000001fff087819 */ /* 0x000fe4000001142b */
[----:B0-----:R-:W-:-:S02]  /*250e0*/  IADD3 R2, P6, PT, R43, R0, RZ ;  /* 0x000000002b027210 */ /* 0x001fc40007fde0ff */
[----:B------:R-:W-:Y:S01]  /*250f0*/  SHF.R.S32.HI R9, RZ, 0x8, R9 ;  /* 0x00000008ff097819 */ /* 0x000fe20000011409 */
[----:B------:R0:W-:Y:S01]  /*25100*/  @P0 STG.E.U8 desc[UR20][R4.64], R27 ;  /* 0x0000001b04000986 */ /* 0x0001e2000c101114 */
[----:B------:R-:W-:Y:S01]  /*25110*/  ISETP.LT.AND P1, PT, R46, UR14, !P1 ;  /* 0x0000000e2e007c0c */ /* 0x000fe2000cf21270 */
[----:B------:R-:W-:Y:S01]  /*25120*/  IMAD.X R3, R8, 0x1, R41, P6 ;  /* 0x0000000108037824 */ /* 0x000fe200030e0629 */
[----:B------:R-:W-:Y:S02]  /*25130*/  ISETP.GE.AND P0, PT, R10, UR15, PT ;  /* 0x0000000f0a007c0c */ /* 0x000fe4000bf06270 */
[C---:B--2---:R-:W-:Y:S01]  /*25140*/  IADD3 R6, P6, PT, R43.reuse, R42, RZ ;  /* 0x0000002a2b067210 */ /* 0x044fe20007fde0ff */
[----:B------:R-:W-:Y:S01]  /*25150*/  VIADD R43, R43, UR6 ;  /* 0x000000062b2b7c36 */ /* 0x000fe20008000000 */
[----:B------:R-:W-:Y:S01]  /*25160*/  PRMT R11, R27, 0x9910, RZ ;  /* 0x000099101b0b7816 */ /* 0x000fe200000000ff */
[----:B------:R2:W-:Y:S01]  /*25170*/  @P5 STG.E.U8 desc[UR20][R2.64], R9 ;  /* 0x0000000902005986 */ /* 0x0005e2000c101114 */
[----:B------:R-:W-:Y:S01]  /*25180*/  ISETP.LT.AND P5, PT, R48, UR14, !P2 ;  /* 0x0000000e30007c0c */ /* 0x000fe2000d7a1270 */
[----:B------:R-:W-:Y:S01]  /*25190*/  IMAD.X R7, R8, 0x1, R40, P6 ;  /* 0x0000000108077824 */ /* 0x000fe200030e0628 */
[----:B------:R-:W-:-:S02]  /*251a0*/  SHF.R.S32.HI R11, RZ, 0x8, R11 ;  /* 0x00000008ff0b7819 */ /* 0x000fc4000001140b */
[----:B------:R-:W-:Y:S02]  /*251b0*/  SHF.R.S32.HI R10, RZ, 0x1f, R43 ;  /* 0x0000001fff0a7819 */ /* 0x000fe4000001142b */
[C---:B0-----:R-:W-:Y:S01]  /*251c0*/  IADD3 R4, P6, PT, R43.reuse, R0, RZ ;  /* 0x000000002b047210 */ /* 0x041fe20007fde0ff */
[----:B------:R0:W-:Y:S01]  /*251d0*/  @P1 STG.E.U8 desc[UR20][R6.64], R11 ;  /* 0x0000000b06001986 */ /* 0x0001e2000c101114 */
[C---:B------:R-:W-:Y:S01]  /*251e0*/  IADD3 R8, P1, PT, R43.reuse, R42, RZ ;  /* 0x0000002a2b087210 */ /* 0x040fe20007f3e0ff */
[----:B------:R-:W-:Y:S01]  /*251f0*/  VIADD R43, R43, UR6 ;  /* 0x000000062b2b7c36 */ /* 0x000fe20008000000 */
[----:B------:R-:W-:Y:S01]  /*25200*/  ISETP.LT.AND P2, PT, R46, UR14, !P2 ;  /* 0x0000000e2e007c0c */ /* 0x000fe2000d741270 */
[C---:B------:R-:W-:Y:S01]  /*25210*/  IMAD.X R5, R10.reuse, 0x1, R41, P6 ;  /* 0x000000010a057824 */ /* 0x040fe200030e0629 */
[----:B------:R-:W-:Y:S01]  /*25220*/  PRMT R21, R13, 0x9910, RZ ;  /* 0x000099100d157816 */ /* 0x000fe200000000ff */
[----:B--2---:R-:W-:Y:S01]  /*25230*/  IMAD.X R9, R10, 0x1, R40, P1 ;  /* 0x000000010a097824 */ /* 0x004fe200008e0628 */
[----:B------:R-:W-:-:S02]  /*25240*/  ISETP.LT.AND P1, PT, R48, UR14, !P3 ;  /* 0x0000000e30007c0c */ /* 0x000fc4000df21270 */
[----:B------:R2:W-:Y:S01]  /*25250*/  @P5 STG.E.U8 desc[UR20][R4.64], R13 ;  /* 0x0000000d04005986 */ /* 0x0005e2000c101114 */
[C---:B------:R-:W-:Y:S02]  /*25260*/  IADD3 R2, P5, PT, R43.reuse, R0, RZ ;  /* 0x000000002b027210 */ /* 0x040fe40007fbe0ff */
[----:B0-----:R-:W-:Y:S01]  /*25270*/  SHF.R.S32.HI R6, RZ, 0x1f, R43 ;  /* 0x0000001fff067819 */ /* 0x001fe2000001142b */
[----:B------:R-:W-:Y:S01]  /*25280*/  VIADD R11, R43, UR6 ;  /* 0x000000062b0b7c36 */ /* 0x000fe20008000000 */
[----:B------:R-:W-:Y:S02]  /*25290*/  ISETP.LT.AND P3, PT, R46, UR14, !P3 ;  /* 0x0000000e2e007c0c */ /* 0x000fe4000df61270 */
[----:B------:R0:W-:Y:S01]  /*252a0*/  @P2 STG.E.U8 desc[UR20][R8.64], R29 ;  /* 0x0000001d08002986 */ /* 0x0001e2000c101114 */
[----:B------:R-:W-:Y:S01]  /*252b0*/  IMAD.X R3, R6, 0x1, R41, P5 ;  /* 0x0000000106037824 */ /* 0x000fe200028e0629 */
[----:B------:R-:W-:Y:S02]  /*252c0*/  ISETP.LT.AND P2, PT, R48, UR14, !P4 ;  /* 0x0000000e30007c0c */ /* 0x000fe4000e741270 */
[----:B------:R-:W-:Y:S01]  /*252d0*/  PRMT R23, R29, 0x9910, RZ ;  /* 0x000099101d177816 */ /* 0x000fe200000000ff */
[----:B--2---:R-:W-:Y:S01]  /*252e0*/  VIADD R13, R11, UR6 ;  /* 0x000000060b0d7c36 */ /* 0x004fe20008000000 */
[----:B------:R-:W-:-:S02]  /*252f0*/  IADD3 R4, P5, PT, R43, R42, RZ ;  /* 0x0000002a2b047210 */ /* 0x000fc40007fbe0ff */
[----:B------:R-:W-:Y:S02]  /*25300*/  SHF.R.S32.HI R21, RZ, 0x8, R21 ;  /* 0x00000008ff157819 */ /* 0x000fe40000011415 */
[----:B------:R-:W-:Y:S01]  /*25310*/  SHF.R.S32.HI R23, RZ, 0x8, R23 ;  /* 0x00000008ff177819 */ /* 0x000fe20000011417 */
[----:B------:R-:W-:Y:S01]  /*25320*/  IMAD.X R5, R6, 0x1, R40, P5 ;  /* 0x0000000106057824 */ /* 0x000fe200028e0628 */
[----:B0-----:R-:W-:Y:S01]  /*25330*/  SHF.R.S32.HI R9, RZ, 0x1f, R11 ;  /* 0x0000001fff097819 */ /* 0x001fe2000001140b */
[----:B------:R-:W-:Y:S01]  /*25340*/  VIADD R8, R49, 0xd ;  /* 0x0000000d31087836 */ /* 0x000fe20000000000 */
[----:B------:R-:W-:Y:S01]  /*25350*/  IADD3 R6, P5, PT, R11, R0, RZ ;  /* 0x000000000b067210 */ /* 0x000fe20007fbe0ff */
[----:B------:R0:W-:Y:S01]  /*25360*/  @P1 STG.E.U8 desc[UR20][R2.64], R21 ;  /* 0x0000001502001986 */ /* 0x0001e2000c101114 */
[----:B------:R-:W-:Y:S02]  /*25370*/  ISETP.LT.AND P4, PT, R46, UR14, !P4 ;  /* 0x0000000e2e007c0c */ /* 0x000fe4000e781270 */
[----:B------:R-:W-:Y:S01]  /*25380*/  ISETP.GE.AND P1, PT, R8, UR15, PT ;  /* 0x0000000f08007c0c */ /* 0x000fe2000bf26270 */
[----:B------:R-:W-:Y:S01]  /*25390*/  IMAD.X R7, R9, 0x1, R41, P5 ;  /* 0x0000000109077824 */ /* 0x000fe200028e0629 */
[----:B------:R-:W-:Y:S01]  /*253a0*/  @P3 STG.E.U8 desc[UR20][R4.64], R23 ;  /* 0x0000001704003986 */ /* 0x000fe2000c101114 */
[----:B------:R-:W-:-:S02]  /*253b0*/  ISETP.LT.AND P3, PT, R48, UR14, !P0 ;  /* 0x0000000e30007c0c */ /* 0x000fc4000c761270 */
[----:B------:R-:W-:Y:S01]  /*253c0*/  SHF.R.S32.HI R10, RZ, 0x1f, R13 ;  /* 0x0000001fff0a7819 */ /* 0x000fe2000001140d */
[----:B------:R2:W-:Y:S01]  /*253d0*/  @P2 STG.E.U8 desc[UR20][R6.64], R15 ;  /* 0x0000000f06002986 */ /* 0x0005e2000c101114 */
[----:B------:R-:W-:Y:S01]  /*253e0*/  IADD3 R8, P2, PT, R11, R42, RZ ;  /* 0x0000002a0b087210 */ /* 0x000fe20007f5e0ff */
[----:B------:R-:W-:Y:S01]  /*253f0*/  IMAD.MOV.U32 R11, RZ, RZ, R14 ;  /* 0x000000ffff0b7224 */ /* 0x000fe200078e000e */
[----:B0-----:R-:W-:Y:S02]  /*25400*/  IADD3 R2, P5, PT, R13, R0, RZ ;  /* 0x000000000d027210 */ /* 0x001fe40007fbe0ff */
[----:B------:R-:W-:Y:S01]  /*25410*/  ISETP.GE.AND P6, PT, R20, UR15, PT ;  /* 0x0000000f14007c0c */ /* 0x000fe2000bfc6270 */
[----:B------:R-:W-:Y:S01]  /*25420*/  IMAD.X R9, R9, 0x1, R40, P2 ;  /* 0x0000000109097824 */ /* 0x000fe200010e0628 */
[----:B------:R-:W-:Y:S01]  /*25430*/  SHF.R.S32.HI R11, RZ, 0x8, R11 ;  /* 0x00000008ff0b7819 */ /* 0x000fe2000001140b */
[----:B------:R-:W-:Y:S01]  /*25440*/  IMAD.X R3, R10, 0x1, R41, P5 ;  /* 0x000000010a037824 */ /* 0x000fe200028e0629 */
[----:B------:R-:W-:-:S02]  /*25450*/  ISETP.GE.AND P2, PT, R12, UR15, PT ;  /* 0x0000000f0c007c0c */ /* 0x000fc4000bf46270 */
[----:B------:R0:W-:Y:S01]  /*25460*/  @P4 STG.E.U8 desc[UR20][R8.64], R31 ;  /* 0x0000001f08004986 */ /* 0x0001e2000c101114 */
[----:B--2---:R-:W-:Y:S01]  /*25470*/  VIADD R15, R13, UR6 ;  /* 0x000000060d0f7c36 */ /* 0x004fe20008000000 */
[----:B------:R-:W-:Y:S01]  /*25480*/  ISETP.LT.AND P4, PT, R48, UR14, !P6 ;  /* 0x0000000e30007c0c */ /* 0x000fe2000f781270 */
[----:B------:R-:W-:Y:S01]  /*25490*/  VIADD R7, R49, 0xf ;  /* 0x0000000f31077836 */ /* 0x000fe20000000000 */
[----:B------:R2:W-:Y:S01]  /*254a0*/  @P3 STG.E.U8 desc[UR20][R2.64], R11 ;  /* 0x0000000b02003986 */ /* 0x0005e2000c101114 */
[----:B------:R-:W-:Y:S02]  /*254b0*/  ISETP.LT.AND P3, PT, R46, UR14, !P0 ;  /* 0x0000000e2e007c0c */ /* 0x000fe4000c761270 */
[----:B------:R-:W-:Y:S02]  /*254c0*/  IADD3 R4, P0, PT, R13, R42, RZ ;  /* 0x0000002a0d047210 */ /* 0x000fe40007f1e0ff */
[----:B------:R-:W-:Y:S02]  /*254d0*/  SHF.R.S32.HI R12, RZ, 0x1f, R15 ;  /* 0x0000001fff0c7819 */ /* 0x000fe4000001140f */
[----:B------:R-:W-:Y:S01]  /*254e0*/  IADD3 R6, P5, PT, R15, R0, RZ ;  /* 0x000000000f067210 */ /* 0x000fe20007fbe0ff */
[----:B------:R-:W-:Y:S01]  /*254f0*/  IMAD.X R5, R10, 0x1, R40, P0 ;  /* 0x000000010a057824 */ /* 0x000fe200000e0628 */
[----:B------:R-:W-:Y:S01]  /*25500*/  PRMT R21, R31, 0x9910, RZ ;  /* 0x000099101f157816 */ /* 0x000fe200000000ff */
[----:B0-----:R-:W-:Y:S01]  /*25510*/  VIADD R9, R15, UR6 ;  /* 0x000000060f097c36 */ /* 0x001fe20008000000 */
[----:B------:R-:W-:Y:S01]  /*25520*/  ISETP.GE.AND P0, PT, R7, UR15, PT ;  /* 0x0000000f07007c0c */ /* 0x000fe2000bf06270 */
[----:B------:R-:W-:Y:S01]  /*25530*/  IMAD.X R7, R12, 0x1, R41, P5 ;  /* 0x000000010c077824 */ /* 0x000fe200028e0629 */
[----:B------:R-:W-:Y:S01]  /*25540*/  SHF.R.S32.HI R21, RZ, 0x8, R21 ;  /* 0x00000008ff157819 */ /* 0x000fe20000011415 */
[----:B------:R-:W-:Y:S01]  /*25550*/  VIADD R13, R9, UR6 ;  /* 0x00000006090d7c36 */ /* 0x000fe20008000000 */
[----:B------:R-:W-:-:S02]  /*25560*/  IADD3 R10, P5, PT, R15, R42, RZ ;  /* 0x0000002a0f0a7210 */ /* 0x000fc40007fbe0ff */
[----:B------:R-:W-:Y:S01]  /*25570*/  ISETP.LT.AND P6, PT, R46, UR14, !P6 ;  /* 0x0000000e2e007c0c */ /* 0x000fe2000f7c1270 */
[----:B------:R0:W-:Y:S01]  /*25580*/  @P3 STG.E.U8 desc[UR20][R4.64], R21 ;  /* 0x0000001504003986 */ /* 0x0001e2000c101114 */
[C---:B--2---:R-:W-:Y:S01]  /*25590*/  IADD3 R2, P3, PT, R9.reuse, R0, RZ ;  /* 0x0000000009027210 */ /* 0x044fe20007f7e0ff */
[--C-:B------:R-:W-:Y:S01]  /*255a0*/  IMAD.X R11, R12, 0x1, R40.reuse, P5 ;  /* 0x000000010c0b7824 */ /* 0x100fe200028e0628 */
[----:B------:R-:W-:Y:S01]  /*255b0*/  SHF.R.S32.HI R12, RZ, 0x1f, R9 ;  /* 0x0000001fff0c7819 */ /* 0x000fe20000011409 */
[----:B------:R2:W-:Y:S01]  /*255c0*/  @P4 STG.E.U8 desc[UR20][R6.64], R17 ;  /* 0x0000001106004986 */ /* 0x0005e2000c101114 */
[----:B------:R-:W-:Y:S01]  /*255d0*/  IADD3 R8, P4, PT, R9, R42, RZ ;  /* 0x0000002a09087210 */ /* 0x000fe20007f9e0ff */
[----:B------:R-:W-:Y:S01]  /*255e0*/  VIADD R43, R13, UR6 ;  /* 0x000000060d2b7c36 */ /* 0x000fe20008000000 */
[----:B------:R-:W-:Y:S01]  /*255f0*/  ISETP.LT.AND P5, PT, R48, UR14, !P2 ;  /* 0x0000000e30007c0c */ /* 0x000fe2000d7a1270 */
[----:B------:R-:W-:Y:S01]  /*25600*/  IMAD.X R3, R12, 0x1, R41, P3 ;  /* 0x000000010c037824 */ /* 0x000fe200018e0629 */
[----:B------:R-:W-:Y:S01]  /*25610*/  ISETP.LT.AND P2, PT, R46, UR14, !P2 ;  /* 0x0000000e2e007c0c */ /* 0x000fe2000d741270 */
[----:B------:R-:W-:Y:S01]  /*25620*/  IMAD.X R9, R12, 0x1, R40, P4 ;  /* 0x000000010c097824 */ /* 0x000fe200020e0628 */
[----:B------:R-:W-:Y:S01]  /*25630*/  SHF.R.S32.HI R12, RZ, 0x1f, R43 ;  /* 0x0000001fff0c7819 */ /* 0x000fe2000001142b */
[----:B------:R3:W-:Y:S01]  /*25640*/  @P6 STG.E.U8 desc[UR20][R10.64], R33 ;  /* 0x000000210a006986 */ /* 0x0007e2000c101114 */
[----:B0-----:R-:W-:-:S02]  /*25650*/  SHF.R.S32.HI R5, RZ, 0x1f, R13 ;  /* 0x0000001fff057819 */ /* 0x001fc4000001140d */
[----:B------:R-:W-:Y:S02]  /*25660*/  ISETP.LT.AND P6, PT, R48, UR14, !P1 ;  /* 0x0000000e30007c0c */ /* 0x000fe4000cfc1270 */
[----:B--2---:R-:W-:Y:S02]  /*25670*/  IADD3 R6, P4, PT, R13, R0, RZ ;  /* 0x000000000d067210 */ /* 0x004fe40007f9e0ff */
[----:B------:R-:W-:Y:S02]  /*25680*/  ISETP.LT.AND P1, PT, R46, UR14, !P1 ;  /* 0x0000000e2e007c0c */ /* 0x000fe4000cf21270 */
[----:B------:R-:W-:Y:S01]  /*25690*/  ISETP.LT.AND P3, PT, R48, UR14, !P0 ;  /* 0x0000000e30007c0c */ /* 0x000fe2000c761270 */
[----:B------:R-:W-:Y:S01]  /*256a0*/  IMAD.X R7, R5, 0x1, R41, P4 ;  /* 0x0000000105077824 */ /* 0x000fe200020e0629 */
[----:B------:R-:W-:Y:S02]  /*256b0*/  IADD3 R4, P4, PT, R13, R42, RZ ;  /* 0x0000002a0d047210 */ /* 0x000fe40007f9e0ff */
[----:B------:R-:W-:-:S02]  /*256c0*/  PRMT R13, R17, 0x9910, RZ ;  /* 0x00009910110d7816 */ /* 0x000fc400000000ff */
[----:B------:R-:W-:Y:S01]  /*256d0*/  ISETP.LT.AND P0, PT, R46, UR14, !P0 ;  /* 0x0000000e2e007c0c */ /* 0x000fe2000c701270 */
[--C-:B------:R-:W-:Y:S01]  /*256e0*/  IMAD.X R5, R5, 0x1, R40.reuse, P4 ;  /* 0x0000000105057824 */ /* 0x100fe200020e0628 */
[----:B---3--:R-:W-:Y:S02]  /*256f0*/  IADD3 R10, P4, PT, R43, R0, RZ ;  /* 0x000000002b0a7210 */ /* 0x008fe40007f9e0ff */
[----:B------:R-:W-:Y:S02]  /*25700*/  PRMT R15, R33, 0x9910, RZ ;  /* 0x00009910210f7816 */ /* 0x000fe400000000ff */
[----:B------:R-:W-:Y:S01]  /*25710*/  SHF.R.S32.HI R13, RZ, 0x8, R13 ;  /* 0x00000008ff0d7819 */ /* 0x000fe2000001140d */
[C---:B------:R-:W-:Y:S01]  /*25720*/  IMAD.X R11, R12.reuse, 0x1, R41, P4 ;  /* 0x000000010c0b7824 */ /* 0x040fe200020e0629 */
[----:B------:R-:W-:Y:S02]  /*25730*/  IADD3 R42, P4, PT, R43, R42, RZ ;  /* 0x0000002a2b2a7210 */ /* 0x000fe40007f9e0ff */
[----:B------:R-:W-:Y:S01]  /*25740*/  PRMT R17, R19, 0x9910, RZ ;  /* 0x0000991013117816 */ /* 0x000fe200000000ff */
[----:B------:R0:W-:Y:S01]  /*25750*/  @P6 STG.E.U8 desc[UR20][R2.64], R13 ;  /* 0x0000000d02006986 */ /* 0x0001e2000c101114 */
[----:B------:R-:W-:Y:S01]  /*25760*/  SHF.R.S32.HI R15, RZ, 0x8, R15 ;  /* 0x00000008ff0f7819 */ /* 0x000fe2000001140f */
[----:B------:R-:W-:Y:S01]  /*25770*/  IMAD.X R43, R12, 0x1, R40, P4 ;  /* 0x000000010c2b7824 */ /* 0x000fe200020e0628 */
[----:B------:R-:W-:-:S02]  /*25780*/  PRMT R21, R35, 0x9910, RZ ;  /* 0x0000991023157816 */ /* 0x000fc400000000ff */
[----:B------:R-:W-:Y:S01]  /*25790*/  SHF.R.S32.HI R17, RZ, 0x8, R17 ;  /* 0x00000008ff117819 */ /* 0x000fe20000011411 */
[----:B------:R0:W-:Y:S01]  /*257a0*/  @P1 STG.E.U8 desc[UR20][R8.64], R15 ;  /* 0x0000000f08001986 */ /* 0x0001e2000c101114 */
[----:B------:R-:W-:-:S03]  /*257b0*/  SHF.R.S32.HI R21, RZ, 0x8, R21 ;  /* 0x00000008ff157819 */ /* 0x000fc60000011415 */
[----:B------:R0:W-:Y:S04]  /*257c0*/  @P5 STG.E.U8 desc[UR20][R6.64], R19 ;  /* 0x0000001306005986 */ /* 0x0001e8000c101114 */
[----:B------:R0:W-:Y:S04]  /*257d0*/  @P2 STG.E.U8 desc[UR20][R4.64], R35 ;  /* 0x0000002304002986 */ /* 0x0001e8000c101114 */
[----:B------:R0:W-:Y:S04]  /*257e0*/  @P3 STG.E.U8 desc[UR20][R10.64], R17 ;  /* 0x000000110a003986 */ /* 0x0001e8000c101114 */
[----:B------:R0:W-:Y:S01]  /*257f0*/  @P0 STG.E.U8 desc[UR20][R42.64], R21 ;  /* 0x000000152a000986 */ /* 0x0001e2000c101114 */
[----:B-1----:R-:W-:Y:S06]  /*25800*/  BAR.SYNC.DEFER_BLOCKING 0x0 ;  /* 0x0000000000007b1d */ /* 0x002fec0000010000 */
[----:B------:R-:W-:Y:S05]  /*25810*/  BRA.U UP0, `(.L_x_13) ;  /* 0x00000001009c7547 */ /* 0x000fea000b800000 */
[----:B------:R-:W1:Y:S01]  /*25820*/  S2UR UR5, SR_CgaCtaId ;  /* 0x00000000000579c3 */ /* 0x000e620000008800 */
[----:B------:R-:W-:Y:S01]  /*25830*/  NOP ;  /* 0x0000000000007918 */ /* 0x000fe20000000000 */
[----:B------:R-:W-:Y:S01]  /*25840*/  UMOV UR4, 0x50 ;  /* 0x0000005000047882 */ /* 0x000fe20000000000 */
[----:B------:R-:W-:Y:S02]  /*25850*/  IMAD.U32 R0, RZ, RZ, UR8 ;  /* 0x00000008ff007e24 */ /* 0x000fe4000f8e00ff */
[----:B0-----:R-:W-:-:S03]  /*25860*/  IMAD.MOV.U32 R3, RZ, RZ, 0x1 ;  /* 0x00000001ff037424 */ /* 0x001fc600078e00ff */
[----:B------:R-:W-:-:S04]  /*25870*/  LOP3.LUT R0, R0, 0xffff, RZ, 0xc0, !PT ;  /* 0x0000ffff00007812 */ /* 0x000fc800078ec0ff */
[----:B------:R-:W-:-:S05]  /*25880*/  SHF.R.U32.HI R0, RZ, 0x5, R0 ;  /* 0x00000005ff007819 */ /* 0x000fca0000011600 */
[----:B------:R-:W-:Y:S01]  /*25890*/  VIADD R2, R0, 0x10 ;  /* 0x0000001000027836 */ /* 0x000fe20000000000 */
[----:B------:R-:W-:Y:S01]  /*258a0*/  SHF.L.U32 R0, R3, R0, RZ ;  /* 0x0000000003007219 */ /* 0x000fe200000006ff */
[----:B-1----:R-:W-:-:S03]  /*258b0*/  ULEA UR6, UR5, UR4, 0x18 ;  /* 0x0000000405067291 */ /* 0x002fc6000f8ec0ff */
[----:B------:R-:W-:-:S04]  /*258c0*/  SHF.L.U32 R3, R3, R2, RZ ;  /* 0x0000000203037219 */ /* 0x000fc800000006ff */
[----:B------:R-:W-:Y:S02]  /*258d0*/  LOP3.LUT R0, R3, R0, RZ, 0xfc, !PT ;  /* 0x0000000003007212 */ /* 0x000fe400078efcff */
[----:B------:R-:W0:Y:S02]  /*258e0*/  LDS R5, [UR6] ;  /* 0x00000006ff057984 */ /* 0x000e240008000800 */
[C---:B------:R-:W-:Y:S02]  /*258f0*/  LOP3.LUT R2, R0.reuse, 0xffff, RZ, 0xc0, !PT ;  /* 0x0000ffff00027812 */ /* 0x040fe400078ec0ff */
[----:B0-----:R-:W-:-:S04]  /*25900*/  LOP3.LUT R3, R0, 0xffff, R5, 0x80, !PT ;  /* 0x0000ffff00037812 */ /* 0x001fc800078e8005 */
[----:B------:R-:W-:-:S13]  /*25910*/  ISETP.NE.AND P0, PT, R3, R2, PT ;  /* 0x000000020300720c */ /* 0x000fda0003f05270 */
[----:B------:R-:W-:Y:S05]  /*25920*/  @P0 BRA `(.L_x_14) ;  /* 0x0000000000500947 */ /* 0x000fea0003800000 */
[----:B------:R-:W-:Y:S02]  /*25930*/  SHF.R.U32.HI R5, RZ, 0x10, R5 ;  /* 0x00000010ff057819 */ /* 0x000fe40000011605 */
[----:B------:R-:W-:-:S04]  /*25940*/  SHF.R.U32.HI R2, RZ, 0x10, R0 ;  /* 0x00000010ff027819 */ /* 0x000fc80000011600 */
[----:B------:R-:W-:-:S04]  /*25950*/  LOP3.LUT R5, R5, R2, RZ, 0xc0, !PT ;  /* 0x0000000205057212 */ /* 0x000fc800078ec0ff */
[----:B------:R-:W-:-:S13]  /*25960*/  ISETP.NE.AND P0, PT, R5, R2, PT ;  /* 0x000000020500720c */ /* 0x000fda0003f05270 */
[----:B------:R-:W-:Y:S05]  /*25970*/  @P0 BRA `(.L_x_15) ;  /* 0x0000000000300947 */ /* 0x000fea0003800000 */
[----:B------:R-:W-:Y:S01]  /*25980*/  R2UR UR4, R0 ;  /* 0x00000000000472ca */ /* 0x000fe200000e0000 */
[----:B------:R-:W-:Y:S01]  /*25990*/  VOTEU.ANY UR5, UPT, PT ;  /* 0x0000000000057886 */ /* 0x000fe200038e0100 */
[----:B------:R-:W0:Y:S01]  /*259a0*/  S2R R0, SR_LANEID ;  /* 0x0000000000007919 */ /* 0x000e220000000000 */
[----:B------:R-:W-:-:S10]  /*259b0*/  UFLO.U32 UR5, UR5 ;  /* 0x00000005000572bd */ /* 0x000fd400080e0000 */
[----:B------:R-:W-:-:S06]  /*259c0*/  ULOP3.LUT UR4, URZ, UR4, URZ, 0x33, !UPT ;  /* 0x00000004ff047292 */ /* 0x000fcc000f8e33ff */
[----:B------:R-:W-:-:S04]  /*259d0*/  IMAD.U32 R2, RZ, RZ, UR4 ;  /* 0x00000004ff027e24 */ /* 0x000fc8000f8e00ff */
[----:B------:R-:W1:Y:S02]  /*259e0*/  REDUX UR7, R2 ;  /* 0x00000000020773c4 */ /* 0x000e640000000000 */
[----:B------:R2:W-:Y:S01]  /*259f0*/  UTCATOMSWS.AND URZ, UR4 ;  /* 0x0000000400ff79e3 */ /* 0x0005e20008000000 */
[----:B0-----:R-:W-:Y:S01]  /*25a00*/  ISETP.EQ.U32.AND P0, PT, R0, UR5, PT ;  /* 0x0000000500007c0c */ /* 0x001fe2000bf02070 */
[----:B-1----:R-:W-:-:S12]  /*25a10*/  IMAD.U32 R0, RZ, RZ, UR7 ;  /* 0x00000007ff007e24 */ /* 0x002fd8000f8e00ff */
[----:B------:R2:W-:Y:S01]  /*25a20*/  @P0 ATOMS.AND RZ, [UR6], R0 ;  /* 0x00000000ffff098c */ /* 0x0005e2000a800006 */
[----:B------:R-:W-:Y:S05]  /*25a30*/  BRA `(.L_x_13) ;  /* 0x0000000000147947 */ /* 0x000fea0003800000 */
.L_x_15:
[----:B------:R-:W-:-:S07]  /*25a40*/  MOV R2, 0x25a60 ;  /* 0x00025a6000027802 */ /* 0x000fce0000000f00 */
[----:B------:R-:W-:Y:S05]  /*25a50*/  CALL.REL.NOINC `($__internal_0_$__cuda_sm10x_tcgen05_guardrail_trap_col_being_dealloced_not_returned_by_alloc) ;  /* 0x00000000002c7944 */ /* 0x000fea0003c00000 */
[----:B------:R-:W-:Y:S05]  /*25a60*/  BRA `(.L_x_13) ;  /* 0x0000000000087947 */ /* 0x000fea0003800000 */
.L_x_14:
[----:B------:R-:W-:-:S07]  /*25a70*/  MOV R2, 0x25a90 ;  /* 0x00025a9000027802 */ /* 0x000fce0000000f00 */
[----:B------:R-:W-:Y:S05]  /*25a80*/  CALL.REL.NOINC `($__internal_2_$__cuda_sm10x_tcgen05_guardrail_trap_unallocated_columns_being_dealloced) ;  /* 0x0000000000387944 */ /* 0x000fea0003c00000 */
.L_x_13:
[----:B------:R-:W-:Y:S01]  /*25a90*/  NOP ;  /* 0x0000000000007918 */ /* 0x000fe20000000000 */
[----:B--2---:R-:W-:Y:S05]  /*25aa0*/  EXIT ;  /* 0x000000000000794d */ /* 0x004fea0003800000 */
.L_x_8:
[----:B------:R-:W0:Y:S02]  /*25ab0*/  SYNCS.PHASECHK.TRANS64.TRYWAIT P3, [UR11], R8 ;  /* 0x00000008ff0075a7 */ /* 0x000e24000806110b */
[----:B0-----:R-:W-:Y:S05]  /*25ac0*/  @!P3 BRA `(.L_x_8) ;  /* 0xfffffffc00f8b947 */ /* 0x001fea000383ffff */
[----:B------:R-:W-:Y:S05]  /*25ad0*/  BRA `(.L_x_16) ;  /* 0xffffff2400dc7947 */ /* 0x000fea000383ffff */
.L_x_12:
[----:B------:R-:W0:Y:S02]  /*25ae0*/  SYNCS.PHASECHK.TRANS64.TRYWAIT P2, [UR11], R2 ;  /* 0x00000002ff0075a7 */ /* 0x000e24000804110b */
[----:B0-----:R-:W-:Y:S05]  /*25af0*/  @!P2 BRA `(.L_x_12) ;  /* 0xfffffffc00f8a947 */ /* 0x001fea000383ffff */
[----:B------:R-:W-:Y:S05]  /*25b00*/  BRA `(.L_x_11) ;  /* 0xffffffec00507947 */ /* 0x000fea000383ffff */
        .weak           $__internal_0_$__cuda_sm10x_tcgen05_guardrail_trap_col_being_dealloced_not_returned_by_alloc
        .type           $__internal_0_$__cuda_sm10x_tcgen05_guardrail_trap_col_being_dealloced_not_returned_by_alloc,@function
        .size           $__internal_0_$__cuda_sm10x_tcgen05_guardrail_trap_col_being_dealloced_not_returned_by_alloc,($__internal_1_$__cuda_sm10x_tcgen05_guardrail_trap_phase_invalid_during_alloc - $__internal_0_$__cuda_sm10x_tcgen05_guardrail_trap_col_being_dealloced_not_returned_by_alloc)
$__internal_0_$__cuda_sm10x_tcgen05_guardrail_trap_col_being_dealloced_not_returned_by_alloc:
[----:B------:R-:W-:Y:S05]  /*25b10*/  BPT.TRAP 0x1 ;  /* 0x000000040000795c */ /* 0x000fea0000300000 */
[----:B------:R-:W-:-:S04]  /*25b20*/  IMAD.MOV.U32 R3, RZ, RZ, 0x0 ;  /* 0x00000000ff037424 */ /* 0x000fc800078e00ff */
[----:B------:R-:W-:Y:S05]  /*25b30*/  RET.REL.NODEC R2 `(matmul_kernel) ;  /* 0xfffffda402307950 */ /* 0x000fea0003c3ffff */
        .weak           $__internal_1_$__cuda_sm10x_tcgen05_guardrail_trap_phase_invalid_during_alloc
        .type           $__internal_1_$__cuda_sm10x_tcgen05_guardrail_trap_phase_invalid_during_alloc,@function
        .size           $__internal_1_$__cuda_sm10x_tcgen05_guardrail_trap_phase_invalid_during_alloc,($__internal_2_$__cuda_sm10x_tcgen05_guardrail_trap_unallocated_columns_being_dealloced - $__internal_1_$__cuda_sm10x_tcgen05_guardrail_trap_phase_invalid_during_alloc)
$__internal_1_$__cuda_sm10x_tcgen05_guardrail_trap_phase_invalid_during_alloc:
[----:B------:R-:W-:Y:S05]  /*25b40*/  BPT.TRAP 0x1 ;  /* 0x000000040000795c */ /* 0x000fea0000300000 */
[----:B------:R-:W-:-:S04]  /*25b50*/  IMAD.MOV.U32 R3, RZ, RZ, 0x0 ;  /* 0x00000000ff037424 */ /* 0x000fc800078e00ff */
[----:B------:R-:W-:Y:S05]  /*25b60*/  RET.REL.NODEC R2 `(matmul_kernel) ;  /* 0xfffffda402247950 */ /* 0x000fea0003c3ffff */
        .weak           $__internal_2_$__cuda_sm10x_tcgen05_guardrail_trap_unallocated_columns_being_dealloced
        .type           $__internal_2_$__cuda_sm10x_tcgen05_guardrail_trap_unallocated_columns_being_dealloced,@function
        .size           $__internal_2_$__cuda_sm10x_tcgen05_guardrail_trap_unallocated_columns_being_dealloced,(.L_x_20 - $__internal_2_$__cuda_sm10x_tcgen05_guardrail_trap_unallocated_columns_being_dealloced)
$__internal_2_$__cuda_sm10x_tcgen05_guardrail_trap_unallocated_columns_being_dealloced:
[----:B------:R-:W-:Y:S05]  /*25b70*/  BPT.TRAP 0x1 ;  /* 0x000000040000795c */ /* 0x000fea0000300000 */
[----:B------:R-:W-:-:S04]  /*25b80*/  IMAD.MOV.U32 R3, RZ, RZ, 0x0 ;  /* 0x00000000ff037424 */ /* 0x000fc800078e00ff */
[----:B------:R-:W-:Y:S05]  /*25b90*/  RET.REL.NODEC R2 `(matmul_kernel) ;  /* 0xfffffda402187950 */ /* 0x000fea0003c3ffff */
.L_x_17:
[----:B------:R-:W-:-:S00]  /*25ba0*/  BRA `(.L_x_17) ;  /* 0xfffffffc00fc7947 */ /* 0x000fc0000383ffff */
[----:B------:R-:W-:-:S00]  /*25bb0*/  NOP ;  /* 0x0000000000007918 */ /* 0x000fc00000000000 */
        /* <DEDUP_REMOVED lines=12> */
.L_x_20:


//--------------------- .nv.shared.matmul_kernel  --------------------------
	.section	.nv.shared.matmul_kernel,"aw",@nobits
	.sectionflags	@""
	.align	16
	.zero		1024


//--------------------- .nv.shared.reserved.0     --------------------------
	.section	.nv.shared.reserved.0,"aw",@nobits
	.align	8
	.weak		__nv_reservedSMEM_offset_0_alias
	.size		__nv_reservedSMEM_offset_0_alias, 0, 64
	.other		__nv_reservedSMEM_offset_0_alias,@"STO_CUDA_RESERVED_SHARED STV_DEFAULT"
__nv_reservedSMEM_offset_0_alias:
	.zero		0
.nv.shared.reserved.0:
	.zero		64
	.weak		__nv_reservedSMEM_allocation_phase
	.type		__nv_reservedSMEM_allocation_phase,@object
	.size		__nv_reservedSMEM_allocation_phase,(.L_0 - __nv_reservedSMEM_allocation_phase)
__nv_reservedSMEM_allocation_phase:
	.zero		1
.L_0:
	.zero		7
	.weak		__nv_reservedSMEM_devtool_atexit_pc
	.type		__nv_reservedSMEM_devtool_atexit_pc,@object
	.size		__nv_reservedSMEM_devtool_atexit_pc,(__nv_reservedSMEM_allocation_mask - __nv_reservedSMEM_devtool_atexit_pc)
__nv_reservedSMEM_devtool_atexit_pc:
	.zero		8
	.weak		__nv_reservedSMEM_allocation_mask
	.type		__nv_reservedSMEM_allocation_mask,@object
	.size		__nv_reservedSMEM_allocation_mask,(.L_2 - __nv_reservedSMEM_allocation_mask)
__nv_reservedSMEM_allocation_mask:
	.zero		4
.L_2:


//--------------------- .nv.constant0.matmul_kernel --------------------------
	.section	.nv.constant0.matmul_kernel,"a",@progbits
	.sectionflags	@""
	.align	4
.nv.constant0.matmul_kernel:
	.zero		976


//--------------------- SYMBOLS --------------------------

	.type		.nv.reservedSmem.offset0,@object
	.size		.nv.reservedSmem.offset0,0x4
	.type		.nv.reservedSmem.cap,@object
	.size		.nv.reservedSmem.cap,0x4
